def attn_fwd(
    Q,
    K,
    V,
    Out,
    Lse,
    sm_scale,
    stride_qz,
    stride_qh,
    stride_qm,
    stride_qk,
    stride_kz,
    stride_kh,
    stride_kn,
    stride_kk,
    stride_vz,
    stride_vh,
    stride_vn,
    stride_vk,
    stride_oz,
    stride_oh,
    stride_om,
    stride_ok,
    seqlen_q,
    seqlen_k,
    BLOCK_M: tl.constexpr,
    BLOCK_N: tl.constexpr,
    HEAD_DIM: tl.constexpr,
    CAUSAL: tl.constexpr,
):
    start_m = tl.program_id(0)
    off_hz = tl.program_id(1)
    q_off = off_hz * stride_qh
    k_off = off_hz * stride_kh
    v_off = off_hz * stride_vh
    offs_m = start_m * BLOCK_M + tl.arange(0, BLOCK_M)
    offs_d = tl.arange(0, HEAD_DIM)
    offs_n = tl.arange(0, BLOCK_N)
    q_ptrs = Q + q_off + offs_m[:, None] * stride_qm + offs_d[None, :] * stride_qk
    k_ptrs = K + k_off + offs_d[:, None] * stride_kk + offs_n[None, :] * stride_kn
    v_ptrs = V + v_off + offs_n[:, None] * stride_vn + offs_d[None, :] * stride_vk
    m_i = tl.full([BLOCK_M], float("-inf"), dtype=tl.float32)
    l_i = tl.zeros([BLOCK_M], dtype=tl.float32) + 1.0
    acc = tl.zeros([BLOCK_M, HEAD_DIM], dtype=tl.float32)
    q = tl.load(q_ptrs)
    acc, l_i, m_i = _attn_fwd_inner(
        acc,
        l_i,
        m_i,
        q,
        k_ptrs,
        v_ptrs,
        sm_scale,
        stride_kn,
        stride_vn,
        start_m,
        seqlen_k,
        BLOCK_M,
        BLOCK_N,
        HEAD_DIM,
        CAUSAL,
    )
    acc = acc / l_i[:, None]
    lse = m_i + tl.math.log2(l_i) / 1.4426950408889634
    o_ptrs = (
        Out
        + off_hz * stride_oh
        + offs_m[:, None] * stride_om
        + offs_d[None, :] * stride_ok
    )
    tl.store(o_ptrs, acc.to(Out.dtype.element_ty))
    tl.store(Lse + off_hz * seqlen_q + offs_m, lse)

# config = {"BLOCK_M": 128, "BLOCK_N": 16, "HEAD_DIM": 512, "arch": "sm_90", "causal": false, "dtype": "bf16", "num_stages": 2, "num_warps": 8}
# arch = sm_90


// ===== COMPILED SASS (sm_90a) =====

	.target	sm_90a

	.elftype	@"ET_EXEC"


//--------------------- .note.nv.tkinfo           --------------------------
	.section	.note.nv.tkinfo,"",@"SHT_NOTE"
	.sectionflags	@"SHF_NOTE_NV_TKINFO"
	.tkinfo
        /*0018*/ 	.word	0x00000002
        /*0030*/ 	.string	""
        /*0030*/ 	.string	"ptxas"
        /*0030*/ 	.string	"Cuda compilation tools, release 13.0, V13.0.88"
        /*0030*/ 	.string	"Build cuda_13.0.r13.0/compiler.36424714_0"
        /*0030*/ 	.string	"-v  -suppress-debug-info  -lineinfo  -arch sm_90a "



//--------------------- .note.nv.cuinfo           --------------------------
	.section	.note.nv.cuinfo,"",@"SHT_NOTE"
	.sectionflags	@"SHF_NOTE_NV_CUINFO"
        /*0018*/ 	.short	0x0002
        /*001a*/ 	.short	0x005a
        /*001c*/ 	.short	0x0082
	.zero		2


//--------------------- .nv.info                  --------------------------
	.section	.nv.info,"",@"SHT_CUDA_INFO"
	.align	4


	//----- nvinfo : EIATTR_REGCOUNT
	.align		4
        /*0000*/ 	.byte	0x04, 0x2f
        /*0002*/ 	.short	(.L_2 - .L_1)
	.align		4
.L_1:
        /*0004*/ 	.word	index@(attn_fwd)
        /*0008*/ 	.word	0x000000ff


	//----- nvinfo : EIATTR_FRAME_SIZE
	.align		4
.L_2:
        /*000c*/ 	.byte	0x04, 0x11
        /*000e*/ 	.short	(.L_4 - .L_3)
	.align		4
.L_3:
        /*0010*/ 	.word	index@(attn_fwd)
        /*0014*/ 	.word	0x000005d8


	//----- nvinfo : EIATTR_MIN_STACK_SIZE
	.align		4
.L_4:
        /*0018*/ 	.byte	0x04, 0x12
        /*001a*/ 	.short	(.L_6 - .L_5)
	.align		4
.L_5:
        /*001c*/ 	.word	index@(attn_fwd)
        /*0020*/ 	.word	0x000005d8
.L_6:


//--------------------- .nv.compat                --------------------------
	.section	.nv.compat,"",@"SHT_CUDA_COMPAT_INFO"
	.align	4
        /*0000*/ 	.byte	0x02, 0x09, 0x01, 0x00, 0x02, 0x02, 0x04, 0x00, 0x02, 0x05, 0x05, 0x00, 0x03, 0x07, 0x01, 0x01
        /*0010*/ 	.byte	0x02, 0x03, 0x00, 0x00, 0x02, 0x06, 0x01, 0x00, 0x04, 0x0b, 0x08, 0x00, 0x00, 0x00, 0x00, 0x00
        /*0020*/ 	.byte	0x00, 0x00, 0x00, 0x00


//--------------------- .nv.info.attn_fwd         --------------------------
	.section	.nv.info.attn_fwd,"",@"SHT_CUDA_INFO"
	.sectionflags	@""
	.align	4


	//----- nvinfo : EIATTR_CUDA_API_VERSION
	.align		4
        /*0000*/ 	.byte	0x04, 0x37
        /*0002*/ 	.short	(.L_8 - .L_7)
.L_7:
        /*0004*/ 	.word	0x00000082


	//----- nvinfo : EIATTR_KPARAM_INFO
	.align		4
.L_8:
        /*0008*/ 	.byte	0x04, 0x17
        /*000a*/ 	.short	(.L_10 - .L_9)
.L_9:
        /*000c*/ 	.word	0x00000000
        /*0010*/ 	.short	0x0019
        /*0012*/ 	.short	0x0080
        /*0014*/ 	.byte	0x00, 0xf4, 0x21, 0x00


	//----- nvinfo : EIATTR_KPARAM_INFO
	.align		4
.L_10:
        /*0018*/ 	.byte	0x04, 0x17
        /*001a*/ 	.short	(.L_12 - .L_11)
.L_11:
        /*001c*/ 	.word	0x00000000
        /*0020*/ 	.short	0x0018
        /*0022*/ 	.short	0x0078
        /*0024*/ 	.byte	0x00, 0xf4, 0x21, 0x00


	//----- nvinfo : EIATTR_KPARAM_INFO
	.align		4
.L_12:
        /*0028*/ 	.byte	0x04, 0x17
        /*002a*/ 	.short	(.L_14 - .L_13)
.L_13:
        /*002c*/ 	.word	0x00000000
        /*0030*/ 	.short	0x0017
        /*0032*/ 	.short	0x0070
        /*0034*/ 	.byte	0x00, 0xf0, 0x11, 0x00


	//----- nvinfo : EIATTR_KPARAM_INFO
	.align		4
.L_14:
        /*0038*/ 	.byte	0x04, 0x17
        /*003a*/ 	.short	(.L_16 - .L_15)
.L_15:
        /*003c*/ 	.word	0x00000000
        /*0040*/ 	.short	0x0016
        /*0042*/ 	.short	0x006c
        /*0044*/ 	.byte	0x00, 0xf0, 0x11, 0x00


	//----- nvinfo : EIATTR_KPARAM_INFO
	.align		4
.L_16:
        /*0048*/ 	.byte	0x04, 0x17
        /*004a*/ 	.short	(.L_18 - .L_17)
.L_17:
        /*004c*/ 	.word	0x00000000
        /*0050*/ 	.short	0x0015
        /*0052*/ 	.short	0x0068
        /*0054*/ 	.byte	0x00, 0xf0, 0x11, 0x00


	//----- nvinfo : EIATTR_KPARAM_INFO
	.align		4
.L_18:
        /*0058*/ 	.byte	0x04, 0x17
        /*005a*/ 	.short	(.L_20 - .L_19)
.L_19:
        /*005c*/ 	.word	0x00000000
        /*0060*/ 	.short	0x0014
        /*0062*/ 	.short	0x0064
        /*0064*/ 	.byte	0x00, 0xf0, 0x11, 0x00


	//----- nvinfo : EIATTR_KPARAM_INFO
	.align		4
.L_20:
        /*0068*/ 	.byte	0x04, 0x17
        /*006a*/ 	.short	(.L_22 - .L_21)
.L_21:
        /*006c*/ 	.word	0x00000000
        /*0070*/ 	.short	0x0013
        /*0072*/ 	.short	0x0060
        /*0074*/ 	.byte	0x00, 0xf0, 0x11, 0x00


	//----- nvinfo : EIATTR_KPARAM_INFO
	.align		4
.L_22:
        /*0078*/ 	.byte	0x04, 0x17
        /*007a*/ 	.short	(.L_24 - .L_23)
.L_23:
        /*007c*/ 	.word	0x00000000
        /*0080*/ 	.short	0x0012
        /*0082*/ 	.short	0x005c
        /*0084*/ 	.byte	0x00, 0xf0, 0x11, 0x00


	//----- nvinfo : EIATTR_KPARAM_INFO
	.align		4
.L_24:
        /*0088*/ 	.byte	0x04, 0x17
        /*008a*/ 	.short	(.L_26 - .L_25)
.L_25:
        /*008c*/ 	.word	0x00000000
        /*0090*/ 	.short	0x0011
        /*0092*/ 	.short	0x0058
        /*0094*/ 	.byte	0x00, 0xf0, 0x11, 0x00


	//----- nvinfo : EIATTR_KPARAM_INFO
	.align		4
.L_26:
        /*0098*/ 	.byte	0x04, 0x17
        /*009a*/ 	.short	(.L_28 - .L_27)
.L_27:
        /*009c*/ 	.word	0x00000000
        /*00a0*/ 	.short	0x0010
        /*00a2*/ 	.short	0x0054
        /*00a4*/ 	.byte	0x00, 0xf0, 0x11, 0x00


	//----- nvinfo : EIATTR_KPARAM_INFO
	.align		4
.L_28:
        /*00a8*/ 	.byte	0x04, 0x17
        /*00aa*/ 	.short	(.L_30 - .L_29)
.L_29:
        /*00ac*/ 	.word	0x00000000
        /*00b0*/ 	.short	0x000f
        /*00b2*/ 	.short	0x0050
        /*00b4*/ 	.byte	0x00, 0xf0, 0x11, 0x00


	//----- nvinfo : EIATTR_KPARAM_INFO
	.align		4
.L_30:
        /*00b8*/ 	.byte	0x04, 0x17
        /*00ba*/ 	.short	(.L_32 - .L_31)
.L_31:
        /*00bc*/ 	.word	0x00000000
        /*00c0*/ 	.short	0x000e
        /*00c2*/ 	.short	0x004c
        /*00c4*/ 	.byte	0x00, 0xf0, 0x11, 0x00


	//----- nvinfo : EIATTR_KPARAM_INFO
	.align		4
.L_32:
        /*00c8*/ 	.byte	0x04, 0x17
        /*00ca*/ 	.short	(.L_34 - .L_33)
.L_33:
        /*00cc*/ 	.word	0x00000000
        /*00d0*/ 	.short	0x000d
        /*00d2*/ 	.short	0x0048
        /*00d4*/ 	.byte	0x00, 0xf0, 0x11, 0x00


	//----- nvinfo : EIATTR_KPARAM_INFO
	.align		4
.L_34:
        /*00d8*/ 	.byte	0x04, 0x17
        /*00da*/ 	.short	(.L_36 - .L_35)
.L_35:
        /*00dc*/ 	.word	0x00000000
        /*00e0*/ 	.short	0x000c
        /*00e2*/ 	.short	0x0044
        /*00e4*/ 	.byte	0x00, 0xf0, 0x11, 0x00


	//----- nvinfo : EIATTR_KPARAM_INFO
	.align		4
.L_36:
        /*00e8*/ 	.byte	0x04, 0x17
        /*00ea*/ 	.short	(.L_38 - .L_37)
.L_37:
        /*00ec*/ 	.word	0x00000000
        /*00f0*/ 	.short	0x000b
        /*00f2*/ 	.short	0x0040
        /*00f4*/ 	.byte	0x00, 0xf0, 0x11, 0x00


	//----- nvinfo : EIATTR_KPARAM_INFO
	.align		4
.L_38:
        /*00f8*/ 	.byte	0x04, 0x17
        /*00fa*/ 	.short	(.L_40 - .L_39)
.L_39:
        /*00fc*/ 	.word	0x00000000
        /*0100*/ 	.short	0x000a
        /*0102*/ 	.short	0x003c
        /*0104*/ 	.byte	0x00, 0xf0, 0x11, 0x00


	//----- nvinfo : EIATTR_KPARAM_INFO
	.align		4
.L_40:
        /*0108*/ 	.byte	0x04, 0x17
        /*010a*/ 	.short	(.L_42 - .L_41)
.L_41:
        /*010c*/ 	.word	0x00000000
        /*0110*/ 	.short	0x0009
        /*0112*/ 	.short	0x0038
        /*0114*/ 	.byte	0x00, 0xf0, 0x11, 0x00


	//----- nvinfo : EIATTR_KPARAM_INFO
	.align		4
.L_42:
        /*0118*/ 	.byte	0x04, 0x17
        /*011a*/ 	.short	(.L_44 - .L_43)
.L_43:
        /*011c*/ 	.word	0x00000000
        /*0120*/ 	.short	0x0008
        /*0122*/ 	.short	0x0034
        /*0124*/ 	.byte	0x00, 0xf0, 0x11, 0x00


	//----- nvinfo : EIATTR_KPARAM_INFO
	.align		4
.L_44:
        /*0128*/ 	.byte	0x04, 0x17
        /*012a*/ 	.short	(.L_46 - .L_45)
.L_45:
        /*012c*/ 	.word	0x00000000
        /*0130*/ 	.short	0x0007
        /*0132*/ 	.short	0x0030
        /*0134*/ 	.byte	0x00, 0xf0, 0x11, 0x00


	//----- nvinfo : EIATTR_KPARAM_INFO
	.align		4
.L_46:
        /*0138*/ 	.byte	0x04, 0x17
        /*013a*/ 	.short	(.L_48 - .L_47)
.L_47:
        /*013c*/ 	.word	0x00000000
        /*0140*/ 	.short	0x0006
        /*0142*/ 	.short	0x002c
        /*0144*/ 	.byte	0x00, 0xf0, 0x11, 0x00


	//----- nvinfo : EIATTR_KPARAM_INFO
	.align		4
.L_48:
        /*0148*/ 	.byte	0x04, 0x17
        /*014a*/ 	.short	(.L_50 - .L_49)
.L_49:
        /*014c*/ 	.word	0x00000000
        /*0150*/ 	.short	0x0005
        /*0152*/ 	.short	0x0028
        /*0154*/ 	.byte	0x00, 0xf0, 0x11, 0x00


	//----- nvinfo : EIATTR_KPARAM_INFO
	.align		4
.L_50:
        /*0158*/ 	.byte	0x04, 0x17
        /*015a*/ 	.short	(.L_52 - .L_51)
.L_51:
        /*015c*/ 	.word	0x00000000
        /*0160*/ 	.short	0x0004
        /*0162*/ 	.short	0x0020
        /*0164*/ 	.byte	0x00, 0xf4, 0x21, 0x00


	//----- nvinfo : EIATTR_KPARAM_INFO
	.align		4
.L_52:
        /*0168*/ 	.byte	0x04, 0x17
        /*016a*/ 	.short	(.L_54 - .L_53)
.L_53:
        /*016c*/ 	.word	0x00000000
        /*0170*/ 	.short	0x0003
        /*0172*/ 	.short	0x0018
        /*0174*/ 	.byte	0x00, 0xf4, 0x21, 0x00


	//----- nvinfo : EIATTR_KPARAM_INFO
	.align		4
.L_54:
        /*0178*/ 	.byte	0x04, 0x17
        /*017a*/ 	.short	(.L_56 - .L_55)
.L_55:
        /*017c*/ 	.word	0x00000000
        /*0180*/ 	.short	0x0002
        /*0182*/ 	.short	0x0010
        /*0184*/ 	.byte	0x00, 0xf4, 0x21, 0x00


	//----- nvinfo : EIATTR_KPARAM_INFO
	.align		4
.L_56:
        /*0188*/ 	.byte	0x04, 0x17
        /*018a*/ 	.short	(.L_58 - .L_57)
.L_57:
        /*018c*/ 	.word	0x00000000
        /*0190*/ 	.short	0x0001
        /*0192*/ 	.short	0x0008
        /*0194*/ 	.byte	0x00, 0xf4, 0x21, 0x00


	//----- nvinfo : EIATTR_KPARAM_INFO
	.align		4
.L_58:
        /*0198*/ 	.byte	0x04, 0x17
        /*019a*/ 	.short	(.L_60 - .L_59)
.L_59:
        /*019c*/ 	.word	0x00000000
        /*01a0*/ 	.short	0x0000
        /*01a2*/ 	.short	0x0000
        /*01a4*/ 	.byte	0x00, 0xf4, 0x21, 0x00


	//----- nvinfo : EIATTR_SPARSE_MMA_MASK
	.align		4
.L_60:
        /*01a8*/ 	.byte	0x03, 0x50
        /*01aa*/ 	.short	0x0000


	//----- nvinfo : EIATTR_MAXREG_COUNT
	.align		4
        /*01ac*/ 	.byte	0x03, 0x1b
        /*01ae*/ 	.short	0x00ff


	//----- nvinfo : EIATTR_NUM_BARRIERS
	.align		4
        /*01b0*/ 	.byte	0x02, 0x4c
        /*01b2*/ 	.byte	0x01
	.zero		1


	//----- nvinfo : EIATTR_ANNOTATIONS
	.align		4
        /*01b4*/ 	.byte	0x04, 0x55
        /*01b6*/ 	.short	(.L_62 - .L_61)


	//   ....[0]....
.L_61:
        /*01b8*/ 	.word	0x00000001
        /*01bc*/ 	.byte	0xc0, 0x04, 0x00, 0x00, 0x01, 0x00, 0x00, 0x00, 0xd0, 0x04, 0x00, 0x00, 0x01, 0x00, 0x00, 0x00
        /* <DEDUP_REMOVED lines=405> */
        /*1b1c*/ 	.byte	0x90, 0x38, 0x01, 0x00, 0x01, 0x00, 0x00, 0x00, 0x90, 0x90, 0x01, 0x00


	//----- nvinfo : EIATTR_MERCURY_ISA_VERSION
	.align		4
.L_62:
        /*1b28*/ 	.byte	0x03, 0x5f
        /*1b2a*/ 	.short	0x0101


	//----- nvinfo : EIATTR_COOP_GROUP_MASK_REGIDS
	.align		4
        /*1b2c*/ 	.byte	0x04, 0x29
        /*1b2e*/ 	.short	(.L_64 - .L_63)


	//   ....[0]....
.L_63:
        /*1b30*/ 	.word	0xffffffff


	//   ....[1]....
        /*1b34*/ 	.word	0xffffffff


	//   ....[2]....
        /*1b38*/ 	.word	0xffffffff


	//   ....[3]....
        /*1b3c*/ 	.word	0xffffffff


	//   ....[4]....
        /*1b40*/ 	.word	0xffffffff


	//   ....[5]....
        /*1b44*/ 	.word	0xffffffff


	//   ....[6]....
        /*1b48*/ 	.word	0xffffffff


	//   ....[7]....
        /*1b4c*/ 	.word	0xffffffff


	//----- nvinfo : EIATTR_COOP_GROUP_INSTR_OFFSETS
	.align		4
.L_64:
        /*1b50*/ 	.byte	0x04, 0x28
        /*1b52*/ 	.short	(.L_66 - .L_65)


	//   ....[0]....
.L_65:
        /*1b54*/ 	.word	0x0000a5c0


	//   ....[1]....
        /*1b58*/ 	.word	0x0000a650


	//   ....[2]....
        /*1b5c*/ 	.word	0x0000a660


	//   ....[3]....
        /*1b60*/ 	.word	0x0000a690


	//   ....[4]....
        /*1b64*/ 	.word	0x0000c420


	//   ....[5]....
        /*1b68*/ 	.word	0x0000c430


	//   ....[6]....
        /*1b6c*/ 	.word	0x0000c470


	//   ....[7]....
        /*1b70*/ 	.word	0x0000c480


	//----- nvinfo : EIATTR_EXIT_INSTR_OFFSETS
	.align		4
.L_66:
        /*1b74*/ 	.byte	0x04, 0x1c
        /*1b76*/ 	.short	(.L_68 - .L_67)


	//   ....[0]....
.L_67:
        /*1b78*/ 	.word	0x00019080


	//   ....[1]....
        /*1b7c*/ 	.word	0x00019140


	//----- nvinfo : EIATTR_REQNTID
	.align		4
.L_68:
        /*1b80*/ 	.byte	0x04, 0x10
        /*1b82*/ 	.short	(.L_70 - .L_69)
.L_69:
        /*1b84*/ 	.word	0x00000100
        /*1b88*/ 	.word	0x00000001
        /*1b8c*/ 	.word	0x00000001


	//----- nvinfo : EIATTR_CBANK_PARAM_SIZE
	.align		4
.L_70:
        /*1b90*/ 	.byte	0x03, 0x19
        /*1b92*/ 	.short	0x0088


	//----- nvinfo : EIATTR_PARAM_CBANK
	.align		4
        /*1b94*/ 	.byte	0x04, 0x0a
        /*1b96*/ 	.short	(.L_72 - .L_71)
	.align		4
.L_71:
        /*1b98*/ 	.word	index@(.nv.constant0.attn_fwd)
        /*1b9c*/ 	.short	0x0210
        /*1b9e*/ 	.short	0x0088


	//----- nvinfo : EIATTR_SW_WAR
	.align		4
.L_72:
        /*1ba0*/ 	.byte	0x04, 0x36
        /*1ba2*/ 	.short	(.L_74 - .L_73)
.L_73:
        /*1ba4*/ 	.word	0x00000008
.L_74:


//--------------------- .nv.callgraph             --------------------------
	.section	.nv.callgraph,"",@"SHT_CUDA_CALLGRAPH"
	.align	4
	.sectionentsize	8
	.align		4
        /*0000*/ 	.word	0x00000000
	.align		4
        /*0004*/ 	.word	0xffffffff
	.align		4
        /*0008*/ 	.word	0x00000000
	.align		4
        /*000c*/ 	.word	0xfffffffe
	.align		4
        /*0010*/ 	.word	0x00000000
	.align		4
        /*0014*/ 	.word	0xfffffffd
	.align		4
        /*0018*/ 	.word	0x00000000
	.align		4
        /*001c*/ 	.word	0xfffffffc


//--------------------- .nv.constant4             --------------------------
	.section	.nv.constant4,"a",@progbits
	.align	8
	.align		8
.nv.constant4:
        /*0000*/ 	.dword	_$_str


//--------------------- .text.attn_fwd            --------------------------
	.section	.text.attn_fwd,"ax",@progbits
	.align	128
        .global         attn_fwd
        .type           attn_fwd,@function
        .size           attn_fwd,(.L_x_3 - attn_fwd)
        .other          attn_fwd,@"STO_CUDA_ENTRY STV_DEFAULT"
attn_fwd:
.text.attn_fwd:
[----:B------:R-:W0:Y:S01]  /*0000*/  LDC R1, c[0x0][0x28] ;  /* 0x00000a00ff017b82 */ /* 0x000e220000000800 */
[----:B------:R-:W1:Y:S07]  /*0010*/  S2R R8, SR_TID.X ;  /* 0x0000000000087919 */ /* 0x000e6e0000002100 */
[----:B------:R-:W2:Y:S01]  /*0020*/  LDC R2, c[0x0][0x248] ;  /* 0x00009200ff027b82 */ /* 0x000ea20000000800 */
[----:B------:R-:W-:Y:S01]  /*0030*/  ULDC.64 UR60, c[0x0][0x208] ;  /* 0x00008200003c7ab9 */ /* 0x000fe20000000a00 */
[----:B0-----:R-:W-:Y:S01]  /*0040*/  VIADD R1, R1, 0xfffffa28 ;  /* 0xfffffa2801017836 */ /* 0x001fe20000000000 */
[----:B------:R-:W0:Y:S05]  /*0050*/  S2R R6, SR_CTAID.Y ;  /* 0x0000000000067919 */ /* 0x000e2a0000002600 */
[----:B------:R-:W0:Y:S08]  /*0060*/  LDC.64 R4, c[0x0][0x240] ;  /* 0x00009000ff047b82 */ /* 0x000e300000000a00 */
[----:B------:R-:W3:Y:S01]  /*0070*/  LDC.64 R46, c[0x0][0x210] ;  /* 0x00008400ff2e7b82 */ /* 0x000ee20000000a00 */
[----:B-1----:R-:W-:-:S04]  /*0080*/  SHF.R.U32.HI R0, RZ, 0x7, R8 ;  /* 0x00000007ff007819 */ /* 0x002fc80000011608 */
[----:B------:R-:W-:Y:S02]  /*0090*/  SGXT.U32 R3, R0, 0x1 ;  /* 0x000000010003781a */ /* 0x000fe40000000000 */
[----:B------:R-:W-:-:S03]  /*00a0*/  LOP3.LUT R0, R8, 0x7f, RZ, 0xc0, !PT ;  /* 0x0000007f08007812 */ /* 0x000fc600078ec0ff */
[----:B--2---:R-:W-:Y:S02]  /*00b0*/  IMAD R7, R3, R2, RZ ;  /* 0x0000000203077224 */ /* 0x004fe400078e02ff */
[----:B------:R-:W1:Y:S02]  /*00c0*/  S2R R3, SR_CTAID.X ;  /* 0x0000000000037919 */ /* 0x000e640000002500 */
[----:B------:R-:W-:-:S04]  /*00d0*/  IMAD R9, R2, 0x2, R7 ;  /* 0x0000000202097824 */ /* 0x000fc800078e0207 */
[----:B------:R-:W-:-:S04]  /*00e0*/  IMAD R11, R2, 0x2, R9 ;  /* 0x00000002020b7824 */ /* 0x000fc800078e0209 */
[----:B------:R-:W-:-:S04]  /*00f0*/  IMAD R13, R2, 0x2, R11 ;  /* 0x00000002020d7824 */ /* 0x000fc800078e020b */
[----:B------:R-:W-:-:S04]  /*0100*/  IMAD R15, R2, 0x2, R13 ;  /* 0x00000002020f7824 */ /* 0x000fc800078e020d */
[----:B------:R-:W-:-:S05]  /*0110*/  IMAD R17, R2, 0x2, R15 ;  /* 0x0000000202117824 */ /* 0x000fca00078e020f */
[----:B------:R-:W-:-:S05]  /*0120*/  LEA R19, R2, R17, 0x1 ;  /* 0x0000001102137211 */ /* 0x000fca00078e08ff */
[----:B------:R-:W-:Y:S02]  /*0130*/  IMAD R21, R2, 0x2, R19 ;  /* 0x0000000202157824 */ /* 0x000fe400078e0213 */
[----:B-1----:R-:W-:Y:S02]  /*0140*/  IMAD R3, R3, 0x80, R0 ;  /* 0x0000008003037824 */ /* 0x002fe400078e0200 */
[----:B0-----:R-:W-:Y:S02]  /*0150*/  IMAD R0, R6, R4, RZ ;  /* 0x0000000406007224 */ /* 0x001fe400078e02ff */
[----:B------:R-:W-:Y:S02]  /*0160*/  IMAD R4, R3, R5, RZ ;  /* 0x0000000503047224 */ /* 0x000fe400078e02ff */
[----:B------:R-:W-:Y:S02]  /*0170*/  IMAD.SHL.U32 R3, R0, 0x2, RZ ;  /* 0x0000000200037824 */ /* 0x000fe400078e00ff */
[----:B------:R-:W-:-:S02]  /*0180*/  IMAD.SHL.U32 R5, R4, 0x2, RZ ;  /* 0x0000000204057824 */ /* 0x000fc400078e00ff */
[----:B------:R-:W-:-:S04]  /*0190*/  IMAD.HI R0, R0, 0x2, RZ ;  /* 0x0000000200007827 */ /* 0x000fc800078e02ff */
[----:B------:R-:W-:Y:S01]  /*01a0*/  IMAD.HI R83, R4, 0x2, RZ ;  /* 0x0000000204537827 */ /* 0x000fe200078e02ff */
[----:B---3--:R-:W-:-:S03]  /*01b0*/  IADD3 R4, P0, P1, R5, R46, R3 ;  /* 0x0000002e05047210 */ /* 0x008fc6000791e003 */
[C---:B------:R-:W-:Y:S01]  /*01c0*/  IMAD R23, R2.reuse, 0x2, R21 ;  /* 0x0000000202177824 */ /* 0x040fe200078e0215 */
[----:B------:R-:W-:Y:S02]  /*01d0*/  IADD3.X R83, R83, R47, R0, P0, P1 ;  /* 0x0000002f53537210 */ /* 0x000fe400007e2400 */
[-C--:B------:R-:W-:Y:S01]  /*01e0*/  LEA R84, P0, R7, R4.reuse, 0x1 ;  /* 0x0000000407547211 */ /* 0x080fe200078008ff */
[C---:B------:R-:W-:Y:S01]  /*01f0*/  IMAD R25, R2.reuse, 0x2, R23 ;  /* 0x0000000202197824 */ /* 0x040fe200078e0217 */
[-C--:B------:R-:W-:Y:S02]  /*0200*/  LEA R6, P1, R9, R4.reuse, 0x1 ;  /* 0x0000000409067211 */ /* 0x080fe400078208ff */
[-C--:B------:R-:W-:Y:S01]  /*0210*/  LEA.HI.X.SX32 R85, R7, R83.reuse, 0x1, P0 ;  /* 0x0000005307557211 */ /* 0x080fe200000f0eff */
[C---:B------:R-:W-:Y:S01]  /*0220*/  IMAD R27, R2.reuse, 0x2, R25 ;  /* 0x00000002021b7824 */ /* 0x040fe200078e0219 */
[----:B------:R-:W-:Y:S02]  /*0230*/  LEA R8, P0, R11, R4, 0x1 ;  /* 0x000000040b087211 */ /* 0x000fe400078008ff */
[-C--:B------:R-:W-:Y:S01]  /*0240*/  LEA.HI.X.SX32 R7, R9, R83.reuse, 0x1, P1 ;  /* 0x0000005309077211 */ /* 0x080fe200008f0eff */
[C---:B------:R-:W-:Y:S01]  /*0250*/  IMAD R29, R2.reuse, 0x2, R27 ;  /* 0x00000002021d7824 */ /* 0x040fe200078e021b */
[----:B------:R-:W-:Y:S01]  /*0260*/  LEA.HI.X.SX32 R9, R11, R83, 0x1, P0 ;  /* 0x000000530b097211 */ /* 0x000fe200000f0eff */
[----:B------:R-:W2:Y:S02]  /*0270*/  LDG.E.U16 R84, desc[UR60][R84.64] ;  /* 0x0000003c54547981 */ /* 0x000ea4000c1e1500 */
[----:B------:R-:W-:-:S02]  /*0280*/  IMAD R31, R2, 0x2, R29 ;  /* 0x00000002021f7824 */ /* 0x000fc400078e021d */
[----:B------:R0:W3:Y:S01]  /*0290*/  LDG.E.U16 R0, desc[UR60][R6.64] ;  /* 0x0000003c06007981 */ /* 0x0000e2000c1e1500 */
[CC--:B------:R-:W-:Y:S02]  /*02a0*/  LEA R10, P0, R13.reuse, R4.reuse, 0x1 ;  /* 0x000000040d0a7211 */ /* 0x0c0fe400078008ff */
[C---:B------:R-:W-:Y:S01]  /*02b0*/  LEA R33, R2.reuse, R31, 0x1 ;  /* 0x0000001f02217211 */ /* 0x040fe200078e08ff */
[----:B------:R1:W4:Y:S01]  /*02c0*/  LDG.E.U16 R16, desc[UR60][R8.64] ;  /* 0x0000003c08107981 */ /* 0x000322000c1e1500 */
[-C--:B------:R-:W-:Y:S02]  /*02d0*/  LEA.HI.X.SX32 R11, R13, R83.reuse, 0x1, P0 ;  /* 0x000000530d0b7211 */ /* 0x080fe400000f0eff */
[CC--:B------:R-:W-:Y:S01]  /*02e0*/  LEA R12, P0, R17.reuse, R4.reuse, 0x1 ;  /* 0x00000004110c7211 */ /* 0x0c0fe200078008ff */
[C---:B------:R-:W-:Y:S02]  /*02f0*/  IMAD R35, R2.reuse, 0x2, R33 ;  /* 0x0000000202237824 */ /* 0x040fe400078e0221 */
[----:B------:R5:W2:Y:S01]  /*0300*/  LDG.E.U16 R24, desc[UR60][R10.64] ;  /* 0x0000003c0a187981 */ /* 0x000aa2000c1e1500 */
[----:B------:R-:W-:Y:S01]  /*0310*/  LEA.HI.X.SX32 R13, R17, R83, 0x1, P0 ;  /* 0x00000053110d7211 */ /* 0x000fe200000f0eff */
[----:B------:R-:W-:Y:S01]  /*0320*/  IMAD R37, R2, 0x2, R35 ;  /* 0x0000000202257824 */ /* 0x000fe200078e0223 */
[----:B0-----:R-:W-:-:S03]  /*0330*/  LEA R6, P0, R19, R4, 0x1 ;  /* 0x0000000413067211 */ /* 0x001fc600078008ff */
[----:B------:R0:W2:Y:S01]  /*0340*/  LDG.E.U16 R22, desc[UR60][R12.64] ;  /* 0x0000003c0c167981 */ /* 0x0000a2000c1e1500 */
[----:B------:R-:W-:Y:S01]  /*0350*/  LEA.HI.X.SX32 R7, R19, R83, 0x1, P0 ;  /* 0x0000005313077211 */ /* 0x000fe200000f0eff */
[----:B------:R-:W-:Y:S01]  /*0360*/  IMAD R39, R2, 0x2, R37 ;  /* 0x0000000202277824 */ /* 0x000fe200078e0225 */
[----:B-1----:R-:W-:-:S03]  /*0370*/  LEA R8, P0, R21, R4, 0x1 ;  /* 0x0000000415087211 */ /* 0x002fc600078008ff */
[----:B------:R1:W2:Y:S01]  /*0380*/  LDG.E.U16 R20, desc[UR60][R6.64] ;  /* 0x0000003c06147981 */ /* 0x0002a2000c1e1500 */
[----:B------:R-:W-:Y:S01]  /*0390*/  LEA.HI.X.SX32 R9, R21, R83, 0x1, P0 ;  /* 0x0000005315097211 */ /* 0x000fe200000f0eff */
[----:B------:R-:W-:-:S04]  /*03a0*/  IMAD R41, R2, 0x2, R39 ;  /* 0x0000000202297824 */ /* 0x000fc800078e0227 */
[----:B------:R2:W2:Y:S01]  /*03b0*/  LDG.E.U16 R18, desc[UR60][R8.64] ;  /* 0x0000003c08127981 */ /* 0x0004a2000c1e1500 */
[----:B-----5:R-:W-:Y:S01]  /*03c0*/  LEA R10, P0, R25, R4, 0x1 ;  /* 0x00000004190a7211 */ /* 0x020fe200078008ff */
[----:B------:R-:W-:-:S03]  /*03d0*/  IMAD R43, R2, 0x2, R41 ;  /* 0x00000002022b7824 */ /* 0x000fc600078e0229 */
[----:B------:R-:W-:Y:S02]  /*03e0*/  LEA.HI.X.SX32 R11, R25, R83, 0x1, P0 ;  /* 0x00000053190b7211 */ /* 0x000fe400000f0eff */
[C---:B0-----:R-:W-:Y:S02]  /*03f0*/  LEA R12, P0, R27.reuse, R4, 0x1 ;  /* 0x000000041b0c7211 */ /* 0x041fe400078008ff */
[----:B------:R-:W-:Y:S01]  /*0400*/  LEA R45, R2, R43, 0x1 ;  /* 0x0000002b022d7211 */ /* 0x000fe200078e08ff */
[----:B------:R0:W5:Y:S01]  /*0410*/  LDG.E.U16 R17, desc[UR60][R10.64] ;  /* 0x0000003c0a117981 */ /* 0x000162000c1e1500 */
[----:B------:R-:W-:-:S03]  /*0420*/  LEA.HI.X.SX32 R13, R27, R83, 0x1, P0 ;  /* 0x000000531b0d7211 */ /* 0x000fc600000f0eff */
[----:B------:R-:W-:-:S04]  /*0430*/  IMAD R55, R2, 0x2, R45 ;  /* 0x0000000202377824 */ /* 0x000fc800078e022d */
[----:B------:R-:W-:-:S04]  /*0440*/  IMAD R3, R2, 0x2, R55 ;  /* 0x0000000202037824 */ /* 0x000fc800078e0237 */
[----:B------:R-:W-:-:S04]  /*0450*/  IMAD R5, R2, 0x2, R3 ;  /* 0x0000000202057824 */ /* 0x000fc800078e0203 */
[----:B------:R-:W-:-:S05]  /*0460*/  IMAD R57, R2, 0x2, R5 ;  /* 0x0000000202397824 */ /* 0x000fca00078e0205 */
[----:B------:R-:W-:-:S05]  /*0470*/  LEA R59, R2, R57, 0x1 ;  /* 0x00000039023b7211 */ /* 0x000fca00078e08ff */
[----:B------:R-:W-:-:S04]  /*0480*/  IMAD R61, R2, 0x2, R59 ;  /* 0x00000002023d7824 */ /* 0x000fc800078e023b */
[----:B------:R-:W-:-:S04]  /*0490*/  IMAD R63, R2, 0x2, R61 ;  /* 0x00000002023f7824 */ /* 0x000fc800078e023d */
[----:B------:R-:W-:-:S04]  /*04a0*/  IMAD R65, R2, 0x2, R63 ;  /* 0x0000000202417824 */ /* 0x000fc800078e023f */
[C---:B------:R-:W-:Y:S01]  /*04b0*/  IMAD R71, R2.reuse, 0x2, R65 ;  /* 0x0000000202477824 */ /* 0x040fe200078e0241 */
[----:B---3--:R-:W-:Y:S04]  /*04c0*/  STL [R1+0x2c], R0 ;  /* 0x00002c0001007387 */ /* 0x008fe80000100800 */
[----:B----4-:R3:W-:Y:S04]  /*04d0*/  STL [R1+0x28], R16 ;  /* 0x0000281001007387 */ /* 0x0107e80000100800 */
[----:B---3--:R3:W4:Y:S01]  /*04e0*/  LDG.E.U16 R16, desc[UR60][R12.64] ;  /* 0x0000003c0c107981 */ /* 0x008722000c1e1500 */
[----:B------:R-:W-:-:S04]  /*04f0*/  IMAD R73, R2, 0x2, R71 ;  /* 0x0000000202497824 */ /* 0x000fc800078e0247 */
[----:B------:R-:W-:Y:S01]  /*0500*/  IMAD R75, R2, 0x2, R73 ;  /* 0x00000002024b7824 */ /* 0x000fe200078e0249 */
[----:B------:R-:W-:-:S04]  /*0510*/  LEA R50, P1, R15, R4, 0x1 ;  /* 0x000000040f327211 */ /* 0x000fc800078208ff */
[----:B------:R-:W-:Y:S02]  /*0520*/  LEA R19, R2, R75, 0x1 ;  /* 0x0000004b02137211 */ /* 0x000fe400078e08ff */
[----:B------:R-:W-:-:S03]  /*0530*/  LEA.HI.X.SX32 R51, R15, R83, 0x1, P1 ;  /* 0x000000530f337211 */ /* 0x000fc600008f0eff */
[C---:B------:R-:W-:Y:S01]  /*0540*/  IMAD R77, R2.reuse, 0x2, R19 ;  /* 0x00000002024d7824 */ /* 0x040fe200078e0213 */
[-C--:B------:R-:W-:Y:S02]  /*0550*/  LEA R14, P1, R23, R4.reuse, 0x1 ;  /* 0x00000004170e7211 */ /* 0x080fe400078208ff */
[-C--:B-1----:R-:W-:Y:S01]  /*0560*/  LEA R6, P0, R29, R4.reuse, 0x1 ;  /* 0x000000041d067211 */ /* 0x082fe200078008ff */
[C---:B------:R-:W-:Y:S01]  /*0570*/  IMAD R21, R2.reuse, 0x2, R77 ;  /* 0x0000000202157824 */ /* 0x040fe200078e024d */
[-C--:B------:R-:W-:Y:S01]  /*0580*/  LEA.HI.X.SX32 R15, R23, R83.reuse, 0x1, P1 ;  /* 0x00000053170f7211 */ /* 0x080fe200008f0eff */
[----:B--2---:R1:W-:Y:S02]  /*0590*/  STL [R1+0x24], R24 ;  /* 0x0000241801007387 */ /* 0x0043e40000100800 */
[C---:B------:R-:W-:Y:S01]  /*05a0*/  IMAD R23, R2.reuse, 0x2, R21 ;  /* 0x0000000202177824 */ /* 0x040fe200078e0215 */
[-C--:B------:R-:W-:Y:S01]  /*05b0*/  LEA.HI.X.SX32 R7, R29, R83.reuse, 0x1, P0 ;  /* 0x000000531d077211 */ /* 0x080fe200000f0eff */
[----:B------:R-:W2:Y:S02]  /*05c0*/  LDG.E.U16 R0, desc[UR60][R14.64] ;  /* 0x0000003c0e007981 */ /* 0x000ea4000c1e1500 */
[C---:B------:R-:W-:Y:S01]  /*05d0*/  IMAD R67, R2.reuse, 0x2, R23 ;  /* 0x0000000202437824 */ /* 0x040fe200078e0217 */
[CC--:B------:R-:W-:Y:S01]  /*05e0*/  LEA R8, P0, R33.reuse, R4.reuse, 0x1 ;  /* 0x0000000421087211 */ /* 0x0c0fe200078008ff */
[----:B------:R-:W2:Y:S02]  /*05f0*/  LDG.E.U16 R50, desc[UR60][R50.64] ;  /* 0x0000003c32327981 */ /* 0x000ea4000c1e1500 */
[C---:B------:R-:W-:Y:S01]  /*0600*/  IMAD R25, R2.reuse, 0x2, R67 ;  /* 0x0000000202197824 */ /* 0x040fe200078e0243 */
[----:B------:R-:W-:Y:S01]  /*0610*/  LEA.HI.X.SX32 R9, R33, R83, 0x1, P0 ;  /* 0x0000005321097211 */ /* 0x000fe200000f0eff */
[----:B-1----:R1:W2:Y:S02]  /*0620*/  LDG.E.U16 R24, desc[UR60][R6.64] ;  /* 0x0000003c06187981 */ /* 0x0022a4000c1e1500 */
[----:B------:R-:W-:Y:S01]  /*0630*/  IMAD R27, R2, 0x2, R25 ;  /* 0x00000002021b7824 */ /* 0x000fe200078e0219 */
[----:B0-----:R-:W-:-:S04]  /*0640*/  LEA R10, P0, R35, R4, 0x1 ;  /* 0x00000004230a7211 */ /* 0x001fc800078008ff */
[C---:B------:R-:W-:Y:S02]  /*0650*/  LEA R29, R2.reuse, R27, 0x1 ;  /* 0x0000001b021d7211 */ /* 0x040fe400078e08ff */
[-C--:B------:R-:W-:Y:S02]  /*0660*/  LEA.HI.X.SX32 R11, R35, R83.reuse, 0x1, P0 ;  /* 0x00000053230b7211 */ /* 0x080fe400000f0eff */
[-C--:B---3--:R-:W-:Y:S01]  /*0670*/  LEA R12, P0, R37, R4.reuse, 0x1 ;  /* 0x00000004250c7211 */ /* 0x088fe200078008ff */
[C---:B------:R-:W-:Y:S01]  /*0680*/  IMAD R47, R2.reuse, 0x2, R29 ;  /* 0x00000002022f7824 */ /* 0x040fe200078e021d */
[----:B------:R-:W-:Y:S02]  /*0690*/  LEA R52, P1, R31, R4, 0x1 ;  /* 0x000000041f347211 */ /* 0x000fe400078208ff */
[-C--:B------:R-:W-:Y:S01]  /*06a0*/  LEA.HI.X.SX32 R13, R37, R83.reuse, 0x1, P0 ;  /* 0x00000053250d7211 */ /* 0x080fe200000f0eff */
[----:B------:R0:W-:Y:S01]  /*06b0*/  STL [R1+0x20], R22 ;  /* 0x0000201601007387 */ /* 0x0001e20000100800 */
[----:B------:R-:W-:Y:S01]  /*06c0*/  LEA.HI.X.SX32 R53, R31, R83, 0x1, P1 ;  /* 0x000000531f357211 */ /* 0x000fe200008f0eff */
[----:B------:R-:W-:-:S02]  /*06d0*/  IMAD R31, R2, 0x2, R47 ;  /* 0x00000002021f7824 */ /* 0x000fc400078e022f */
[----:B------:R3:W-:Y:S04]  /*06e0*/  STL [R1+0x1c], R20 ;  /* 0x00001c1401007387 */ /* 0x0007e80000100800 */
[----:B------:R5:W-:Y:S04]  /*06f0*/  STL [R1+0x18], R18 ;  /* 0x0000181201007387 */ /* 0x000be80000100800 */
[----:B0-----:R-:W2:Y:S01]  /*0700*/  LDG.E.U16 R22, desc[UR60][R8.64] ;  /* 0x0000003c08167981 */ /* 0x001ea2000c1e1500 */
[----:B------:R-:W-:-:S03]  /*0710*/  IMAD R33, R2, 0x2, R31 ;  /* 0x0000000202217824 */ /* 0x000fc600078e021f */
[----:B---3--:R-:W3:Y:S04]  /*0720*/  LDG.E.U16 R20, desc[UR60][R10.64] ;  /* 0x0000003c0a147981 */ /* 0x008ee8000c1e1500 */
[----:B-----5:R-:W5:Y:S01]  /*0730*/  LDG.E.U16 R18, desc[UR60][R12.64] ;  /* 0x0000003c0c127981 */ /* 0x020f62000c1e1500 */
[C---:B------:R-:W-:Y:S01]  /*0740*/  IMAD R35, R2.reuse, 0x2, R33 ;  /* 0x0000000202237824 */ /* 0x040fe200078e0221 */
[----:B-1----:R-:W-:Y:S02]  /*0750*/  LEA R6, P0, R41, R4, 0x1 ;  /* 0x0000000429067211 */ /* 0x002fe400078008ff */
[----:B------:R0:W5:Y:S01]  /*0760*/  LDG.E.U16 R52, desc[UR60][R52.64] ;  /* 0x0000003c34347981 */ /* 0x000162000c1e1500 */
[----:B------:R-:W-:-:S04]  /*0770*/  IMAD R48, R2, 0x2, R35 ;  /* 0x0000000202307824 */ /* 0x000fc800078e0223 */
[----:B------:R-:W-:Y:S01]  /*0780*/  IMAD R37, R2, 0x2, R48 ;  /* 0x0000000202257824 */ /* 0x000fe200078e0230 */
[----:B------:R-:W-:-:S04]  /*0790*/  LEA.HI.X.SX32 R7, R41, R83, 0x1, P0 ;  /* 0x0000005329077211 */ /* 0x000fc800000f0eff */
[C---:B------:R-:W-:Y:S02]  /*07a0*/  LEA R41, R2.reuse, R37, 0x1 ;  /* 0x0000002502297211 */ /* 0x040fe400078e08ff */
[-C--:B------:R-:W-:Y:S01]  /*07b0*/  LEA R14, P1, R39, R4.reuse, 0x1 ;  /* 0x00000004270e7211 */ /* 0x080fe200078208ff */
[----:B------:R-:W-:Y:S02]  /*07c0*/  STL [R1+0x14], R17 ;  /* 0x0000141101007387 */ /* 0x000fe40000100800 */
[C---:B0-----:R-:W-:Y:S01]  /*07d0*/  IMAD R53, R2.reuse, 0x2, R41 ;  /* 0x0000000202357824 */ /* 0x041fe200078e0229 */
[----:B------:R-:W-:Y:S01]  /*07e0*/  LEA R8, P0, R43, R4, 0x1 ;  /* 0x000000042b087211 */ /* 0x000fe200078008ff */
[----:B------:R0:W5:Y:S02]  /*07f0*/  LDG.E.U16 R252, desc[UR60][R6.64] ;  /* 0x0000003c06fc7981 */ /* 0x000164000c1e1500 */
[----:B------:R-:W-:Y:S01]  /*0800*/  IMAD R49, R2, 0x2, R53 ;  /* 0x0000000202317824 */ /* 0x000fe200078e0235 */
[----:B------:R-:W-:-:S02]  /*0810*/  LEA.HI.X.SX32 R15, R39, R83, 0x1, P1 ;  /* 0x00000053270f7211 */ /* 0x000fc400008f0eff */
[-C--:B------:R-:W-:Y:S01]  /*0820*/  LEA.HI.X.SX32 R9, R43, R83.reuse, 0x1, P0 ;  /* 0x000000532b097211 */ /* 0x080fe200000f0eff */
[----:B------:R-:W-:Y:S01]  /*0830*/  IMAD R79, R2, 0x2, R49 ;  /* 0x00000002024f7824 */ /* 0x000fe200078e0231 */
[CC--:B------:R-:W-:Y:S01]  /*0840*/  LEA R10, P0, R45.reuse, R4.reuse, 0x1 ;  /* 0x000000042d0a7211 */ /* 0x0c0fe200078008ff */
[----:B------:R-:W5:Y:S03]  /*0850*/  LDG.E.U16 R51, desc[UR60][R14.64] ;  /* 0x0000003c0e337981 */ /* 0x000f66000c1e1500 */
[----:B------:R-:W-:Y:S01]  /*0860*/  LEA.HI.X.SX32 R11, R45, R83, 0x1, P0 ;  /* 0x000000532d0b7211 */ /* 0x000fe200000f0eff */
[----:B------:R1:W5:Y:S01]  /*0870*/  LDG.E.U16 R251, desc[UR60][R8.64] ;  /* 0x0000003c08fb7981 */ /* 0x000362000c1e1500 */
[----:B------:R-:W-:-:S03]  /*0880*/  LEA R12, P0, R3, R4, 0x1 ;  /* 0x00000004030c7211 */ /* 0x000fc600078008ff */
[----:B------:R1:W5:Y:S01]  /*0890*/  LDG.E.U16 R250, desc[UR60][R10.64] ;  /* 0x0000003c0afa7981 */ /* 0x000362000c1e1500 */
[----:B------:R-:W-:Y:S02]  /*08a0*/  LEA.HI.X.SX32 R13, R3, R83, 0x1, P0 ;  /* 0x00000053030d7211 */ /* 0x000fe400000f0eff */
[----:B0-----:R-:W-:-:S03]  /*08b0*/  LEA R6, P0, R5, R4, 0x1 ;  /* 0x0000000405067211 */ /* 0x001fc600078008ff */
[----:B------:R0:W5:Y:S01]  /*08c0*/  LDG.E.U16 R249, desc[UR60][R12.64] ;  /* 0x0000003c0cf97981 */ /* 0x000162000c1e1500 */
[----:B------:R-:W-:Y:S02]  /*08d0*/  LEA.HI.X.SX32 R7, R5, R83, 0x1, P0 ;  /* 0x0000005305077211 */ /* 0x000fe400000f0eff */
[----:B-1----:R-:W-:-:S03]  /*08e0*/  LEA R8, P0, R57, R4, 0x1 ;  /* 0x0000000439087211 */ /* 0x002fc600078008ff */
[----:B------:R1:W5:Y:S01]  /*08f0*/  LDG.E.U16 R248, desc[UR60][R6.64] ;  /* 0x0000003c06f87981 */ /* 0x000362000c1e1500 */
[----:B------:R-:W-:Y:S02]  /*0900*/  LEA.HI.X.SX32 R9, R57, R83, 0x1, P0 ;  /* 0x0000005339097211 */ /* 0x000fe400000f0eff */
        /* <DEDUP_REMOVED lines=25> */
[----:B------:R-:W5:Y:S01]  /*0aa0*/  LDG.E.U16 R239, desc[UR60][R8.64] ;  /* 0x0000003c08ef7981 */ /* 0x000f62000c1e1500 */
[----:B------:R-:W-:Y:S02]  /*0ab0*/  LEA.HI.X.SX32 R11, R27, R83, 0x1, P0 ;  /* 0x000000531b0b7211 */ /* 0x000fe400000f0eff */
[----:B------:R-:W-:-:S03]  /*0ac0*/  LEA R12, P0, R29, R4, 0x1 ;  /* 0x000000041d0c7211 */ /* 0x000fc600078008ff */
[----:B------:R-:W5:Y:S01]  /*0ad0*/  LDG.E.U16 R238, desc[UR60][R10.64] ;  /* 0x0000003c0aee7981 */ /* 0x000f62000c1e1500 */
[----:B------:R-:W-:Y:S02]  /*0ae0*/  LEA.HI.X.SX32 R13, R29, R83, 0x1, P0 ;  /* 0x000000531d0d7211 */ /* 0x000fe400000f0eff */
[----:B0-----:R-:W-:-:S03]  /*0af0*/  LEA R6, P0, R33, R4, 0x1 ;  /* 0x0000000421067211 */ /* 0x001fc600078008ff */
[----:B------:R-:W5:Y:S04]  /*0b00*/  LDG.E.U16 R237, desc[UR60][R12.64] ;  /* 0x0000003c0ced7981 */ /* 0x000f68000c1e1500 */
[----:B----4-:R0:W-:Y:S02]  /*0b10*/  STL [R1+0x10], R16 ;  /* 0x0000101001007387 */ /* 0x0101e40000100800 */
[----:B0-----:R-:W-:-:S04]  /*0b20*/  LEA R16, P1, R55, R4, 0x1 ;  /* 0x0000000437107211 */ /* 0x001fc800078208ff */
[----:B------:R-:W-:Y:S01]  /*0b30*/  LEA.HI.X.SX32 R17, R55, R83, 0x1, P1 ;  /* 0x0000005337117211 */ /* 0x000fe200008f0eff */
[----:B------:R-:W-:-:S04]  /*0b40*/  IMAD R55, R2, 0x2, R79 ;  /* 0x0000000202377824 */ /* 0x000fc800078e024f */
[C---:B------:R-:W-:Y:S01]  /*0b50*/  IMAD R81, R2.reuse, 0x2, R55 ;  /* 0x0000000202517824 */ /* 0x040fe200078e0237 */
[----:B------:R-:W-:Y:S01]  /*0b60*/  LEA R68, P1, R59, R4, 0x1 ;  /* 0x000000043b447211 */ /* 0x000fe200078208ff */
[----:B------:R0:W4:Y:S02]  /*0b70*/  LDG.E.U16 R66, desc[UR60][R16.64] ;  /* 0x0000003c10427981 */ /* 0x000124000c1e1500 */
[----:B------:R-:W-:-:S05]  /*0b80*/  IMAD R3, R2, 0x2, R81 ;  /* 0x0000000202037824 */ /* 0x000fca00078e0251 */
[----:B------:R-:W-:-:S05]  /*0b90*/  LEA R5, R2, R3, 0x1 ;  /* 0x0000000302057211 */ /* 0x000fca00078e08ff */
[----:B------:R-:W-:-:S04]  /*0ba0*/  IMAD R85, R2, 0x2, R5 ;  /* 0x0000000202557824 */ /* 0x000fc800078e0205 */
[----:B------:R-:W-:Y:S01]  /*0bb0*/  IMAD R57, R2, 0x2, R85 ;  /* 0x0000000202397824 */ /* 0x000fe200078e0255 */
[----:B------:R-:W-:-:S03]  /*0bc0*/  LEA.HI.X.SX32 R69, R59, R83, 0x1, P1 ;  /* 0x000000533b457211 */ /* 0x000fc600008f0eff */
[C---:B------:R-:W-:Y:S01]  /*0bd0*/  IMAD R43, R2.reuse, 0x2, R57 ;  /* 0x00000002022b7824 */ /* 0x040fe200078e0239 */
[----:B------:R-:W-:Y:S01]  /*0be0*/  LEA R14, P1, R71, R4, 0x1 ;  /* 0x00000004470e7211 */ /* 0x000fe200078208ff */
[----:B------:R-:W4:Y:S02]  /*0bf0*/  LDG.E.U16 R68, desc[UR60][R68.64] ;  /* 0x0000003c44447981 */ /* 0x000f24000c1e1500 */
[----:B------:R-:W-:-:S04]  /*0c00*/  IMAD R59, R2, 0x2, R43 ;  /* 0x00000002023b7824 */ /* 0x000fc800078e022b */
[----:B------:R-:W-:-:S04]  /*0c10*/  IMAD R61, R2, 0x2, R59 ;  /* 0x00000002023d7824 */ /* 0x000fc800078e023b */
[----:B------:R-:W-:-:S05]  /*0c20*/  IMAD R63, R2, 0x2, R61 ;  /* 0x00000002023f7824 */ /* 0x000fca00078e023d */
[----:B------:R-:W-:Y:S02]  /*0c30*/  LEA R44, R2, R63, 0x1 ;  /* 0x0000003f022c7211 */ /* 0x000fe400078e08ff */
[----:B------:R-:W-:-:S03]  /*0c40*/  LEA.HI.X.SX32 R15, R71, R83, 0x1, P1 ;  /* 0x00000053470f7211 */ /* 0x000fc600008f0eff */
[C---:B------:R-:W-:Y:S01]  /*0c50*/  IMAD R65, R2.reuse, 0x2, R44 ;  /* 0x0000000202417824 */ /* 0x040fe200078e022c */
[----:B0-----:R-:W-:Y:S01]  /*0c60*/  LEA R16, P1, R77, R4, 0x1 ;  /* 0x000000044d107211 */ /* 0x001fe200078208ff */
[----:B------:R0:W4:Y:S02]  /*0c70*/  LDG.E.U16 R69, desc[UR60][R14.64] ;  /* 0x0000003c0e457981 */ /* 0x000124000c1e1500 */
[----:B------:R-:W-:-:S04]  /*0c80*/  IMAD R71, R2, 0x2, R65 ;  /* 0x0000000202477824 */ /* 0x000fc800078e0241 */
[----:B------:R-:W-:-:S04]  /*0c90*/  IMAD R73, R2, 0x2, R71 ;  /* 0x0000000202497824 */ /* 0x000fc800078e0247 */
[----:B------:R-:W-:-:S04]  /*0ca0*/  IMAD R45, R2, 0x2, R73 ;  /* 0x00000002022d7824 */ /* 0x000fc800078e0249 */
[----:B------:R-:W-:-:S04]  /*0cb0*/  IMAD R75, R2, 0x2, R45 ;  /* 0x00000002024b7824 */ /* 0x000fc800078e022d */
[----:B------:R-:W-:Y:S01]  /*0cc0*/  IMAD R19, R2, 0x2, R75 ;  /* 0x0000000202137824 */ /* 0x000fe200078e024b */
[----:B------:R-:W-:-:S04]  /*0cd0*/  LEA.HI.X.SX32 R17, R77, R83, 0x1, P1 ;  /* 0x000000534d117211 */ /* 0x000fc800008f0eff */
[C---:B------:R-:W-:Y:S01]  /*0ce0*/  LEA R77, R2.reuse, R19, 0x1 ;  /* 0x00000013024d7211 */ /* 0x040fe200078e08ff */
[----:B------:R1:W4:Y:S04]  /*0cf0*/  LDG.E.U16 R123, desc[UR60][R16.64] ;  /* 0x0000003c107b7981 */ /* 0x000328000c1e1500 */
[----:B------:R-:W-:Y:S01]  /*0d00*/  IMAD R46, R2, 0x2, R77 ;  /* 0x00000002022e7824 */ /* 0x000fe200078e024d */
[----:B0-----:R-:W-:-:S03]  /*0d10*/  LEA R14, P1, R25, R4, 0x1 ;  /* 0x00000004190e7211 */ /* 0x001fc600078208ff */
[----:B------:R-:W-:Y:S01]  /*0d20*/  IMAD R21, R2, 0x2, R46 ;  /* 0x0000000202157824 */ /* 0x000fe200078e022e */
[----:B------:R-:W-:-:S03]  /*0d30*/  LEA.HI.X.SX32 R15, R25, R83, 0x1, P1 ;  /* 0x00000053190f7211 */ /* 0x000fc600008f0eff */
[C---:B------:R-:W-:Y:S01]  /*0d40*/  IMAD R23, R2.reuse, 0x2, R21 ;  /* 0x0000000202177824 */ /* 0x040fe200078e0215 */
[----:B------:R-:W-:Y:S01]  /*0d50*/  LEA.HI.X.SX32 R7, R33, R83, 0x1, P0 ;  /* 0x0000005321077211 */ /* 0x000fe200000f0eff */
[----:B------:R0:W4:Y:S02]  /*0d60*/  LDG.E.U16 R122, desc[UR60][R14.64] ;  /* 0x0000003c0e7a7981 */ /* 0x000124000c1e1500 */
[C---:B------:R-:W-:Y:S01]  /*0d70*/  IMAD R25, R2.reuse, 0x2, R23 ;  /* 0x0000000202197824 */ /* 0x040fe200078e0217 */
[----:B------:R-:W-:Y:S01]  /*0d80*/  LEA R8, P0, R35, R4, 0x1 ;  /* 0x0000000423087211 */ /* 0x000fe200078008ff */
[----:B------:R-:W4:Y:S02]  /*0d90*/  LDG.E.U16 R236, desc[UR60][R6.64] ;  /* 0x0000003c06ec7981 */ /* 0x000f24000c1e1500 */
[----:B------:R-:W-:-:S04]  /*0da0*/  IMAD R39, R2, 0x2, R25 ;  /* 0x0000000202277824 */ /* 0x000fc800078e0219 */
[----:B------:R-:W-:-:S05]  /*0db0*/  IMAD R27, R2, 0x2, R39 ;  /* 0x00000002021b7824 */ /* 0x000fca00078e0227 */
[----:B------:R-:W-:-:S05]  /*0dc0*/  LEA R29, R2, R27, 0x1 ;  /* 0x0000001b021d7211 */ /* 0x000fca00078e08ff */
[----:B------:R-:W-:-:S04]  /*0dd0*/  IMAD R87, R2, 0x2, R29 ;  /* 0x0000000202577824 */ /* 0x000fc800078e021d */
[----:B------:R-:W-:-:S04]  /*0de0*/  IMAD R40, R2, 0x2, R87 ;  /* 0x0000000202287824 */ /* 0x000fc800078e0257 */
[----:B------:R-:W-:Y:S01]  /*0df0*/  IMAD R33, R2, 0x2, R40 ;  /* 0x0000000202217824 */ /* 0x000fe200078e0228 */
[----:B------:R-:W-:-:S03]  /*0e00*/  LEA.HI.X.SX32 R9, R35, R83, 0x1, P0 ;  /* 0x0000005323097211 */ /* 0x000fc600000f0eff */
[C---:B------:R-:W-:Y:S01]  /*0e10*/  IMAD R89, R2.reuse, 0x2, R33 ;  /* 0x0000000202597824 */ /* 0x040fe200078e0221 */
[-C--:B------:R-:W-:Y:S01]  /*0e20*/  LEA R10, P0, R41, R4.reuse, 0x1 ;  /* 0x00000004290a7211 */ /* 0x080fe200078008ff */
[----:B------:R-:W4:Y:S02]  /*0e30*/  LDG.E.U16 R235, desc[UR60][R8.64] ;  /* 0x0000003c08eb7981 */ /* 0x000f24000c1e1500 */
[C---:B------:R-:W-:Y:S01]  /*0e40*/  IMAD R91, R2.reuse, 0x2, R89 ;  /* 0x00000002025b7824 */ /* 0x040fe200078e0259 */
[-C--:B-1----:R-:W-:Y:S02]  /*0e50*/  LEA R16, P1, R31, R4.reuse, 0x1 ;  /* 0x000000041f107211 */ /* 0x082fe400078208ff */
[-C--:B------:R-:W-:Y:S01]  /*0e60*/  LEA.HI.X.SX32 R11, R41, R83.reuse, 0x1, P0 ;  /* 0x00000053290b7211 */ /* 0x080fe200000f0eff */
[----:B------:R-:W-:Y:S01]  /*0e70*/  IMAD R41, R2, 0x2, R91 ;  /* 0x0000000202297824 */ /* 0x000fe200078e025b */
[----:B------:R-:W-:Y:S02]  /*0e80*/  LEA.HI.X.SX32 R17, R31, R83, 0x1, P1 ;  /* 0x000000531f117211 */ /* 0x000fe400008f0eff */
[-C--:B0-----:R-:W-:Y:S01]  /*0e90*/  LEA R14, P1, R37, R4.reuse, 0x1 ;  /* 0x00000004250e7211 */ /* 0x081fe200078208ff */
[----:B------:R-:W4:Y:S01]  /*0ea0*/  LDG.E.U16 R234, desc[UR60][R10.64] ;  /* 0x0000003c0aea7981 */ /* 0x000f22000c1e1500 */
[----:B------:R-:W-:-:S02]  /*0eb0*/  LEA R12, P0, R53, R4, 0x1 ;  /* 0x00000004350c7211 */ /* 0x000fc400078008ff */
[C---:B------:R-:W-:Y:S01]  /*0ec0*/  LEA R93, R2.reuse, R41, 0x1 ;  /* 0x00000029025d7211 */ /* 0x040fe200078e08ff */
[----:B------:R0:W4:Y:S01]  /*0ed0*/  LDG.E.U16 R121, desc[UR60][R16.64] ;  /* 0x0000003c10797981 */ /* 0x000122000c1e1500 */
[-C--:B------:R-:W-:Y:S02]  /*0ee0*/  LEA.HI.X.SX32 R15, R37, R83.reuse, 0x1, P1 ;  /* 0x00000053250f7211 */ /* 0x080fe400008f0eff */
[-C--:B------:R-:W-:Y:S01]  /*0ef0*/  LEA.HI.X.SX32 R13, R53, R83.reuse, 0x1, P0 ;  /* 0x00000053350d7211 */ /* 0x080fe200000f0eff */
[C---:B------:R-:W-:Y:S01]  /*0f00*/  IMAD R53, R2.reuse, 0x2, R93 ;  /* 0x0000000202357824 */ /* 0x040fe200078e025d */
[CC--:B0-----:R-:W-:Y:S01]  /*0f10*/  LEA R16, P1, R79.reuse, R4.reuse, 0x1 ;  /* 0x000000044f107211 */ /* 0x0c1fe200078208ff */
[----:B------:R0:W4:Y:S03]  /*0f20*/  LDG.E.U16 R120, desc[UR60][R14.64] ;  /* 0x0000003c0e787981 */ /* 0x000126000c1e1500 */
[-C--:B------:R-:W-:Y:S01]  /*0f30*/  LEA.HI.X.SX32 R17, R79, R83.reuse, 0x1, P1 ;  /* 0x000000534f117211 */ /* 0x080fe200008f0eff */
[C---:B------:R-:W-:Y:S01]  /*0f40*/  IMAD R79, R2.reuse, 0x2, R53 ;  /* 0x00000002024f7824 */ /* 0x040fe200078e0235 */
[CC--:B------:R-:W-:Y:S01]  /*0f50*/  LEA R6, P0, R55.reuse, R4.reuse, 0x1 ;  /* 0x0000000437067211 */ /* 0x0c0fe200078008ff */
[----:B------:R1:W4:Y:S02]  /*0f60*/  LDG.E.U16 R233, desc[UR60][R12.64] ;  /* 0x0000003c0ce97981 */ /* 0x000324000c1e1500 */
[C---:B------:R-:W-:Y:S01]  /*0f70*/  IMAD R42, R2.reuse, 0x2, R79 ;  /* 0x00000002022a7824 */ /* 0x040fe200078e024f */
[-C--:B------:R-:W-:Y:S01]  /*0f80*/  LEA.HI.X.SX32 R7, R55, R83.reuse, 0x1, P0 ;  /* 0x0000005337077211 */ /* 0x080fe200000f0eff */
[----:B------:R2:W4:Y:S01]  /*0f90*/  LDG.E.U16 R119, desc[UR60][R16.64] ;  /* 0x0000003c10777981 */ /* 0x000522000c1e1500 */
[-C--:B0-----:R-:W-:Y:S01]  /*0fa0*/  LEA R14, P1, R5, R4.reuse, 0x1 ;  /* 0x00000004050e7211 */ /* 0x081fe200078208ff */
[C---:B------:R-:W-:Y:S01]  /*0fb0*/  IMAD R55, R2.reuse, 0x2, R42 ;  /* 0x0000000202377824 */ /* 0x040fe200078e022a */
[----:B------:R-:W-:Y:S01]  /*0fc0*/  LEA R8, P0, R81, R4, 0x1 ;  /* 0x0000000451087211 */ /* 0x000fe200078008ff */
[----:B------:R0:W4:Y:S01]  /*0fd0*/  LDG.E.U16 R232, desc[UR60][R6.64] ;  /* 0x0000003c06e87981 */ /* 0x000122000c1e1500 */
[-C--:B------:R-:W-:Y:S01]  /*0fe0*/  LEA.HI.X.SX32 R15, R5, R83.reuse, 0x1, P1 ;  /* 0x00000053050f7211 */ /* 0x080fe200008f0eff */
[----:B------:R-:W-:Y:S01]  /*0ff0*/  IMAD R5, R2, 0x2, R55 ;  /* 0x0000000202057824 */ /* 0x000fe200078e0237 */
[----:B------:R-:W-:-:S03]  /*1000*/  LEA.HI.X.SX32 R9, R81, R83, 0x1, P0 ;  /* 0x0000005351097211 */ /* 0x000fc600000f0eff */
[C---:B------:R-:W-:Y:S01]  /*1010*/  IMAD R81, R2.reuse, 0x2, R5 ;  /* 0x0000000202517824 */ /* 0x040fe200078e0205 */
[CC--:B------:R-:W-:Y:S01]  /*1020*/  LEA R10, P0, R85.reuse, R4.reuse, 0x1 ;  /* 0x00000004550a7211 */ /* 0x0c0fe200078008ff */
[----:B------:R3:W4:Y:S03]  /*1030*/  LDG.E.U16 R231, desc[UR60][R8.64] ;  /* 0x0000003c08e77981 */ /* 0x000726000c1e1500 */
[C---:B------:R-:W-:Y:S01]  /*1040*/  LEA R35, R2.reuse, R81, 0x1 ;  /* 0x0000005102237211 */ /* 0x040fe200078e08ff */
[----:B------:R5:W4:Y:S01]  /*1050*/  LDG.E.U16 R118, desc[UR60][R14.64] ;  /* 0x0000003c0e767981 */ /* 0x000b22000c1e1500 */
[-C--:B------:R-:W-:Y:S02]  /*1060*/  LEA.HI.X.SX32 R11, R85, R83.reuse, 0x1, P0 ;  /* 0x00000053550b7211 */ /* 0x080fe400000f0eff */
[-C--:B-1----:R-:W-:Y:S01]  /*1070*/  LEA R12, P0, R57, R4.reuse, 0x1 ;  /* 0x00000004390c7211 */ /* 0x082fe200078008ff */
[C---:B------:R-:W-:Y:S01]  /*1080*/  IMAD R85, R2.reuse, 0x2, R35 ;  /* 0x0000000202557824 */ /* 0x040fe200078e0223 */
[----:B--2---:R-:W-:Y:S01]  /*1090*/  LEA R16, P1, R59, R4, 0x1 ;  /* 0x000000043b107211 */ /* 0x004fe200078208ff */
[----:B------:R1:W2:Y:S01]  /*10a0*/  LDG.E.U16 R230, desc[UR60][R10.64] ;  /* 0x0000003c0ae67981 */ /* 0x0002a2000c1e1500 */
[-C--:B------:R-:W-:Y:S01]  /*10b0*/  LEA.HI.X.SX32 R13, R57, R83.reuse, 0x1, P0 ;  /* 0x00000053390d7211 */ /* 0x080fe200000f0eff */
[----:B------:R-:W-:Y:S01]  /*10c0*/  IMAD R57, R2, 0x2, R85 ;  /* 0x0000000202397824 */ /* 0x000fe200078e0255 */
[----:B------:R-:W-:-:S03]  /*10d0*/  LEA.HI.X.SX32 R17, R59, R83, 0x1, P1 ;  /* 0x000000533b117211 */ /* 0x000fc600008f0eff */
[C---:B------:R-:W-:Y:S01]  /*10e0*/  IMAD R59, R2.reuse, 0x2, R57 ;  /* 0x00000002023b7824 */ /* 0x040fe200078e0239 */
[CC--:B0-----:R-:W-:Y:S01]  /*10f0*/  LEA R6, P0, R61.reuse, R4.reuse, 0x1 ;  /* 0x000000043d067211 */ /* 0x0c1fe200078008ff */
[----:B------:R0:W2:Y:S02]  /*1100*/  LDG.E.U16 R229, desc[UR60][R12.64] ;  /* 0x0000003c0ce57981 */ /* 0x0000a4000c1e1500 */
[C---:B------:R-:W-:Y:S01]  /*1110*/  IMAD R36, R2.reuse, 0x2, R59 ;  /* 0x0000000202247824 */ /* 0x040fe200078e023b */
[-C--:B------:R-:W-:Y:S01]  /*1120*/  LEA.HI.X.SX32 R7, R61, R83.reuse, 0x1, P0 ;  /* 0x000000533d077211 */ /* 0x080fe200000f0eff */
[----:B------:R0:W2:Y:S01]  /*1130*/  LDG.E.U16 R117, desc[UR60][R16.64] ;  /* 0x0000003c10757981 */ /* 0x0000a2000c1e1500 */
[-C--:B---3--:R-:W-:Y:S01]  /*1140*/  LEA R8, P0, R63, R4.reuse, 0x1 ;  /* 0x000000043f087211 */ /* 0x088fe200078008ff */
[C---:B------:R-:W-:Y:S01]  /*1150*/  IMAD R61, R2.reuse, 0x2, R36 ;  /* 0x00000002023d7824 */ /* 0x040fe200078e0224 */
[----:B-----5:R-:W-:Y:S01]  /*1160*/  LEA R14, P1, R65, R4, 0x1 ;  /* 0x00000004410e7211 */ /* 0x020fe200078208ff */
[----:B------:R3:W5:Y:S01]  /*1170*/  LDG.E.U16 R228, desc[UR60][R6.64] ;  /* 0x0000003c06e47981 */ /* 0x000762000c1e1500 */
[-C--:B------:R-:W-:Y:S01]  /*1180*/  LEA.HI.X.SX32 R9, R63, R83.reuse, 0x1, P0 ;  /* 0x000000533f097211 */ /* 0x080fe200000f0eff */
[----:B------:R-:W-:Y:S01]  /*1190*/  IMAD R63, R2, 0x2, R61 ;  /* 0x00000002023f7824 */ /* 0x000fe200078e023d */
[----:B------:R-:W-:-:S02]  /*11a0*/  LEA.HI.X.SX32 R15, R65, R83, 0x1, P1 ;  /* 0x00000053410f7211 */ /* 0x000fc400008f0eff */
[CC--:B-1----:R-:W-:Y:S01]  /*11b0*/  LEA R10, P0, R71.reuse, R4.reuse, 0x1 ;  /* 0x00000004470a7211 */ /* 0x0c2fe200078008ff */
[----:B------:R-:W5:Y:S01]  /*11c0*/  LDG.E.U16 R227, desc[UR60][R8.64] ;  /* 0x0000003c08e37981 */ /* 0x000f62000c1e1500 */
[C---:B------:R-:W-:Y:S02]  /*11d0*/  LEA R65, R2.reuse, R63, 0x1 ;  /* 0x0000003f02417211 */ /* 0x040fe400078e08ff */
[----:B------:R-:W-:Y:S01]  /*11e0*/  LEA.HI.X.SX32 R11, R71, R83, 0x1, P0 ;  /* 0x00000053470b7211 */ /* 0x000fe200000f0eff */
[----:B------:R1:W5:Y:S02]  /*11f0*/  LDG.E.U16 R116, desc[UR60][R14.64] ;  /* 0x0000003c0e747981 */ /* 0x000364000c1e1500 */
[C---:B------:R-:W-:Y:S01]  /*1200*/  IMAD R37, R2.reuse, 0x2, R65 ;  /* 0x0000000202257824 */ /* 0x040fe200078e0241 */
[-C--:B0-----:R-:W-:Y:S01]  /*1210*/  LEA R12, P0, R73, R4.reuse, 0x1 ;  /* 0x00000004490c7211 */ /* 0x081fe200078008ff */
[----:B------:R0:W5:Y:S02]  /*1220*/  LDG.E.U16 R226, desc[UR60][R10.64] ;  /* 0x0000003c0ae27981 */ /* 0x000164000c1e1500 */
[----:B------:R-:W-:Y:S01]  /*1230*/  IMAD R71, R2, 0x2, R37 ;  /* 0x0000000202477824 */ /* 0x000fe200078e0225 */
[----:B------:R-:W-:-:S02]  /*1240*/  LEA R16, P1, R75, R4, 0x1 ;  /* 0x000000044b107211 */ /* 0x000fc400078208ff */
[-C--:B------:R-:W-:Y:S01]  /*1250*/  LEA.HI.X.SX32 R13, R73, R83.reuse, 0x1, P0 ;  /* 0x00000053490d7211 */ /* 0x080fe200000f0eff */
[----:B------:R-:W-:Y:S01]  /*1260*/  IMAD R73, R2, 0x2, R71 ;  /* 0x0000000202497824 */ /* 0x000fe200078e0247 */
[----:B------:R-:W-:-:S03]  /*1270*/  LEA.HI.X.SX32 R17, R75, R83, 0x1, P1 ;  /* 0x000000534b117211 */ /* 0x000fc600008f0eff */
[C---:B------:R-:W-:Y:S01]  /*1280*/  IMAD R75, R2.reuse, 0x2, R73 ;  /* 0x00000002024b7824 */ /* 0x040fe200078e0249 */
[-C--:B---3--:R-:W-:Y:S01]  /*1290*/  LEA R6, P0, R19, R4.reuse, 0x1 ;  /* 0x0000000413067211 */ /* 0x088fe200078008ff */
[----:B------:R3:W5:Y:S02]  /*12a0*/  LDG.E.U16 R225, desc[UR60][R12.64] ;  /* 0x0000003c0ce17981 */ /* 0x000764000c1e1500 */
[C---:B------:R-:W-:Y:S01]  /*12b0*/  IMAD R38, R2.reuse, 0x2, R75 ;  /* 0x0000000202267824 */ /* 0x040fe200078e024b */
[----:B-1----:R-:W-:Y:S01]  /*12c0*/  LEA R14, P1, R21, R4, 0x1 ;  /* 0x00000004150e7211 */ /* 0x002fe200078208ff */
[----:B------:R1:W5:Y:S02]  /*12d0*/  LDG.E.U16 R115, desc[UR60][R16.64] ;  /* 0x0000003c10737981 */ /* 0x000364000c1e1500 */
[----:B------:R-:W-:Y:S01]  /*12e0*/  IMAD R95, R2, 0x2, R38 ;  /* 0x00000002025f7824 */ /* 0x000fe200078e0226 */
[-C--:B------:R-:W-:Y:S02]  /*12f0*/  LEA.HI.X.SX32 R7, R19, R83.reuse, 0x1, P0 ;  /* 0x0000005313077211 */ /* 0x080fe400000f0eff */
[----:B------:R-:W-:-:S02]  /*1300*/  LEA.HI.X.SX32 R15, R21, R83, 0x1, P1 ;  /* 0x00000053150f7211 */ /* 0x000fc400008f0eff */
[CC--:B------:R-:W-:Y:S01]  /*1310*/  LEA R8, P0, R77.reuse, R4.reuse, 0x1 ;  /* 0x000000044d087211 */ /* 0x0c0fe200078008ff */
[----:B------:R1:W5:Y:S01]  /*1320*/  LDG.E.U16 R224, desc[UR60][R6.64] ;  /* 0x0000003c06e07981 */ /* 0x000362000c1e1500 */
[C---:B------:R-:W-:Y:S02]  /*1330*/  LEA R21, R2.reuse, R95, 0x1 ;  /* 0x0000005f02157211 */ /* 0x040fe400078e08ff */
[-C--:B------:R-:W-:Y:S01]  /*1340*/  LEA.HI.X.SX32 R9, R77, R83.reuse, 0x1, P0 ;  /* 0x000000534d097211 */ /* 0x080fe200000f0eff */
[----:B------:R-:W5:Y:S02]  /*1350*/  LDG.E.U16 R114, desc[UR60][R14.64] ;  /* 0x0000003c0e727981 */ /* 0x000f64000c1e1500 */
[C---:B------:R-:W-:Y:S01]  /*1360*/  IMAD R77, R2.reuse, 0x2, R21 ;  /* 0x00000002024d7824 */ /* 0x040fe200078e0215 */
[C---:B0-----:R-:W-:Y:S01]  /*1370*/  LEA R10, P0, R23.reuse, R4, 0x1 ;  /* 0x00000004170a7211 */ /* 0x041fe200078008ff */
[----:B------:R0:W5:Y:S02]  /*1380*/  LDG.E.U16 R223, desc[UR60][R8.64] ;  /* 0x0000003c08df7981 */ /* 0x000164000c1e1500 */
[----:B------:R-:W-:Y:S01]  /*1390*/  IMAD R31, R2, 0x2, R77 ;  /* 0x00000002021f7824 */ /* 0x000fe200078e024d */
[----:B------:R-:W-:-:S02]  /*13a0*/  LEA.HI.X.SX32 R11, R23, R83, 0x1, P0 ;  /* 0x00000053170b7211 */ /* 0x000fc400000f0eff */
[-C--:B---3--:R-:W-:Y:S01]  /*13b0*/  LEA R12, P0, R25, R4.reuse, 0x1 ;  /* 0x00000004190c7211 */ /* 0x088fe200078008ff */
[C---:B------:R-:W-:Y:S01]  /*13c0*/  IMAD R97, R2.reuse, 0x2, R31 ;  /* 0x0000000202617824 */ /* 0x040fe200078e021f */
[-C--:B-1----:R-:W-:Y:S01]  /*13d0*/  LEA R16, P1, R27, R4.reuse, 0x1 ;  /* 0x000000041b107211 */ /* 0x082fe200078208ff */
[----:B------:R-:W-:Y:S01]  /*13e0*/  STL [R1+0xc], R24 ;  /* 0x00000c1801007387 */ /* 0x000fe20000100800 */
[----:B------:R-:W-:Y:S01]  /*13f0*/  LEA.HI.X.SX32 R13, R25, R83, 0x1, P0 ;  /* 0x00000053190d7211 */ /* 0x000fe200000f0eff */
[C---:B------:R-:W-:Y:S02]  /*1400*/  IMAD R25, R2.reuse, 0x2, R97 ;  /* 0x0000000202197824 */ /* 0x040fe400078e0261 */
[----:B------:R1:W3:Y:S02]  /*1410*/  LDG.E.U16 R222, desc[UR60][R10.64] ;  /* 0x0000003c0ade7981 */ /* 0x0002e4000c1e1500 */
[----:B------:R-:W-:Y:S01]  /*1420*/  IMAD R99, R2, 0x2, R25 ;  /* 0x0000000202637824 */ /* 0x000fe200078e0219 */
[----:B------:R-:W-:-:S02]  /*1430*/  LEA R6, P0, R29, R4, 0x1 ;  /* 0x000000041d067211 */ /* 0x000fc400078008ff */
[-C--:B------:R-:W-:Y:S01]  /*1440*/  LEA.HI.X.SX32 R17, R27, R83.reuse, 0x1, P1 ;  /* 0x000000531b117211 */ /* 0x080fe200008f0eff */
[C---:B------:R-:W-:Y:S01]  /*1450*/  IMAD R32, R2.reuse, 0x2, R99 ;  /* 0x0000000202207824 */ /* 0x040fe200078e0263 */
[----:B------:R-:W-:Y:S01]  /*1460*/  LEA.HI.X.SX32 R7, R29, R83, 0x1, P0 ;  /* 0x000000531d077211 */ /* 0x000fe200000f0eff */
[----:B------:R-:W-:Y:S03]  /*1470*/  STL [R1+0x8], R22 ;  /* 0x0000081601007387 */ /* 0x000fe60000100800 */
[----:B------:R-:W-:Y:S01]  /*1480*/  LEA R101, R2, R32, 0x1 ;  /* 0x0000002002657211 */ /* 0x000fe200078e08ff */
[----:B------:R1:W3:Y:S01]  /*1490*/  LDG.E.U16 R221, desc[UR60][R12.64] ;  /* 0x0000003c0cdd7981 */ /* 0x0002e2000c1e1500 */
[----:B0-----:R-:W-:-:S03]  /*14a0*/  LEA R8, P0, R87, R4, 0x1 ;  /* 0x0000000457087211 */ /* 0x001fc600078008ff */
[C---:B------:R-:W-:Y:S01]  /*14b0*/  IMAD R103, R2.reuse, 0x2, R101 ;  /* 0x0000000202677824 */ /* 0x040fe200078e0265 */
[-C--:B------:R-:W-:Y:S01]  /*14c0*/  LEA R14, P1, R33, R4.reuse, 0x1 ;  /* 0x00000004210e7211 */ /* 0x080fe200078208ff */
[----:B------:R-:W-:Y:S02]  /*14d0*/  STL [R1+0x4], R20 ;  /* 0x0000041401007387 */ /* 0x000fe40000100800 */
[C---:B------:R-:W-:Y:S01]  /*14e0*/  IMAD R125, R2.reuse, 0x2, R103 ;  /* 0x00000002027d7824 */ /* 0x040fe200078e0267 */
[-C--:B------:R-:W-:Y:S01]  /*14f0*/  LEA.HI.X.SX32 R9, R87, R83.reuse, 0x1, P0 ;  /* 0x0000005357097211 */ /* 0x080fe200000f0eff */
[----:B------:R0:W-:Y:S01]  /*1500*/  STL [R1], R18 ;  /* 0x0000001201007387 */ /* 0x0001e20000100800 */
[----:B------:R-:W-:Y:S01]  /*1510*/  LEA.HI.X.SX32 R15, R33, R83, 0x1, P1 ;  /* 0x00000053210f7211 */ /* 0x000fe200008f0eff */
[----:B------:R-:W-:Y:S02]  /*1520*/  IMAD R33, R2, 0x2, R125 ;  /* 0x0000000202217824 */ /* 0x000fe400078e027d */
[----:B------:R1:W3:Y:S04]  /*1530*/  LDG.E.U16 R113, desc[UR60][R16.64] ;  /* 0x0000003c10717981 */ /* 0x0002e8000c1e1500 */
[----:B------:R1:W3:Y:S01]  /*1540*/  LDG.E.U16 R219, desc[UR60][R8.64] ;  /* 0x0000003c08db7981 */ /* 0x0002e2000c1e1500 */
[----:B0-----:R-:W-:-:S02]  /*1550*/  LEA R18, P0, R89, R4, 0x1 ;  /* 0x0000000459127211 */ /* 0x001fc400078008ff */
[-C--:B-1----:R-:W-:Y:S01]  /*1560*/  LEA R10, P1, R93, R4.reuse, 0x1 ;  /* 0x000000045d0a7211 */ /* 0x082fe200078208ff */
[----:B------:R0:W3:Y:S01]  /*1570*/  LDG.E.U16 R112, desc[UR60][R14.64] ;  /* 0x0000003c0e707981 */ /* 0x0000e2000c1e1500 */
[-C--:B------:R-:W-:Y:S01]  /*1580*/  LEA.HI.X.SX32 R19, R89, R83.reuse, 0x1, P0 ;  /* 0x0000005359137211 */ /* 0x080fe200000f0eff */
[C---:B------:R-:W-:Y:S02]  /*1590*/  IMAD R89, R2.reuse, 0x2, R33 ;  /* 0x0000000202597824 */ /* 0x040fe400078e0221 */
[----:B------:R1:W3:Y:S02]  /*15a0*/  LDG.E.U16 R220, desc[UR60][R6.64] ;  /* 0x0000003c06dc7981 */ /* 0x0002e4000c1e1500 */
[C---:B------:R-:W-:Y:S01]  /*15b0*/  IMAD R127, R2.reuse, 0x2, R89 ;  /* 0x00000002027f7824 */ /* 0x040fe200078e0259 */
[----:B------:R-:W-:Y:S01]  /*15c0*/  LEA.HI.X.SX32 R11, R93, R83, 0x1, P1 ;  /* 0x000000535d0b7211 */ /* 0x000fe200008f0eff */
[----:B------:R-:W3:Y:S02]  /*15d0*/  LDG.E.U16 R218, desc[UR60][R18.64] ;  /* 0x0000003c12da7981 */ /* 0x000ee4000c1e1500 */
[C---:B------:R-:W-:Y:S01]  /*15e0*/  IMAD R129, R2.reuse, 0x2, R127 ;  /* 0x0000000202817824 */ /* 0x040fe200078e027f */
[----:B------:R-:W-:Y:S01]  /*15f0*/  LEA R12, P1, R55, R4, 0x1 ;  /* 0x00000004370c7211 */ /* 0x000fe200078208ff */
[----:B------:R-:W3:Y:S03]  /*1600*/  LDG.E.U16 R111, desc[UR60][R10.64] ;  /* 0x0000003c0a6f7981 */ /* 0x000ee6000c1e1500 */
[----:B------:R-:W-:-:S02]  /*1610*/  LEA R34, R2, R129, 0x1 ;  /* 0x0000008102227211 */ /* 0x000fc400078e08ff */
[----:B------:R-:W-:-:S03]  /*1620*/  LEA.HI.X.SX32 R13, R55, R83, 0x1, P1 ;  /* 0x00000053370d7211 */ /* 0x000fc600008f0eff */
[C---:B------:R-:W-:Y:S01]  /*1630*/  IMAD R131, R2.reuse, 0x2, R34 ;  /* 0x0000000202837824 */ /* 0x040fe200078e0222 */
[CC--:B------:R-:W-:Y:S01]  /*1640*/  LEA R16, P0, R91.reuse, R4.reuse, 0x1 ;  /* 0x000000045b107211 */ /* 0x0c0fe200078008ff */
[----:B------:R-:W3:Y:S02]  /*1650*/  LDG.E.U16 R110, desc[UR60][R12.64] ;  /* 0x0000003c0c6e7981 */ /* 0x000ee4000c1e1500 */
[C---:B------:R-:W-:Y:S01]  /*1660*/  IMAD R55, R2.reuse, 0x2, R131 ;  /* 0x0000000202377824 */ /* 0x040fe200078e0283 */
[-C--:B------:R-:W-:Y:S02]  /*1670*/  LEA.HI.X.SX32 R17, R91, R83.reuse, 0x1, P0 ;  /* 0x000000535b117211 */ /* 0x080fe400000f0eff */
[CC--:B------:R-:W-:Y:S01]  /*1680*/  LEA R8, P0, R53.reuse, R4.reuse, 0x1 ;  /* 0x0000000435087211 */ /* 0x0c0fe200078008ff */
[C---:B------:R-:W-:Y:S02]  /*1690*/  IMAD R133, R2.reuse, 0x2, R55 ;  /* 0x0000000202857824 */ /* 0x040fe400078e0237 */
[----:B------:R1:W3:Y:S01]  /*16a0*/  LDG.E.U16 R217, desc[UR60][R16.64] ;  /* 0x0000003c10d97981 */ /* 0x0002e2000c1e1500 */
[----:B------:R-:W-:Y:S01]  /*16b0*/  LEA.HI.X.SX32 R9, R53, R83, 0x1, P0 ;  /* 0x0000005335097211 */ /* 0x000fe200000f0eff */
[----:B------:R-:W-:Y:S01]  /*16c0*/  IMAD R27, R2, 0x2, R133 ;  /* 0x00000002021b7824 */ /* 0x000fe200078e0285 */
[----:B0-----:R-:W-:-:S03]  /*16d0*/  LEA R14, P0, R79, R4, 0x1 ;  /* 0x000000044f0e7211 */ /* 0x001fc600078008ff */
[C---:B------:R-:W-:Y:S01]  /*16e0*/  IMAD R135, R2.reuse, 0x2, R27 ;  /* 0x0000000202877824 */ /* 0x040fe200078e021b */
[-C--:B------:R-:W-:Y:S01]  /*16f0*/  LEA.HI.X.SX32 R15, R79, R83.reuse, 0x1, P0 ;  /* 0x000000534f0f7211 */ /* 0x080fe200000f0eff */
[----:B------:R0:W3:Y:S01]  /*1700*/  LDG.E.U16 R216, desc[UR60][R8.64] ;  /* 0x0000003c08d87981 */ /* 0x0000e2000c1e1500 */
[CC--:B-1----:R-:W-:Y:S01]  /*1710*/  LEA R6, P0, R5.reuse, R4.reuse, 0x1 ;  /* 0x0000000405067211 */ /* 0x0c2fe200078008ff */
[C---:B------:R-:W-:Y:S02]  /*1720*/  IMAD R137, R2.reuse, 0x2, R135 ;  /* 0x0000000202897824 */ /* 0x040fe400078e0287 */
[----:B------:R1:W3:Y:S01]  /*1730*/  LDG.E.U16 R215, desc[UR60][R14.64] ;  /* 0x0000003c0ed77981 */ /* 0x0002e2000c1e1500 */
[----:B------:R-:W-:Y:S02]  /*1740*/  LEA.HI.X.SX32 R7, R5, R83, 0x1, P0 ;  /* 0x0000005305077211 */ /* 0x000fe400000f0eff */
[C---:B------:R-:W-:Y:S02]  /*1750*/  LEA R16, P0, R81.reuse, R4, 0x1 ;  /* 0x0000000451107211 */ /* 0x040fe400078008ff */
[----:B------:R-:W-:Y:S01]  /*1760*/  LEA R139, R2, R137, 0x1 ;  /* 0x00000089028b7211 */ /* 0x000fe200078e08ff */
[----:B------:R1:W3:Y:S01]  /*1770*/  LDG.E.U16 R214, desc[UR60][R6.64] ;  /* 0x0000003c06d67981 */ /* 0x0002e2000c1e1500 */
[----:B------:R-:W-:-:S02]  /*1780*/  LEA.HI.X.SX32 R17, R81, R83, 0x1, P0 ;  /* 0x0000005351117211 */ /* 0x000fc400000f0eff */
[-C--:B0-----:R-:W-:Y:S01]  /*1790*/  LEA R8, P0, R57, R4.reuse, 0x1 ;  /* 0x0000000439087211 */ /* 0x081fe200078008ff */
[C---:B------:R-:W-:Y:S01]  /*17a0*/  IMAD R28, R2.reuse, 0x2, R139 ;  /* 0x00000002021c7824 */ /* 0x040fe200078e028b */
[----:B------:R-:W-:Y:S01]  /*17b0*/  LEA R10, P1, R85, R4, 0x1 ;  /* 0x00000004550a7211 */ /* 0x000fe200078208ff */
[----:B------:R-:W3:Y:S01]  /*17c0*/  LDG.E.U16 R213, desc[UR60][R16.64] ;  /* 0x0000003c10d57981 */ /* 0x000ee2000c1e1500 */
[----:B------:R-:W-:Y:S01]  /*17d0*/  LEA.HI.X.SX32 R9, R57, R83, 0x1, P0 ;  /* 0x0000005339097211 */ /* 0x000fe200000f0eff */
[----:B------:R-:W-:-:S04]  /*17e0*/  IMAD R57, R2, 0x2, R28 ;  /* 0x0000000202397824 */ /* 0x000fc800078e021c */
[C---:B------:R-:W-:Y:S01]  /*17f0*/  IMAD R141, R2.reuse, 0x2, R57 ;  /* 0x00000002028d7824 */ /* 0x040fe200078e0239 */
[----:B-1----:R-:W-:Y:S01]  /*1800*/  LEA R14, P0, R59, R4, 0x1 ;  /* 0x000000043b0e7211 */ /* 0x002fe200078008ff */
[----:B------:R-:W3:Y:S02]  /*1810*/  LDG.E.U16 R212, desc[UR60][R8.64] ;  /* 0x0000003c08d47981 */ /* 0x000ee4000c1e1500 */
[----:B------:R-:W-:-:S04]  /*1820*/  IMAD R143, R2, 0x2, R141 ;  /* 0x00000002028f7824 */ /* 0x000fc800078e028d */
[----:B------:R-:W-:Y:S01]  /*1830*/  IMAD R29, R2, 0x2, R143 ;  /* 0x00000002021d7824 */ /* 0x000fe200078e028f */
[----:B------:R-:W-:-:S03]  /*1840*/  LEA.HI.X.SX32 R15, R59, R83, 0x1, P0 ;  /* 0x000000533b0f7211 */ /* 0x000fc600000f0eff */
[C---:B------:R-:W-:Y:S01]  /*1850*/  IMAD R145, R2.reuse, 0x2, R29 ;  /* 0x0000000202917824 */ /* 0x040fe200078e021d */
[CC--:B------:R-:W-:Y:S01]  /*1860*/  LEA R6, P0, R63.reuse, R4.reuse, 0x1 ;  /* 0x000000043f067211 */ /* 0x0c0fe200078008ff */
[----:B------:R0:W3:Y:S03]  /*1870*/  LDG.E.U16 R211, desc[UR60][R14.64] ;  /* 0x0000003c0ed37981 */ /* 0x0000e6000c1e1500 */
[C---:B------:R-:W-:Y:S02]  /*1880*/  LEA R147, R2.reuse, R145, 0x1 ;  /* 0x0000009102937211 */ /* 0x040fe400078e08ff */
[-C--:B------:R-:W-:Y:S02]  /*1890*/  LEA.HI.X.SX32 R7, R63, R83.reuse, 0x1, P0 ;  /* 0x000000533f077211 */ /* 0x080fe400000f0eff */
[-C--:B------:R-:W-:Y:S01]  /*18a0*/  LEA R18, P0, R65, R4.reuse, 0x1 ;  /* 0x0000000441127211 */ /* 0x080fe200078008ff */
[C---:B------:R-:W-:Y:S01]  /*18b0*/  IMAD R149, R2.reuse, 0x2, R147 ;  /* 0x0000000202957824 */ /* 0x040fe200078e0293 */
[-C--:B------:R-:W-:Y:S01]  /*18c0*/  LEA.HI.X.SX32 R11, R85, R83.reuse, 0x1, P1 ;  /* 0x00000053550b7211 */ /* 0x080fe200008f0eff */
[----:B------:R-:W3:Y:S01]  /*18d0*/  LDG.E.U16 R210, desc[UR60][R6.64] ;  /* 0x0000003c06d27981 */ /* 0x000ee2000c1e1500 */
[-C--:B------:R-:W-:Y:S01]  /*18e0*/  LEA.HI.X.SX32 R19, R65, R83.reuse, 0x1, P0 ;  /* 0x0000005341137211 */ /* 0x080fe200000f0eff */
[C---:B------:R-:W-:Y:S01]  /*18f0*/  IMAD R30, R2.reuse, 0x2, R149 ;  /* 0x00000002021e7824 */ /* 0x040fe200078e0295 */
[CC--:B0-----:R-:W-:Y:S01]  /*1900*/  LEA R14, P0, R73.reuse, R4.reuse, 0x1 ;  /* 0x00000004490e7211 */ /* 0x0c1fe200078008ff */
[----:B------:R0:W3:Y:S03]  /*1910*/  LDG.E.U16 R109, desc[UR60][R10.64] ;  /* 0x0000003c0a6d7981 */ /* 0x0000e6000c1e1500 */
[-C--:B------:R-:W-:Y:S01]  /*1920*/  LEA.HI.X.SX32 R15, R73, R83.reuse, 0x1, P0 ;  /* 0x00000053490f7211 */ /* 0x080fe200000f0eff */
[C---:B------:R-:W-:Y:S01]  /*1930*/  IMAD R73, R2.reuse, 0x2, R30 ;  /* 0x0000000202497824 */ /* 0x040fe200078e021e */
[CC--:B------:R-:W-:Y:S01]  /*1940*/  LEA R12, P1, R61.reuse, R4.reuse, 0x1 ;  /* 0x000000043d0c7211 */ /* 0x0c0fe200078208ff */
[----:B------:R-:W3:Y:S02]  /*1950*/  LDG.E.U16 R209, desc[UR60][R18.64] ;  /* 0x0000003c12d17981 */ /* 0x000ee4000c1e1500 */
[C---:B------:R-:W-:Y:S01]  /*1960*/  IMAD R151, R2.reuse, 0x2, R73 ;  /* 0x0000000202977824 */ /* 0x040fe200078e0249 */
[-C--:B------:R-:W-:Y:S01]  /*1970*/  LEA.HI.X.SX32 R13, R61, R83.reuse, 0x1, P1 ;  /* 0x000000533d0d7211 */ /* 0x080fe200008f0eff */
[----:B------:R-:W3:Y:S02]  /*1980*/  LDG.E.U16 R208, desc[UR60][R14.64] ;  /* 0x0000003c0ed07981 */ /* 0x000ee4000c1e1500 */
[C---:B------:R-:W-:Y:S01]  /*1990*/  IMAD R65, R2.reuse, 0x2, R151 ;  /* 0x0000000202417824 */ /* 0x040fe200078e0297 */
[C---:B0-----:R-:W-:Y:S01]  /*19a0*/  LEA R10, P1, R71.reuse, R4, 0x1 ;  /* 0x00000004470a7211 */ /* 0x041fe200078208ff */
[----:B------:R0:W3:Y:S02]  /*19b0*/  LDG.E.U16 R108, desc[UR60][R12.64] ;  /* 0x0000003c0c6c7981 */ /* 0x0000e4000c1e1500 */
[----:B------:R-:W-:Y:S01]  /*19c0*/  IMAD R23, R2, 0x2, R65 ;  /* 0x0000000202177824 */ /* 0x000fe200078e0241 */
[----:B------:R-:W-:-:S04]  /*19d0*/  LEA.HI.X.SX32 R11, R71, R83, 0x1, P1 ;  /* 0x00000053470b7211 */ /* 0x000fc800008f0eff */
[----:B------:R-:W-:Y:S01]  /*19e0*/  LEA R71, R2, R23, 0x1 ;  /* 0x0000001702477211 */ /* 0x000fe200078e08ff */
[----:B------:R1:W3:Y:S01]  /*19f0*/  LDG.E.U16 R107, desc[UR60][R10.64] ;  /* 0x0000003c0a6b7981 */ /* 0x0002e2000c1e1500 */
[----:B0-----:R-:W-:-:S04]  /*1a00*/  LEA R12, P1, R95, R4, 0x1 ;  /* 0x000000045f0c7211 */ /* 0x001fc800078208ff */
[----:B------:R-:W-:Y:S01]  /*1a10*/  LEA.HI.X.SX32 R13, R95, R83, 0x1, P1 ;  /* 0x000000535f0d7211 */ /* 0x000fe200008f0eff */
[----:B------:R-:W-:Y:S01]  /*1a20*/  IMAD R95, R2, 0x2, R71 ;  /* 0x00000002025f7824 */ /* 0x000fe200078e0247 */
[----:B------:R-:W-:-:S03]  /*1a30*/  LEA R16, P0, R75, R4, 0x1 ;  /* 0x000000044b107211 */ /* 0x000fc600078008ff */
[C---:B------:R-:W-:Y:S01]  /*1a40*/  IMAD R81, R2.reuse, 0x2, R95 ;  /* 0x0000000202517824 */ /* 0x040fe200078e025f */
[-C--:B------:R-:W-:Y:S01]  /*1a50*/  LEA.HI.X.SX32 R17, R75, R83.reuse, 0x1, P0 ;  /* 0x000000534b117211 */ /* 0x080fe200000f0eff */
[----:B------:R-:W3:Y:S02]  /*1a60*/  LDG.E.U16 R106, desc[UR60][R12.64] ;  /* 0x0000003c0c6a7981 */ /* 0x000ee4000c1e1500 */
[C---:B------:R-:W-:Y:S01]  /*1a70*/  IMAD R24, R2.reuse, 0x2, R81 ;  /* 0x0000000202187824 */ /* 0x040fe200078e0251 */
[CC--:B------:R-:W-:Y:S01]  /*1a80*/  LEA R8, P0, R21.reuse, R4.reuse, 0x1 ;  /* 0x0000000415087211 */ /* 0x0c0fe200078008ff */
[----:B------:R0:W3:Y:S02]  /*1a90*/  LDG.E.U16 R207, desc[UR60][R16.64] ;  /* 0x0000003c10cf7981 */ /* 0x0000e4000c1e1500 */
[C---:B------:R-:W-:Y:S01]  /*1aa0*/  IMAD R87, R2.reuse, 0x2, R24 ;  /* 0x0000000202577824 */ /* 0x040fe200078e0218 */
[-C--:B------:R-:W-:Y:S02]  /*1ab0*/  LEA.HI.X.SX32 R9, R21, R83.reuse, 0x1, P0 ;  /* 0x0000005315097211 */ /* 0x080fe400000f0eff */
[-C--:B-1----:R-:W-:Y:S01]  /*1ac0*/  LEA R10, P0, R77, R4.reuse, 0x1 ;  /* 0x000000044d0a7211 */ /* 0x082fe200078008ff */
[C---:B------:R-:W-:Y:S01]  /*1ad0*/  IMAD R93, R2.reuse, 0x2, R87 ;  /* 0x00000002025d7824 */ /* 0x040fe200078e0257 */
[-C--:B------:R-:W-:Y:S01]  /*1ae0*/  LEA R6, P1, R97, R4.reuse, 0x1 ;  /* 0x0000000461067211 */ /* 0x080fe200078208ff */
[----:B------:R1:W3:Y:S01]  /*1af0*/  LDG.E.U16 R206, desc[UR60][R8.64] ;  /* 0x0000003c08ce7981 */ /* 0x0002e2000c1e1500 */
[----:B------:R-:W-:Y:S01]  /*1b00*/  LEA.HI.X.SX32 R11, R77, R83, 0x1, P0 ;  /* 0x000000534d0b7211 */ /* 0x000fe200000f0eff */
[----:B------:R-:W-:Y:S01]  /*1b10*/  IMAD R63, R2, 0x2, R93 ;  /* 0x00000002023f7824 */ /* 0x000fe200078e025d */
[----:B0-----:R-:W-:-:S02]  /*1b20*/  LEA R16, P0, R25, R4, 0x1 ;  /* 0x0000000419107211 */ /* 0x001fc400078008ff */
[-C--:B------:R-:W-:Y:S01]  /*1b30*/  LEA.HI.X.SX32 R7, R97, R83.reuse, 0x1, P1 ;  /* 0x0000005361077211 */ /* 0x080fe200008f0eff */
[----:B------:R0:W3:Y:S01]  /*1b40*/  LDG.E.U16 R205, desc[UR60][R10.64] ;  /* 0x0000003c0acd7981 */ /* 0x0000e2000c1e1500 */
[----:B------:R-:W-:Y:S02]  /*1b50*/  LEA.HI.X.SX32 R17, R25, R83, 0x1, P0 ;  /* 0x0000005319117211 */ /* 0x000fe400000f0eff */
[C---:B------:R-:W-:Y:S01]  /*1b60*/  LEA R25, R2.reuse, R63, 0x1 ;  /* 0x0000003f02197211 */ /* 0x040fe200078e08ff */
[----:B------:R-:W3:Y:S04]  /*1b70*/  LDG.E.U16 R105, desc[UR60][R6.64] ;  /* 0x0000003c06697981 */ /* 0x000ee8000c1e1500 */
[C---:B------:R-:W-:Y:S01]  /*1b80*/  IMAD R91, R2.reuse, 0x2, R25 ;  /* 0x00000002025b7824 */ /* 0x040fe200078e0219 */
[-C--:B------:R-:W-:Y:S01]  /*1b90*/  LEA R14, P0, R99, R4.reuse, 0x1 ;  /* 0x00000004630e7211 */ /* 0x080fe200078008ff */
[----:B------:R-:W3:Y:S02]  /*1ba0*/  LDG.E.U16 R204, desc[UR60][R16.64] ;  /* 0x0000003c10cc7981 */ /* 0x000ee4000c1e1500 */
[----:B------:R-:W-:Y:S01]  /*1bb0*/  IMAD R79, R2, 0x2, R91 ;  /* 0x00000002024f7824 */ /* 0x000fe200078e025b */
[----:B------:R-:W-:-:S03]  /*1bc0*/  LEA R12, P1, R101, R4, 0x1 ;  /* 0x00000004650c7211 */ /* 0x000fc600078208ff */
[C---:B------:R-:W-:Y:S01]  /*1bd0*/  IMAD R5, R2.reuse, 0x2, R79 ;  /* 0x0000000202057824 */ /* 0x040fe200078e024f */
[-C--:B------:R-:W-:Y:S02]  /*1be0*/  LEA.HI.X.SX32 R15, R99, R83.reuse, 0x1, P0 ;  /* 0x00000053630f7211 */ /* 0x080fe400000f0eff */
[-C--:B-1----:R-:W-:Y:S01]  /*1bf0*/  LEA R8, P0, R103, R4.reuse, 0x1 ;  /* 0x0000000467087211 */ /* 0x082fe200078008ff */
[C---:B------:R-:W-:Y:S01]  /*1c00*/  IMAD R26, R2.reuse, 0x2, R5 ;  /* 0x00000002021a7824 */ /* 0x040fe200078e0205 */
[-C--:B------:R-:W-:Y:S01]  /*1c10*/  LEA.HI.X.SX32 R13, R101, R83.reuse, 0x1, P1 ;  /* 0x00000053650d7211 */ /* 0x080fe200008f0eff */
[----:B------:R-:W3:Y:S01]  /*1c20*/  LDG.E.U16 R203, desc[UR60][R14.64] ;  /* 0x0000003c0ecb7981 */ /* 0x000ee2000c1e1500 */
[-C--:B------:R-:W-:Y:S01]  /*1c30*/  LEA.HI.X.SX32 R9, R103, R83.reuse, 0x1, P0 ;  /* 0x0000005367097211 */ /* 0x080fe200000f0eff */
[C---:B------:R-:W-:Y:S01]  /*1c40*/  IMAD R53, R2.reuse, 0x2, R26 ;  /* 0x0000000202357824 */ /* 0x040fe200078e021a */
[CC--:B0-----:R-:W-:Y:S01]  /*1c50*/  LEA R10, P0, R125.reuse, R4.reuse, 0x1 ;  /* 0x000000047d0a7211 */ /* 0x0c1fe200078008ff */
[----:B------:R0:W3:Y:S03]  /*1c60*/  LDG.E.U16 R104, desc[UR60][R12.64] ;  /* 0x0000003c0c687981 */ /* 0x0000e6000c1e1500 */
[----:B------:R-:W-:Y:S01]  /*1c70*/  LEA.HI.X.SX32 R11, R125, R83, 0x1, P0 ;  /* 0x000000537d0b7211 */ /* 0x000fe200000f0eff */
[----:B------:R1:W3:Y:S04]  /*1c80*/  LDG.E.U16 R202, desc[UR60][R8.64] ;  /* 0x0000003c08ca7981 */ /* 0x0002e8000c1e1500 */
[----:B------:R4:W3:Y:S01]  /*1c90*/  LDG.E.U16 R201, desc[UR60][R10.64] ;  /* 0x0000003c0ac97981 */ /* 0x0008e2000c1e1500 */
[----:B0-----:R-:W-:Y:S01]  /*1ca0*/  IMAD R13, R2, 0x2, R53 ;  /* 0x00000002020d7824 */ /* 0x001fe200078e0235 */
[----:B-1----:R-:W-:-:S04]  /*1cb0*/  LEA R8, P0, R127, R4, 0x1 ;  /* 0x000000047f087211 */ /* 0x002fc800078008ff */
[C---:B------:R-:W-:Y:S02]  /*1cc0*/  LEA R61, R2.reuse, R13, 0x1 ;  /* 0x0000000d023d7211 */ /* 0x040fe400078e08ff */
[-C--:B------:R-:W-:Y:S02]  /*1cd0*/  LEA.HI.X.SX32 R9, R127, R83.reuse, 0x1, P0 ;  /* 0x000000537f097211 */ /* 0x080fe400000f0eff */
[-C--:B------:R-:W-:Y:S01]  /*1ce0*/  LEA R198, P0, R129, R4.reuse, 0x1 ;  /* 0x0000000481c67211 */ /* 0x080fe200078008ff */
[C---:B------:R-:W-:Y:S01]  /*1cf0*/  IMAD R19, R2.reuse, 0x2, R61 ;  /* 0x0000000202137824 */ /* 0x040fe200078e023d */
[-C--:B------:R-:W-:Y:S01]  /*1d00*/  LEA R6, P1, R89, R4.reuse, 0x1 ;  /* 0x0000000459067211 */ /* 0x080fe200078208ff */
[----:B------:R0:W3:Y:S01]  /*1d10*/  LDG.E.U16 R200, desc[UR60][R8.64] ;  /* 0x0000003c08c87981 */ /* 0x0000e2000c1e1500 */
[----:B------:R-:W-:Y:S01]  /*1d20*/  LEA.HI.X.SX32 R199, R129, R83, 0x1, P0 ;  /* 0x0000005381c77211 */ /* 0x000fe200000f0eff */
[----:B------:R-:W-:Y:S01]  /*1d30*/  IMAD R85, R2, 0x2, R19 ;  /* 0x0000000202557824 */ /* 0x000fe200078e0213 */
[----:B----4-:R-:W-:-:S02]  /*1d40*/  LEA R10, P0, R55, R4, 0x1 ;  /* 0x00000004370a7211 */ /* 0x010fc400078008ff */
[-C--:B------:R-:W-:Y:S01]  /*1d50*/  LEA.HI.X.SX32 R7, R89, R83.reuse, 0x1, P1 ;  /* 0x0000005359077211 */ /* 0x080fe200008f0eff */
[----:B------:R-:W4:Y:S01]  /*1d60*/  LDG.E.U16 R198, desc[UR60][R198.64] ;  /* 0x0000003cc6c67981 */ /* 0x000f22000c1e1500 */
[----:B------:R-:W-:Y:S01]  /*1d70*/  LEA.HI.X.SX32 R11, R55, R83, 0x1, P0 ;  /* 0x00000053370b7211 */ /* 0x000fe200000f0eff */
[C---:B------:R-:W-:Y:S02]  /*1d80*/  IMAD R55, R2.reuse, 0x2, R85 ;  /* 0x0000000202377824 */ /* 0x040fe400078e0255 */
[----:B------:R1:W4:Y:S02]  /*1d90*/  LDG.E.U16 R103, desc[UR60][R6.64] ;  /* 0x0000003c06677981 */ /* 0x000324000c1e1500 */
[C---:B------:R-:W-:Y:S01]  /*1da0*/  IMAD R77, R2.reuse, 0x2, R55 ;  /* 0x00000002024d7824 */ /* 0x040fe200078e0237 */
[----:B0-----:R-:W-:Y:S01]  /*1db0*/  LEA R8, P0, R133, R4, 0x1 ;  /* 0x0000000485087211 */ /* 0x001fe200078008ff */
[----:B------:R-:W4:Y:S02]  /*1dc0*/  LDG.E.U16 R197, desc[UR60][R10.64] ;  /* 0x0000003c0ac57981 */ /* 0x000f24000c1e1500 */
[----:B------:R-:W-:-:S04]  /*1dd0*/  IMAD R20, R2, 0x2, R77 ;  /* 0x0000000202147824 */ /* 0x000fc800078e024d */
[----:B------:R-:W-:Y:S01]  /*1de0*/  IMAD R89, R2, 0x2, R20 ;  /* 0x0000000202597824 */ /* 0x000fe200078e0214 */
[----:B-1----:R-:W-:-:S04]  /*1df0*/  LEA R6, P1, R131, R4, 0x1 ;  /* 0x0000000483067211 */ /* 0x002fc800078208ff */
[----:B------:R-:W-:Y:S02]  /*1e00*/  LEA.HI.X.SX32 R7, R131, R83, 0x1, P1 ;  /* 0x0000005383077211 */ /* 0x000fe400008f0eff */
[----:B------:R-:W-:-:S03]  /*1e10*/  LEA R75, R2, R89, 0x1 ;  /* 0x00000059024b7211 */ /* 0x000fc600078e08ff */
[----:B------:R0:W4:Y:S02]  /*1e20*/  LDG.E.U16 R102, desc[UR60][R6.64] ;  /* 0x0000003c06667981 */ /* 0x000124000c1e1500 */
[----:B------:R-:W-:-:S04]  /*1e30*/  IMAD R59, R2, 0x2, R75 ;  /* 0x00000002023b7824 */ /* 0x000fc800078e024b */
[----:B------:R-:W-:Y:S01]  /*1e40*/  IMAD R21, R2, 0x2, R59 ;  /* 0x0000000202157824 */ /* 0x000fe200078e023b */
[----:B0-----:R-:W-:-:S03]  /*1e50*/  LEA R6, P1, R135, R4, 0x1 ;  /* 0x0000000487067211 */ /* 0x001fc600078208ff */
[----:B------:R-:W-:Y:S01]  /*1e60*/  IMAD R74, R2, 0x2, R21 ;  /* 0x00000002024a7824 */ /* 0x000fe200078e0215 */
[----:B------:R-:W-:-:S03]  /*1e70*/  LEA.HI.X.SX32 R7, R135, R83, 0x1, P1 ;  /* 0x0000005387077211 */ /* 0x000fc600008f0eff */
[C---:B------:R-:W-:Y:S02]  /*1e80*/  IMAD R14, R2.reuse, 0x2, R74 ;  /* 0x00000002020e7824 */ /* 0x040fe400078e024a */
[----:B------:R0:W4:Y:S02]  /*1e90*/  LDG.E.U16 R101, desc[UR60][R6.64] ;  /* 0x0000003c06657981 */ /* 0x000124000c1e1500 */
[----:B------:R-:W-:Y:S01]  /*1ea0*/  IMAD R56, R2, 0x2, R14 ;  /* 0x0000000202387824 */ /* 0x000fe200078e020e */
[----:B0-----:R-:W-:-:S04]  /*1eb0*/  LEA R6, P1, R57, R4, 0x1 ;  /* 0x0000000439067211 */ /* 0x001fc800078208ff */
[----:B------:R-:W-:Y:S01]  /*1ec0*/  LEA.HI.X.SX32 R7, R57, R83, 0x1, P1 ;  /* 0x0000005339077211 */ /* 0x000fe200008f0eff */
[----:B------:R-:W-:-:S04]  /*1ed0*/  IMAD R22, R2, 0x2, R56 ;  /* 0x0000000202167824 */ /* 0x000fc800078e0238 */
[----:B------:R0:W4:Y:S01]  /*1ee0*/  LDG.E.U16 R100, desc[UR60][R6.64] ;  /* 0x0000003c06647981 */ /* 0x000122000c1e1500 */
[C---:B------:R-:W-:Y:S02]  /*1ef0*/  LEA R58, R2.reuse, R22, 0x1 ;  /* 0x00000016023a7211 */ /* 0x040fe400078e08ff */
[-C--:B------:R-:W-:Y:S02]  /*1f00*/  LEA.HI.X.SX32 R9, R133, R83.reuse, 0x1, P0 ;  /* 0x0000005385097211 */ /* 0x080fe400000f0eff */
[-C--:B0-----:R-:W-:Y:S01]  /*1f10*/  LEA R6, P1, R145, R4.reuse, 0x1 ;  /* 0x0000000491067211 */ /* 0x081fe200078208ff */
[----:B------:R-:W-:Y:S01]  /*1f20*/  IMAD R57, R2, 0x2, R58 ;  /* 0x0000000202397824 */ /* 0x000fe200078e023a */
[----:B------:R-:W-:Y:S01]  /*1f30*/  LEA R10, P0, R137, R4, 0x1 ;  /* 0x00000004890a7211 */ /* 0x000fe200078008ff */
[----:B------:R0:W4:Y:S01]  /*1f40*/  LDG.E.U16 R196, desc[UR60][R8.64] ;  /* 0x0000003c08c47981 */ /* 0x000122000c1e1500 */
[-C--:B------:R-:W-:Y:S02]  /*1f50*/  LEA.HI.X.SX32 R7, R145, R83.reuse, 0x1, P1 ;  /* 0x0000005391077211 */ /* 0x080fe400008f0eff */
[----:B------:R-:W-:-:S03]  /*1f60*/  LEA.HI.X.SX32 R11, R137, R83, 0x1, P0 ;  /* 0x00000053890b7211 */ /* 0x000fc600000f0eff */
[----:B------:R1:W4:Y:S01]  /*1f70*/  LDG.E.U16 R99, desc[UR60][R6.64] ;  /* 0x0000003c06637981 */ /* 0x000322000c1e1500 */
[C---:B------:R-:W-:Y:S01]  /*1f80*/  IMAD R70, R2.reuse, 0x2, R57 ;  /* 0x0000000202467824 */ /* 0x040fe200078e0239 */
[-C--:B0-----:R-:W-:Y:S02]  /*1f90*/  LEA R8, P0, R139, R4.reuse, 0x1 ;  /* 0x000000048b087211 */ /* 0x081fe400078008ff */
[----:B------:R0:W4:Y:S01]  /*1fa0*/  LDG.E.U16 R195, desc[UR60][R10.64] ;  /* 0x0000003c0ac37981 */ /* 0x000122000c1e1500 */
[-C--:B-1----:R-:W-:Y:S01]  /*1fb0*/  LEA R6, P1, R73, R4.reuse, 0x1 ;  /* 0x0000000449067211 */ /* 0x082fe200078208ff */
[C---:B------:R-:W-:Y:S01]  /*1fc0*/  IMAD R15, R2.reuse, 0x2, R70 ;  /* 0x00000002020f7824 */ /* 0x040fe200078e0246 */
[-C--:B------:R-:W-:Y:S02]  /*1fd0*/  LEA.HI.X.SX32 R9, R139, R83.reuse, 0x1, P0 ;  /* 0x000000538b097211 */ /* 0x080fe400000f0eff */
[----:B------:R-:W-:Y:S02]  /*1fe0*/  LEA.HI.X.SX32 R7, R73, R83, 0x1, P1 ;  /* 0x0000005349077211 */ /* 0x000fe400008f0eff */
[----:B0-----:R-:W-:Y:S01]  /*1ff0*/  LEA R10, P0, R141, R4, 0x1 ;  /* 0x000000048d0a7211 */ /* 0x001fe200078008ff */
[----:B------:R0:W4:Y:S01]  /*2000*/  LDG.E.U16 R194, desc[UR60][R8.64] ;  /* 0x0000003c08c27981 */ /* 0x000122000c1e1500 */
[----:B------:R-:W-:-:S03]  /*2010*/  IMAD R72, R2, 0x2, R15 ;  /* 0x0000000202487824 */ /* 0x000fc600078e020f */
[----:B------:R1:W4:Y:S01]  /*2020*/  LDG.E.U16 R98, desc[UR60][R6.64] ;  /* 0x0000003c06627981 */ /* 0x000322000c1e1500 */
[----:B------:R-:W-:Y:S02]  /*2030*/  LEA.HI.X.SX32 R11, R141, R83, 0x1, P0 ;  /* 0x000000538d0b7211 */ /* 0x000fe400000f0eff */
[----:B0-----:R-:W-:-:S03]  /*2040*/  LEA R8, P0, R143, R4, 0x1 ;  /* 0x000000048f087211 */ /* 0x001fc600078008ff */
[----:B------:R0:W4:Y:S01]  /*2050*/  LDG.E.U16 R193, desc[UR60][R10.64] ;  /* 0x0000003c0ac17981 */ /* 0x000122000c1e1500 */
[-C--:B-1----:R-:W-:Y:S02]  /*2060*/  LEA R6, P1, R71, R4.reuse, 0x1 ;  /* 0x0000000447067211 */ /* 0x082fe400078208ff */
[-C--:B------:R-:W-:Y:S02]  /*2070*/  LEA.HI.X.SX32 R9, R143, R83.reuse, 0x1, P0 ;  /* 0x000000538f097211 */ /* 0x080fe400000f0eff */
[-C--:B------:R-:W-:Y:S01]  /*2080*/  LEA.HI.X.SX32 R7, R71, R83.reuse, 0x1, P1 ;  /* 0x0000005347077211 */ /* 0x080fe200008f0eff */
[C---:B------:R-:W-:Y:S01]  /*2090*/  IMAD R71, R2.reuse, 0x2, R72 ;  /* 0x0000000202477824 */ /* 0x040fe200078e0248 */
[CC--:B0-----:R-:W-:Y:S01]  /*20a0*/  LEA R10, P0, R147.reuse, R4.reuse, 0x1 ;  /* 0x00000004930a7211 */ /* 0x0c1fe200078008ff */
[----:B------:R0:W4:Y:S02]  /*20b0*/  LDG.E.U16 R192, desc[UR60][R8.64] ;  /* 0x0000003c08c07981 */ /* 0x000124000c1e1500 */
[C---:B------:R-:W-:Y:S01]  /*20c0*/  IMAD R73, R2.reuse, 0x2, R71 ;  /* 0x0000000202497824 */ /* 0x040fe200078e0247 */
[----:B------:R-:W-:Y:S01]  /*20d0*/  LEA.HI.X.SX32 R11, R147, R83, 0x1, P0 ;  /* 0x00000053930b7211 */ /* 0x000fe200000f0eff */
[----:B------:R1:W4:Y:S03]  /*20e0*/  LDG.E.U16 R97, desc[UR60][R6.64] ;  /* 0x0000003c06617981 */ /* 0x000326000c1e1500 */
[----:B------:R-:W-:Y:S01]  /*20f0*/  LEA R16, R2, R73, 0x1 ;  /* 0x0000004902107211 */ /* 0x000fe200078e08ff */
[----:B------:R-:W4:Y:S01]  /*2100*/  LDG.E.U16 R191, desc[UR60][R10.64] ;  /* 0x0000003c0abf7981 */ /* 0x000f22000c1e1500 */
[----:B0-----:R-:W-:-:S03]  /*2110*/  LEA R8, P0, R149, R4, 0x1 ;  /* 0x0000000495087211 */ /* 0x001fc600078008ff */
[C---:B------:R-:W-:Y:S01]  /*2120*/  IMAD R88, R2.reuse, 0x2, R16 ;  /* 0x0000000202587824 */ /* 0x040fe200078e0210 */
[-C--:B------:R-:W-:Y:S02]  /*2130*/  LEA.HI.X.SX32 R9, R149, R83.reuse, 0x1, P0 ;  /* 0x0000005395097211 */ /* 0x080fe400000f0eff */
[-C--:B------:R-:W-:Y:S01]  /*2140*/  LEA R186, P0, R151, R4.reuse, 0x1 ;  /* 0x0000000497ba7211 */ /* 0x080fe200078008ff */
[C---:B------:R-:W-:Y:S01]  /*2150*/  IMAD R86, R2.reuse, 0x2, R88 ;  /* 0x0000000202567824 */ /* 0x040fe200078e0258 */
[----:B-1----:R-:W-:Y:S01]  /*2160*/  LEA R6, P1, R87, R4, 0x1 ;  /* 0x0000000457067211 */ /* 0x002fe200078208ff */
[----:B------:R0:W4:Y:S01]  /*2170*/  LDG.E.U16 R190, desc[UR60][R8.64] ;  /* 0x0000003c08be7981 */ /* 0x000122000c1e1500 */
[-C--:B------:R-:W-:Y:S02]  /*2180*/  LEA.HI.X.SX32 R187, R151, R83.reuse, 0x1, P0 ;  /* 0x0000005397bb7211 */ /* 0x080fe400000f0eff */
[----:B------:R-:W-:Y:S01]  /*2190*/  LEA.HI.X.SX32 R7, R87, R83, 0x1, P1 ;  /* 0x0000005357077211 */ /* 0x000fe200008f0eff */
[----:B------:R-:W-:-:S02]  /*21a0*/  IMAD R87, R2, 0x2, R86 ;  /* 0x0000000202577824 */ /* 0x000fc400078e0256 */
[----:B------:R-:W4:Y:S01]  /*21b0*/  LDG.E.U16 R186, desc[UR60][R186.64] ;  /* 0x0000003cbaba7981 */ /* 0x000f22000c1e1500 */
[----:B0-----:R-:W-:-:S03]  /*21c0*/  LEA R8, P0, R65, R4, 0x1 ;  /* 0x0000000441087211 */ /* 0x001fc600078008ff */
[----:B------:R-:W4:Y:S01]  /*21d0*/  LDG.E.U16 R96, desc[UR60][R6.64] ;  /* 0x0000003c06607981 */ /* 0x000f22000c1e1500 */
[-C--:B------:R-:W-:Y:S02]  /*21e0*/  LEA.HI.X.SX32 R9, R65, R83.reuse, 0x1, P0 ;  /* 0x0000005341097211 */ /* 0x080fe400000f0eff */
[C---:B------:R-:W-:Y:S01]  /*21f0*/  LEA R10, P0, R95.reuse, R4, 0x1 ;  /* 0x000000045f0a7211 */ /* 0x040fe200078008ff */
[C---:B------:R-:W-:Y:S02]  /*2200*/  IMAD R17, R2.reuse, 0x2, R87 ;  /* 0x0000000202117824 */ /* 0x040fe400078e0257 */
[----:B------:R0:W4:Y:S01]  /*2210*/  LDG.E.U16 R65, desc[UR60][R8.64] ;  /* 0x0000003c08417981 */ /* 0x000122000c1e1500 */
[----:B------:R-:W-:Y:S01]  /*2220*/  LEA.HI.X.SX32 R11, R95, R83, 0x1, P0 ;  /* 0x000000535f0b7211 */ /* 0x000fe200000f0eff */
[----:B------:R-:W-:-:S04]  /*2230*/  IMAD R126, R2, 0x2, R17 ;  /* 0x00000002027e7824 */ /* 0x000fc800078e0211 */
[----:B------:R1:W4:Y:S01]  /*2240*/  LDG.E.U16 R82, desc[UR60][R10.64] ;  /* 0x0000003c0a527981 */ /* 0x000322000c1e1500 */
[----:B0-----:R-:W-:Y:S01]  /*2250*/  LEA R8, P0, R81, R4, 0x1 ;  /* 0x0000000451087211 */ /* 0x001fe200078008ff */
[----:B------:R-:W-:-:S03]  /*2260*/  IMAD R124, R2, 0x2, R126 ;  /* 0x00000002027c7824 */ /* 0x000fc600078e027e */
[----:B------:R-:W-:Y:S02]  /*2270*/  LEA.HI.X.SX32 R9, R81, R83, 0x1, P0 ;  /* 0x0000005351097211 */ /* 0x000fe400000f0eff */
[----:B-1----:R-:W-:-:S03]  /*2280*/  LEA R10, P0, R93, R4, 0x1 ;  /* 0x000000045d0a7211 */ /* 0x002fc600078008ff */
[----:B------:R0:W4:Y:S01]  /*2290*/  LDG.E.U16 R64, desc[UR60][R8.64] ;  /* 0x0000003c08407981 */ /* 0x000122000c1e1500 */
[----:B------:R-:W-:Y:S02]  /*22a0*/  LEA.HI.X.SX32 R11, R93, R83, 0x1, P0 ;  /* 0x000000535d0b7211 */ /* 0x000fe400000f0eff */
[C---:B------:R-:W-:Y:S02]  /*22b0*/  LEA R125, R2.reuse, R124, 0x1 ;  /* 0x0000007c027d7211 */ /* 0x040fe400078e08ff */
[-C--:B------:R-:W-:Y:S01]  /*22c0*/  LEA R6, P1, R91, R4.reuse, 0x1 ;  /* 0x000000045b067211 */ /* 0x080fe200078208ff */
[----:B------:R1:W4:Y:S01]  /*22d0*/  LDG.E.U16 R81, desc[UR60][R10.64] ;  /* 0x0000003c0a517981 */ /* 0x000322000c1e1500 */
[----:B0-----:R-:W-:Y:S01]  /*22e0*/  LEA R8, P0, R63, R4, 0x1 ;  /* 0x000000043f087211 */ /* 0x001fe200078008ff */
[----:B------:R-:W-:-:S03]  /*22f0*/  IMAD R18, R2, 0x2, R125 ;  /* 0x0000000202127824 */ /* 0x000fc600078e027d */
[-C--:B------:R-:W-:Y:S02]  /*2300*/  LEA.HI.X.SX32 R9, R63, R83.reuse, 0x1, P0 ;  /* 0x000000533f097211 */ /* 0x080fe400000f0eff */
[-C--:B-1----:R-:W-:Y:S02]  /*2310*/  LEA R10, P0, R79, R4.reuse, 0x1 ;  /* 0x000000044f0a7211 */ /* 0x082fe400078008ff */
[-C--:B------:R-:W-:Y:S01]  /*2320*/  LEA.HI.X.SX32 R7, R91, R83.reuse, 0x1, P1 ;  /* 0x000000535b077211 */ /* 0x080fe200008f0eff */
[----:B------:R0:W4:Y:S01]  /*2330*/  LDG.E.U16 R63, desc[UR60][R8.64] ;  /* 0x0000003c083f7981 */ /* 0x000122000c1e1500 */
[----:B------:R-:W-:Y:S01]  /*2340*/  LEA.HI.X.SX32 R11, R79, R83, 0x1, P0 ;  /* 0x000000534f0b7211 */ /* 0x000fe200000f0eff */
[----:B------:R-:W-:Y:S02]  /*2350*/  IMAD R128, R2, 0x2, R18 ;  /* 0x0000000202807824 */ /* 0x000fe400078e0212 */
[----:B------:R1:W4:Y:S04]  /*2360*/  LDG.E.U16 R95, desc[UR60][R6.64] ;  /* 0x0000003c065f7981 */ /* 0x000328000c1e1500 */
[----:B------:R2:W4:Y:S01]  /*2370*/  LDG.E.U16 R80, desc[UR60][R10.64] ;  /* 0x0000003c0a507981 */ /* 0x000522000c1e1500 */
[----:B0-----:R-:W-:-:S02]  /*2380*/  LEA R8, P0, R5, R4, 0x1 ;  /* 0x0000000405087211 */ /* 0x001fc400078008ff */
[----:B-1----:R-:W-:Y:S02]  /*2390*/  LEA R6, P1, R53, R4, 0x1 ;  /* 0x0000000435067211 */ /* 0x002fe400078208ff */
[-C--:B------:R-:W-:Y:S01]  /*23a0*/  LEA.HI.X.SX32 R9, R5, R83.reuse, 0x1, P0 ;  /* 0x0000005305097211 */ /* 0x080fe200000f0eff */
[----:B------:R-:W-:Y:S01]  /*23b0*/  IMAD R5, R2, 0x2, R128 ;  /* 0x0000000202057824 */ /* 0x000fe200078e0280 */
[----:B------:R-:W-:-:S03]  /*23c0*/  LEA.HI.X.SX32 R7, R53, R83, 0x1, P1 ;  /* 0x0000005335077211 */ /* 0x000fc600008f0eff */
[C---:B------:R-:W-:Y:S01]  /*23d0*/  IMAD R53, R2.reuse, 0x2, R5 ;  /* 0x0000000202357824 */ /* 0x040fe200078e0205 */
[-C--:B------:R-:W-:Y:S01]  /*23e0*/  LEA R12, P0, R13, R4.reuse, 0x1 ;  /* 0x000000040d0c7211 */ /* 0x080fe200078008ff */
[----:B------:R0:W4:Y:S02]  /*23f0*/  LDG.E.U16 R94, desc[UR60][R6.64] ;  /* 0x0000003c065e7981 */ /* 0x000124000c1e1500 */
[C---:B--2---:R-:W-:Y:S02]  /*2400*/  IMAD R11, R2.reuse, 0x2, R53 ;  /* 0x00000002020b7824 */ /* 0x044fe400078e0235 */
[----:B------:R1:W2:Y:S02]  /*2410*/  LDG.E.U16 R62, desc[UR60][R8.64] ;  /* 0x0000003c083e7981 */ /* 0x0002a4000c1e1500 */
[----:B------:R-:W-:Y:S01]  /*2420*/  IMAD R136, R2, 0x2, R11 ;  /* 0x0000000202887824 */ /* 0x000fe200078e020b */
[----:B0-----:R-:W-:-:S04]  /*2430*/  LEA R6, P1, R85, R4, 0x1 ;  /* 0x0000000455067211 */ /* 0x001fc800078208ff */
[-C--:B------:R-:W-:Y:S02]  /*2440*/  LEA.HI.X.SX32 R7, R85, R83.reuse, 0x1, P1 ;  /* 0x0000005355077211 */ /* 0x080fe400008f0eff */
[C---:B------:R-:W-:Y:S02]  /*2450*/  LEA R85, R2.reuse, R136, 0x1 ;  /* 0x0000008802557211 */ /* 0x040fe400078e08ff */
[----:B------:R-:W-:Y:S01]  /*2460*/  LEA.HI.X.SX32 R13, R13, R83, 0x1, P0 ;  /* 0x000000530d0d7211 */ /* 0x000fe200000f0eff */
[----:B------:R-:W2:Y:S02]  /*2470*/  LDG.E.U16 R93, desc[UR60][R6.64] ;  /* 0x0000003c065d7981 */ /* 0x000ea4000c1e1500 */
[C---:B------:R-:W-:Y:S02]  /*2480*/  IMAD R130, R2.reuse, 0x2, R85 ;  /* 0x0000000202827824 */ /* 0x040fe400078e0255 */
[----:B------:R0:W2:Y:S01]  /*2490*/  LDG.E.U16 R79, desc[UR60][R12.64] ;  /* 0x0000003c0c4f7981 */ /* 0x0000a2000c1e1500 */
[----:B-1----:R-:W-:Y:S01]  /*24a0*/  LEA R8, P0, R61, R4, 0x1 ;  /* 0x000000043d087211 */ /* 0x002fe200078008ff */
[----:B0-----:R-:W-:-:S04]  /*24b0*/  IMAD R12, R2, 0x2, R130 ;  /* 0x00000002020c7824 */ /* 0x001fc800078e0282 */
[C---:B------:R-:W-:Y:S01]  /*24c0*/  IMAD R132, R2.reuse, 0x2, R12 ;  /* 0x0000000202847824 */ /* 0x040fe200078e020c */
[-C--:B------:R-:W-:Y:S02]  /*24d0*/  LEA.HI.X.SX32 R9, R61, R83.reuse, 0x1, P0 ;  /* 0x000000533d097211 */ /* 0x080fe400000f0eff */
[C---:B------:R-:W-:Y:S01]  /*24e0*/  LEA R54, P0, R55.reuse, R4, 0x1 ;  /* 0x0000000437367211 */ /* 0x040fe200078008ff */
[C---:B------:R-:W-:Y:S02]  /*24f0*/  IMAD R131, R2.reuse, 0x2, R132 ;  /* 0x0000000202837824 */ /* 0x040fe400078e0284 */
[----:B------:R0:W2:Y:S01]  /*2500*/  LDG.E.U16 R61, desc[UR60][R8.64] ;  /* 0x0000003c083d7981 */ /* 0x0000a2000c1e1500 */
[----:B------:R-:W-:Y:S01]  /*2510*/  LEA.HI.X.SX32 R55, R55, R83, 0x1, P0 ;  /* 0x0000005337377211 */ /* 0x000fe200000f0eff */
[----:B------:R-:W-:-:S04]  /*2520*/  IMAD R133, R2, 0x2, R131 ;  /* 0x0000000202857824 */ /* 0x000fc800078e0283 */
[----:B------:R-:W-:Y:S01]  /*2530*/  IMAD R13, R2, 0x2, R133 ;  /* 0x00000002020d7824 */ /* 0x000fe200078e0285 */
[----:B------:R1:W2:Y:S01]  /*2540*/  LDG.E.U16 R78, desc[UR60][R54.64] ;  /* 0x0000003c364e7981 */ /* 0x0002a2000c1e1500 */
[----:B0-----:R-:W-:-:S04]  /*2550*/  LEA R8, P0, R77, R4, 0x1 ;  /* 0x000000044d087211 */ /* 0x001fc800078008ff */
[----:B------:R-:W-:Y:S02]  /*2560*/  LEA.HI.X.SX32 R9, R77, R83, 0x1, P0 ;  /* 0x000000534d097211 */ /* 0x000fe400000f0eff */
[-C--:B-1----:R-:W-:Y:S02]  /*2570*/  LEA R54, P0, R75, R4.reuse, 0x1 ;  /* 0x000000044b367211 */ /* 0x082fe400078008ff */
[----:B------:R-:W-:Y:S01]  /*2580*/  LEA R6, P1, R89, R4, 0x1 ;  /* 0x0000000459067211 */ /* 0x000fe200078208ff */
[----:B------:R0:W2:Y:S01]  /*2590*/  LDG.E.U16 R60, desc[UR60][R8.64] ;  /* 0x0000003c083c7981 */ /* 0x0000a2000c1e1500 */
[C---:B------:R-:W-:Y:S02]  /*25a0*/  LEA R134, R2.reuse, R13, 0x1 ;  /* 0x0000000d02867211 */ /* 0x040fe400078e08ff */
[-C--:B------:R-:W-:Y:S02]  /*25b0*/  LEA.HI.X.SX32 R55, R75, R83.reuse, 0x1, P0 ;  /* 0x000000534b377211 */ /* 0x080fe400000f0eff */
[----:B------:R-:W-:Y:S01]  /*25c0*/  LEA.HI.X.SX32 R7, R89, R83, 0x1, P1 ;  /* 0x0000005359077211 */ /* 0x000fe200008f0eff */
[----:B------:R-:W-:-:S02]  /*25d0*/  IMAD R135, R2, 0x2, R134 ;  /* 0x0000000202877824 */ /* 0x000fc400078e0286 */
[----:B------:R1:W2:Y:S01]  /*25e0*/  LDG.E.U16 R77, desc[UR60][R54.64] ;  /* 0x0000003c364d7981 */ /* 0x0002a2000c1e1500 */
[CC--:B0-----:R-:W-:Y:S01]  /*25f0*/  LEA R8, P0, R59.reuse, R4.reuse, 0x1 ;  /* 0x000000043b087211 */ /* 0x0c1fe200078008ff */
[----:B------:R-:W-:Y:S02]  /*2600*/  IMAD R153, R2, 0x2, R135 ;  /* 0x0000000202997824 */ /* 0x000fe400078e0287 */
[----:B------:R0:W2:Y:S01]  /*2610*/  LDG.E.U16 R92, desc[UR60][R6.64] ;  /* 0x0000003c065c7981 */ /* 0x0000a2000c1e1500 */
[----:B------:R-:W-:Y:S02]  /*2620*/  LEA.HI.X.SX32 R9, R59, R83, 0x1, P0 ;  /* 0x000000533b097211 */ /* 0x000fe400000f0eff */
[----:B-1----:R-:W-:-:S03]  /*2630*/  LEA R54, P0, R14, R4, 0x1 ;  /* 0x000000040e367211 */ /* 0x002fc600078008ff */
[----:B------:R1:W2:Y:S01]  /*2640*/  LDG.E.U16 R59, desc[UR60][R8.64] ;  /* 0x0000003c083b7981 */ /* 0x0002a2000c1e1500 */
[----:B0-----:R-:W-:Y:S02]  /*2650*/  LEA R6, P1, R74, R4, 0x1 ;  /* 0x000000044a067211 */ /* 0x001fe400078208ff */
[-C--:B------:R-:W-:Y:S01]  /*2660*/  LEA.HI.X.SX32 R55, R14, R83.reuse, 0x1, P0 ;  /* 0x000000530e377211 */ /* 0x080fe200000f0eff */
[----:B------:R-:W-:Y:S01]  /*2670*/  IMAD R14, R2, 0x2, R153 ;  /* 0x00000002020e7824 */ /* 0x000fe200078e0299 */
[----:B------:R-:W-:-:S03]  /*2680*/  LEA.HI.X.SX32 R7, R74, R83, 0x1, P1 ;  /* 0x000000534a077211 */ /* 0x000fc600008f0eff */
[----:B------:R-:W-:Y:S01]  /*2690*/  IMAD R137, R2, 0x2, R14 ;  /* 0x0000000202897824 */ /* 0x000fe200078e020e */
[-C--:B-1----:R-:W-:Y:S01]  /*26a0*/  LEA R8, P0, R56, R4.reuse, 0x1 ;  /* 0x0000000438087211 */ /* 0x082fe200078008ff */
[----:B------:R0:W2:Y:S02]  /*26b0*/  LDG.E.U16 R91, desc[UR60][R6.64] ;  /* 0x0000003c065b7981 */ /* 0x0000a4000c1e1500 */
[----:B------:R-:W-:Y:S02]  /*26c0*/  IMAD R154, R2, 0x2, R137 ;  /* 0x00000002029a7824 */ /* 0x000fe400078e0289 */
[----:B------:R-:W2:Y:S01]  /*26d0*/  LDG.E.U16 R76, desc[UR60][R54.64] ;  /* 0x0000003c364c7981 */ /* 0x000ea2000c1e1500 */
[----:B0-----:R-:W-:Y:S01]  /*26e0*/  LEA R6, P1, R58, R4, 0x1 ;  /* 0x000000043a067211 */ /* 0x001fe200078208ff */
[----:B------:R-:W-:-:S03]  /*26f0*/  IMAD R155, R2, 0x2, R154 ;  /* 0x00000002029b7824 */ /* 0x000fc600078e029a */
[-C--:B------:R-:W-:Y:S02]  /*2700*/  LEA.HI.X.SX32 R7, R58, R83.reuse, 0x1, P1 ;  /* 0x000000533a077211 */ /* 0x080fe400008f0eff */
[----:B------:R-:W-:-:S03]  /*2710*/  LEA.HI.X.SX32 R9, R56, R83, 0x1, P0 ;  /* 0x0000005338097211 */ /* 0x000fc600000f0eff */
[----:B------:R0:W2:Y:S04]  /*2720*/  LDG.E.U16 R90, desc[UR60][R6.64] ;  /* 0x0000003c065a7981 */ /* 0x0000a8000c1e1500 */
[----:B------:R1:W2:Y:S01]  /*2730*/  LDG.E.U16 R58, desc[UR60][R8.64] ;  /* 0x0000003c083a7981 */ /* 0x0002a2000c1e1500 */
[----:B0-----:R-:W-:-:S05]  /*2740*/  LEA R7, R2, R155, 0x1 ;  /* 0x0000009b02077211 */ /* 0x001fca00078e08ff */
[----:B------:R-:W-:Y:S01]  /*2750*/  IMAD R138, R2, 0x2, R7 ;  /* 0x00000002028a7824 */ /* 0x000fe200078e0207 */
[----:B-1----:R-:W-:-:S03]  /*2760*/  LEA R8, P1, R72, R4, 0x1 ;  /* 0x0000000448087211 */ /* 0x002fc600078208ff */
[----:B------:R-:W-:Y:S01]  /*2770*/  IMAD R156, R2, 0x2, R138 ;  /* 0x00000002029c7824 */ /* 0x000fe200078e028a */
[----:B------:R-:W-:-:S03]  /*2780*/  LEA.HI.X.SX32 R9, R72, R83, 0x1, P1 ;  /* 0x0000005348097211 */ /* 0x000fc600008f0eff */
[C---:B------:R-:W-:Y:S02]  /*2790*/  IMAD R157, R2.reuse, 0x2, R156 ;  /* 0x00000002029d7824 */ /* 0x040fe400078e029c */
[----:B------:R0:W2:Y:S01]  /*27a0*/  LDG.E.U16 R89, desc[UR60][R8.64] ;  /* 0x0000003c08597981 */ /* 0x0000a2000c1e1500 */
[----:B------:R-:W-:Y:S01]  /*27b0*/  LEA R56, P0, R57, R4, 0x1 ;  /* 0x0000000439387211 */ /* 0x000fe200078008ff */
[----:B0-----:R-:W-:-:S04]  /*27c0*/  IMAD R8, R2, 0x2, R157 ;  /* 0x0000000202087824 */ /* 0x001fc800078e029d */
[----:B------:R-:W-:Y:S01]  /*27d0*/  IMAD R139, R2, 0x2, R8 ;  /* 0x00000002028b7824 */ /* 0x000fe200078e0208 */
[----:B------:R-:W-:-:S03]  /*27e0*/  LEA.HI.X.SX32 R57, R57, R83, 0x1, P0 ;  /* 0x0000005339397211 */ /* 0x000fc600000f0eff */
[----:B------:R-:W-:Y:S01]  /*27f0*/  IMAD R158, R2, 0x2, R139 ;  /* 0x00000002029e7824 */ /* 0x000fe200078e028b */
[----:B------:R-:W-:Y:S01]  /*2800*/  LEA R54, P0, R70, R4, 0x1 ;  /* 0x0000000446367211 */ /* 0x000fe200078008ff */
[----:B------:R-:W2:Y:S03]  /*2810*/  LDG.E.U16 R75, desc[UR60][R56.64] ;  /* 0x0000003c384b7981 */ /* 0x000ea6000c1e1500 */
[----:B------:R-:W-:Y:S02]  /*2820*/  LEA R159, R2, R158, 0x1 ;  /* 0x0000009e029f7211 */ /* 0x000fe400078e08ff */
[----:B------:R-:W-:Y:S02]  /*2830*/  LEA.HI.X.SX32 R55, R70, R83, 0x1, P0 ;  /* 0x0000005346377211 */ /* 0x000fe400000f0eff */
[----:B------:R-:W-:Y:S01]  /*2840*/  LEA R70, P0, R71, R4, 0x1 ;  /* 0x0000000447467211 */ /* 0x000fe200078008ff */
[----:B------:R-:W-:-:S02]  /*2850*/  IMAD R9, R2, 0x2, R159 ;  /* 0x0000000202097824 */ /* 0x000fc400078e029f */
[----:B------:R0:W2:Y:S01]  /*2860*/  LDG.E.U16 R57, desc[UR60][R54.64] ;  /* 0x0000003c36397981 */ /* 0x0000a2000c1e1500 */
[----:B------:R-:W-:Y:S01]  /*2870*/  LEA.HI.X.SX32 R71, R71, R83, 0x1, P0 ;  /* 0x0000005347477211 */ /* 0x000fe200000f0eff */
[----:B------:R-:W-:Y:S01]  /*2880*/  IMAD R141, R2, 0x2, R9 ;  /* 0x00000002028d7824 */ /* 0x000fe200078e0209 */
[----:B------:R-:W-:-:S03]  /*2890*/  LEA R72, P0, R73, R4, 0x1 ;  /* 0x0000000449487211 */ /* 0x000fc600078008ff */
[----:B------:R1:W2:Y:S01]  /*28a0*/  LDG.E.U16 R74, desc[UR60][R70.64] ;  /* 0x0000003c464a7981 */ /* 0x0002a2000c1e1500 */
[-C--:B0-----:R-:W-:Y:S01]  /*28b0*/  LEA R54, P1, R88, R4.reuse, 0x1 ;  /* 0x0000000458367211 */ /* 0x081fe200078208ff */
[----:B------:R-:W-:Y:S01]  /*28c0*/  IMAD R160, R2, 0x2, R141 ;  /* 0x0000000202a07824 */ /* 0x000fe200078e028d */
[-C--:B------:R-:W-:Y:S02]  /*28d0*/  LEA.HI.X.SX32 R73, R73, R83.reuse, 0x1, P0 ;  /* 0x0000005349497211 */ /* 0x080fe400000f0eff */
[-C--:B------:R-:W-:Y:S02]  /*28e0*/  LEA.HI.X.SX32 R55, R88, R83.reuse, 0x1, P1 ;  /* 0x0000005358377211 */ /* 0x080fe400008f0eff */
[----:B-1----:R-:W-:Y:S01]  /*28f0*/  LEA R70, P0, R86, R4, 0x1 ;  /* 0x0000000456467211 */ /* 0x002fe200078008ff */
[----:B------:R-:W-:Y:S01]  /*2900*/  IMAD R161, R2, 0x2, R160 ;  /* 0x0000000202a17824 */ /* 0x000fe200078e02a0 */
[----:B------:R-:W2:Y:S02]  /*2910*/  LDG.E.U16 R56, desc[UR60][R72.64] ;  /* 0x0000003c48387981 */ /* 0x000ea4000c1e1500 */
[----:B------:R-:W-:-:S02]  /*2920*/  LEA.HI.X.SX32 R71, R86, R83, 0x1, P0 ;  /* 0x0000005356477211 */ /* 0x000fc400000f0eff */
[----:B------:R0:W2:Y:S01]  /*2930*/  LDG.E.U16 R88, desc[UR60][R54.64] ;  /* 0x0000003c36587981 */ /* 0x0000a2000c1e1500 */
[----:B------:R-:W-:Y:S01]  /*2940*/  IMAD R10, R2, 0x2, R161 ;  /* 0x00000002020a7824 */ /* 0x000fe200078e02a1 */
[-C--:B------:R-:W-:Y:S02]  /*2950*/  LEA R86, P1, R126, R4.reuse, 0x1 ;  /* 0x000000047e567211 */ /* 0x080fe400078208ff */
[----:B------:R1:W2:Y:S01]  /*2960*/  LDG.E.U16 R73, desc[UR60][R70.64] ;  /* 0x0000003c46497981 */ /* 0x0002a2000c1e1500 */
[----:B0-----:R-:W-:Y:S01]  /*2970*/  LEA R54, P0, R87, R4, 0x1 ;  /* 0x0000000457367211 */ /* 0x001fe200078008ff */
[----:B------:R-:W-:-:S03]  /*2980*/  IMAD R142, R2, 0x2, R10 ;  /* 0x00000002028e7824 */ /* 0x000fc600078e020a */
[-C--:B------:R-:W-:Y:S02]  /*2990*/  LEA.HI.X.SX32 R55, R87, R83.reuse, 0x1, P0 ;  /* 0x0000005357377211 */ /* 0x080fe400000f0eff */
[-C--:B-1----:R-:W-:Y:S02]  /*29a0*/  LEA R70, P0, R124, R4.reuse, 0x1 ;  /* 0x000000047c467211 */ /* 0x082fe400078008ff */
[-C--:B------:R-:W-:Y:S02]  /*29b0*/  LEA.HI.X.SX32 R87, R126, R83.reuse, 0x1, P1 ;  /* 0x000000537e577211 */ /* 0x080fe400008f0eff */
[-C--:B------:R-:W-:Y:S01]  /*29c0*/  LEA.HI.X.SX32 R71, R124, R83.reuse, 0x1, P0 ;  /* 0x000000537c477211 */ /* 0x080fe200000f0eff */
[----:B------:R-:W2:Y:S01]  /*29d0*/  LDG.E.U16 R55, desc[UR60][R54.64] ;  /* 0x0000003c36377981 */ /* 0x000ea2000c1e1500 */
[C---:B------:R-:W-:Y:S02]  /*29e0*/  LEA R126, P0, R125.reuse, R4, 0x1 ;  /* 0x000000047d7e7211 */ /* 0x040fe400078008ff */
[----:B------:R-:W-:Y:S01]  /*29f0*/  LEA R162, R2, R142, 0x1 ;  /* 0x0000008e02a27211 */ /* 0x000fe200078e08ff */
[----:B------:R0:W2:Y:S01]  /*2a00*/  LDG.E.U16 R72, desc[UR60][R70.64] ;  /* 0x0000003c46487981 */ /* 0x0000a2000c1e1500 */
[----:B------:R-:W-:-:S03]  /*2a10*/  LEA.HI.X.SX32 R127, R125, R83, 0x1, P0 ;  /* 0x000000537d7f7211 */ /* 0x000fc600000f0eff */
[----:B------:R-:W-:Y:S01]  /*2a20*/  IMAD R163, R2, 0x2, R162 ;  /* 0x0000000202a37824 */ /* 0x000fe200078e02a2 */
[-C--:B------:R-:W-:Y:S01]  /*2a30*/  LEA R124, P1, R128, R4.reuse, 0x1 ;  /* 0x00000004807c7211 */ /* 0x080fe200078208ff */
[----:B------:R1:W2:Y:S01]  /*2a40*/  LDG.E.U16 R54, desc[UR60][R126.64] ;  /* 0x0000003c7e367981 */ /* 0x0002a2000c1e1500 */
[----:B0-----:R-:W-:-:S03]  /*2a50*/  LEA R70, P0, R5, R4, 0x1 ;  /* 0x0000000405467211 */ /* 0x001fc600078008ff */
[----:B------:R-:W2:Y:S01]  /*2a60*/  LDG.E.U16 R87, desc[UR60][R86.64] ;  /* 0x0000003c56577981 */ /* 0x000ea2000c1e1500 */
[----:B------:R-:W-:Y:S01]  /*2a70*/  LEA.HI.X.SX32 R71, R5, R83, 0x1, P0 ;  /* 0x0000005305477211 */ /* 0x000fe200000f0eff */
[----:B------:R-:W-:-:S04]  /*2a80*/  IMAD R5, R2, 0x2, R163 ;  /* 0x0000000202057824 */ /* 0x000fc800078e02a3 */
[----:B------:R-:W-:Y:S01]  /*2a90*/  IMAD R143, R2, 0x2, R5 ;  /* 0x00000002028f7824 */ /* 0x000fe200078e0205 */
[-C--:B------:R-:W-:Y:S01]  /*2aa0*/  LEA.HI.X.SX32 R125, R128, R83.reuse, 0x1, P1 ;  /* 0x00000053807d7211 */ /* 0x080fe200008f0eff */
[----:B------:R-:W2:Y:S02]  /*2ab0*/  LDG.E.U16 R71, desc[UR60][R70.64] ;  /* 0x0000003c46477981 */ /* 0x000ea4000c1e1500 */
[C---:B------:R-:W-:Y:S01]  /*2ac0*/  IMAD R164, R2.reuse, 0x2, R143 ;  /* 0x0000000202a47824 */ /* 0x040fe200078e028f */
[CC--:B------:R-:W-:Y:S01]  /*2ad0*/  LEA R128, P0, R53.reuse, R4.reuse, 0x1 ;  /* 0x0000000435807211 */ /* 0x0c0fe200078008ff */
[----:B------:R0:W2:Y:S02]  /*2ae0*/  LDG.E.U16 R86, desc[UR60][R124.64] ;  /* 0x0000003c7c567981 */ /* 0x0000a4000c1e1500 */
[----:B------:R-:W-:Y:S01]  /*2af0*/  IMAD R165, R2, 0x2, R164 ;  /* 0x0000000202a57824 */ /* 0x000fe200078e02a4 */
[----:B-1----:R-:W-:Y:S02]  /*2b00*/  LEA R126, P1, R136, R4, 0x1 ;  /* 0x00000004887e7211 */ /* 0x002fe400078208ff */
[-C--:B------:R-:W-:Y:S01]  /*2b10*/  LEA.HI.X.SX32 R129, R53, R83.reuse, 0x1, P0 ;  /* 0x0000005335817211 */ /* 0x080fe200000f0eff */
[----:B------:R-:W-:Y:S01]  /*2b20*/  IMAD R6, R2, 0x2, R165 ;  /* 0x0000000202067824 */ /* 0x000fe200078e02a5 */
[----:B------:R-:W-:-:S02]  /*2b30*/  LEA.HI.X.SX32 R127, R136, R83, 0x1, P1 ;  /* 0x00000053887f7211 */ /* 0x000fc400008f0eff */
[C---:B0-----:R-:W-:Y:S01]  /*2b40*/  LEA R124, P0, R85.reuse, R4, 0x1 ;  /* 0x00000004557c7211 */ /* 0x041fe200078008ff */
[----:B------:R-:W2:Y:S01]  /*2b50*/  LDG.E.U16 R53, desc[UR60][R128.64] ;  /* 0x0000003c80357981 */ /* 0x000ea2000c1e1500 */
[C---:B------:R-:W-:Y:S02]  /*2b60*/  LEA R145, R2.reuse, R6, 0x1 ;  /* 0x0000000602917211 */ /* 0x040fe400078e08ff */
[----:B------:R-:W-:Y:S02]  /*2b70*/  LEA.HI.X.SX32 R125, R85, R83, 0x1, P0 ;  /* 0x00000053557d7211 */ /* 0x000fe400000f0eff */
[----:B------:R0:W2:Y:S01]  /*2b80*/  LDG.E.U16 R85, desc[UR60][R126.64] ;  /* 0x0000003c7e557981 */ /* 0x0000a2000c1e1500 */
[----:B------:R-:W-:-:S03]  /*2b90*/  IMAD R166, R2, 0x2, R145 ;  /* 0x0000000202a67824 */ /* 0x000fc600078e0291 */
[----:B------:R1:W2:Y:S01]  /*2ba0*/  LDG.E.U16 R70, desc[UR60][R124.64] ;  /* 0x0000003c7c467981 */ /* 0x0002a2000c1e1500 */
[----:B0-----:R-:W-:Y:S01]  /*2bb0*/  LEA R126, P0, R130, R4, 0x1 ;  /* 0x00000004827e7211 */ /* 0x001fe200078008ff */
[----:B------:R-:W-:-:S03]  /*2bc0*/  IMAD R167, R2, 0x2, R166 ;  /* 0x0000000202a77824 */ /* 0x000fc600078e02a6 */
[----:B------:R-:W-:Y:S02]  /*2bd0*/  LEA.HI.X.SX32 R127, R130, R83, 0x1, P0 ;  /* 0x00000053827f7211 */ /* 0x000fe400000f0eff */
[----:B-1----:R-:W-:-:S03]  /*2be0*/  LEA R124, P0, R131, R4, 0x1 ;  /* 0x00000004837c7211 */ /* 0x002fc600078008ff */
[----:B------:R0:W2:Y:S01]  /*2bf0*/  LDG.E.U16 R130, desc[UR60][R126.64] ;  /* 0x0000003c7e827981 */ /* 0x0000a2000c1e1500 */
[----:B------:R-:W-:Y:S01]  /*2c00*/  LEA.HI.X.SX32 R125, R131, R83, 0x1, P0 ;  /* 0x00000053837d7211 */ /* 0x000fe200000f0eff */
[----:B------:R-:W-:Y:S01]  /*2c10*/  IMAD R131, R2, 0x2, R167 ;  /* 0x0000000202837824 */ /* 0x000fe200078e02a7 */
[----:B------:R-:W-:-:S03]  /*2c20*/  LEA R128, P1, R132, R4, 0x1 ;  /* 0x0000000484807211 */ /* 0x000fc600078208ff */
[----:B------:R-:W-:Y:S01]  /*2c30*/  IMAD R146, R2, 0x2, R131 ;  /* 0x0000000202927824 */ /* 0x000fe200078e0283 */
[----:B0-----:R-:W-:-:S03]  /*2c40*/  LEA R126, P0, R133, R4, 0x1 ;  /* 0x00000004857e7211 */ /* 0x001fc600078008ff */
[----:B------:R-:W-:Y:S01]  /*2c50*/  IMAD R168, R2, 0x2, R146 ;  /* 0x0000000202a87824 */ /* 0x000fe200078e0292 */
[-C--:B------:R-:W-:Y:S02]  /*2c60*/  LEA.HI.X.SX32 R129, R132, R83.reuse, 0x1, P1 ;  /* 0x0000005384817211 */ /* 0x080fe400008f0eff */
[----:B------:R-:W-:Y:S01]  /*2c70*/  LEA.HI.X.SX32 R127, R133, R83, 0x1, P0 ;  /* 0x00000053857f7211 */ /* 0x000fe200000f0eff */
[----:B------:R-:W-:Y:S01]  /*2c80*/  IMAD R169, R2, 0x2, R168 ;  /* 0x0000000202a97824 */ /* 0x000fe200078e02a8 */
[----:B------:R0:W2:Y:S04]  /*2c90*/  LDG.E.U16 R133, desc[UR60][R124.64] ;  /* 0x0000003c7c857981 */ /* 0x0000a8000c1e1500 */
[----:B------:R1:W5:Y:S01]  /*2ca0*/  LDG.E.U16 R132, desc[UR60][R128.64] ;  /* 0x0000003c80847981 */ /* 0x000362000c1e1500 */
[----:B0-----:R-:W-:-:S04]  /*2cb0*/  LEA R124, P0, R135, R4, 0x1 ;  /* 0x00000004877c7211 */ /* 0x001fc800078008ff */
[----:B------:R-:W-:Y:S02]  /*2cc0*/  LEA.HI.X.SX32 R125, R135, R83, 0x1, P0 ;  /* 0x00000053877d7211 */ /* 0x000fe400000f0eff */
[----:B-1----:R-:W-:Y:S02]  /*2cd0*/  LEA R128, P1, R134, R4, 0x1 ;  /* 0x0000000486807211 */ /* 0x002fe400078208ff */
[----:B------:R-:W-:Y:S02]  /*2ce0*/  LEA R135, R2, R169, 0x1 ;  /* 0x000000a902877211 */ /* 0x000fe400078e08ff */
[----:B------:R-:W-:Y:S02]  /*2cf0*/  LEA.HI.X.SX32 R129, R134, R83, 0x1, P1 ;  /* 0x0000005386817211 */ /* 0x000fe400008f0eff */
[----:B------:R0:W2:Y:S01]  /*2d00*/  LDG.E.U16 R134, desc[UR60][R126.64] ;  /* 0x0000003c7e867981 */ /* 0x0000a2000c1e1500 */
[----:B------:R-:W-:-:S03]  /*2d10*/  IMAD R147, R2, 0x2, R135 ;  /* 0x0000000202937824 */ /* 0x000fc600078e0287 */
[----:B------:R1:W3:Y:S01]  /*2d20*/  LDG.E.U16 R136, desc[UR60][R128.64] ;  /* 0x0000003c80887981 */ /* 0x0002e2000c1e1500 */
[----:B------:R-:W-:Y:S01]  /*2d30*/  IMAD R170, R2, 0x2, R147 ;  /* 0x0000000202aa7824 */ /* 0x000fe200078e0293 */
[----:B0-----:R-:W-:-:S03]  /*2d40*/  LEA R126, P0, R137, R4, 0x1 ;  /* 0x00000004897e7211 */ /* 0x001fc600078008ff */
[----:B------:R-:W-:Y:S01]  /*2d50*/  IMAD R171, R2, 0x2, R170 ;  /* 0x0000000202ab7824 */ /* 0x000fe200078e02aa */
[-C--:B------:R-:W-:Y:S02]  /*2d60*/  LEA.HI.X.SX32 R127, R137, R83.reuse, 0x1, P0 ;  /* 0x00000053897f7211 */ /* 0x080fe400000f0eff */
[----:B------:R0:W2:Y:S01]  /*2d70*/  LDG.E.U16 R137, desc[UR60][R124.64] ;  /* 0x0000003c7c897981 */ /* 0x0000a2000c1e1500 */
[CC--:B-1----:R-:W-:Y:S02]  /*2d80*/  LEA R128, P1, R138.reuse, R4.reuse, 0x1 ;  /* 0x000000048a807211 */ /* 0x0c2fe400078208ff */
[CC--:B0-----:R-:W-:Y:S02]  /*2d90*/  LEA R124, P0, R139.reuse, R4.reuse, 0x1 ;  /* 0x000000048b7c7211 */ /* 0x0c1fe400078008ff */
[-C--:B------:R-:W-:Y:S02]  /*2da0*/  LEA.HI.X.SX32 R129, R138, R83.reuse, 0x1, P1 ;  /* 0x000000538a817211 */ /* 0x080fe400008f0eff */
[----:B------:R-:W-:Y:S01]  /*2db0*/  LEA.HI.X.SX32 R125, R139, R83, 0x1, P0 ;  /* 0x000000538b7d7211 */ /* 0x000fe200000f0eff */
[C---:B------:R-:W-:Y:S01]  /*2dc0*/  IMAD R139, R2.reuse, 0x2, R171 ;  /* 0x00000002028b7824 */ /* 0x040fe200078e02ab */
[----:B------:R-:W2:Y:S03]  /*2dd0*/  LDG.E.U16 R138, desc[UR60][R126.64] ;  /* 0x0000003c7e8a7981 */ /* 0x000ea6000c1e1500 */
[C---:B------:R-:W-:Y:S01]  /*2de0*/  IMAD R149, R2.reuse, 0x2, R139 ;  /* 0x0000000202957824 */ /* 0x040fe200078e028b */
[----:B------:R0:W2:Y:S03]  /*2df0*/  LDG.E.U16 R140, desc[UR60][R128.64] ;  /* 0x0000003c808c7981 */ /* 0x0000a6000c1e1500 */
[----:B------:R-:W-:Y:S01]  /*2e00*/  IMAD R172, R2, 0x2, R149 ;  /* 0x0000000202ac7824 */ /* 0x000fe200078e0295 */
[----:B0-----:R-:W-:-:S04]  /*2e10*/  LEA R128, P0, R141, R4, 0x1 ;  /* 0x000000048d807211 */ /* 0x001fc800078008ff */
[----:B------:R-:W-:Y:S02]  /*2e20*/  LEA R173, R2, R172, 0x1 ;  /* 0x000000ac02ad7211 */ /* 0x000fe400078e08ff */
[----:B------:R-:W-:Y:S02]  /*2e30*/  LEA.HI.X.SX32 R129, R141, R83, 0x1, P0 ;  /* 0x000000538d817211 */ /* 0x000fe400000f0eff */
[----:B------:R0:W2:Y:S01]  /*2e40*/  LDG.E.U16 R141, desc[UR60][R124.64] ;  /* 0x0000003c7c8d7981 */ /* 0x0000a2000c1e1500 */
[-C--:B------:R-:W-:Y:S02]  /*2e50*/  LEA R126, P1, R142, R4.reuse, 0x1 ;  /* 0x000000048e7e7211 */ /* 0x080fe400078208ff */
[----:B0-----:R-:W-:-:S04]  /*2e60*/  LEA R124, P0, R143, R4, 0x1 ;  /* 0x000000048f7c7211 */ /* 0x001fc800078008ff */
[-C--:B------:R-:W-:Y:S01]  /*2e70*/  LEA.HI.X.SX32 R125, R143, R83.reuse, 0x1, P0 ;  /* 0x000000538f7d7211 */ /* 0x080fe200000f0eff */
[----:B------:R-:W-:Y:S01]  /*2e80*/  IMAD R143, R2, 0x2, R173 ;  /* 0x00000002028f7824 */ /* 0x000fe200078e02ad */
[----:B------:R-:W-:Y:S02]  /*2e90*/  LEA.HI.X.SX32 R127, R142, R83, 0x1, P1 ;  /* 0x000000538e7f7211 */ /* 0x000fe400008f0eff */
[----:B------:R0:W2:Y:S01]  /*2ea0*/  LDG.E.U16 R142, desc[UR60][R128.64] ;  /* 0x0000003c808e7981 */ /* 0x0000a2000c1e1500 */
[----:B------:R-:W-:-:S03]  /*2eb0*/  IMAD R150, R2, 0x2, R143 ;  /* 0x0000000202967824 */ /* 0x000fc600078e028f */
[----:B------:R1:W2:Y:S01]  /*2ec0*/  LDG.E.U16 R144, desc[UR60][R126.64] ;  /* 0x0000003c7e907981 */ /* 0x0002a2000c1e1500 */
[----:B------:R-:W-:Y:S01]  /*2ed0*/  IMAD R174, R2, 0x2, R150 ;  /* 0x0000000202ae7824 */ /* 0x000fe200078e0296 */
[----:B0-----:R-:W-:-:S03]  /*2ee0*/  LEA R128, P0, R145, R4, 0x1 ;  /* 0x0000000491807211 */ /* 0x001fc600078008ff */
[----:B------:R-:W-:Y:S01]  /*2ef0*/  IMAD R179, R2, 0x2, R174 ;  /* 0x0000000202b37824 */ /* 0x000fe200078e02ae */
[----:B------:R-:W-:Y:S02]  /*2f00*/  LEA.HI.X.SX32 R129, R145, R83, 0x1, P0 ;  /* 0x0000005391817211 */ /* 0x000fe400000f0eff */
[----:B------:R0:W2:Y:S01]  /*2f10*/  LDG.E.U16 R145, desc[UR60][R124.64] ;  /* 0x0000003c7c917981 */ /* 0x0000a2000c1e1500 */
[-C--:B-1----:R-:W-:Y:S02]  /*2f20*/  LEA R126, P1, R146, R4.reuse, 0x1 ;  /* 0x00000004927e7211 */ /* 0x082fe400078208ff */
[----:B0-----:R-:W-:-:S04]  /*2f30*/  LEA R124, P0, R147, R4, 0x1 ;  /* 0x00000004937c7211 */ /* 0x001fc800078008ff */
[-C--:B------:R-:W-:Y:S01]  /*2f40*/  LEA.HI.X.SX32 R125, R147, R83.reuse, 0x1, P0 ;  /* 0x00000053937d7211 */ /* 0x080fe200000f0eff */
[----:B------:R-:W-:Y:S01]  /*2f50*/  IMAD R147, R2, 0x2, R179 ;  /* 0x0000000202937824 */ /* 0x000fe200078e02b3 */
[----:B------:R-:W-:Y:S02]  /*2f60*/  LEA.HI.X.SX32 R127, R146, R83, 0x1, P1 ;  /* 0x00000053927f7211 */ /* 0x000fe400008f0eff */
[----:B------:R0:W2:Y:S01]  /*2f70*/  LDG.E.U16 R146, desc[UR60][R128.64] ;  /* 0x0000003c80927981 */ /* 0x0000a2000c1e1500 */
[----:B------:R-:W-:-:S03]  /*2f80*/  IMAD R151, R2, 0x2, R147 ;  /* 0x0000000202977824 */ /* 0x000fc600078e0293 */
[----:B------:R-:W2:Y:S02]  /*2f90*/  LDG.E.U16 R148, desc[UR60][R126.64] ;  /* 0x0000003c7e947981 */ /* 0x000ea4000c1e1500 */
[----:B------:R-:W-:Y:S02]  /*2fa0*/  LEA R175, R2, R151, 0x1 ;  /* 0x0000009702af7211 */ /* 0x000fe400078e08ff */
[----:B0-----:R-:W-:-:S03]  /*2fb0*/  LEA R128, P0, R149, R4, 0x1 ;  /* 0x0000000495807211 */ /* 0x001fc600078008ff */
[C---:B------:R-:W-:Y:S01]  /*2fc0*/  IMAD R180, R2.reuse, 0x2, R175 ;  /* 0x0000000202b47824 */ /* 0x040fe200078e02af */
[----:B------:R-:W-:Y:S02]  /*2fd0*/  LEA.HI.X.SX32 R129, R149, R83, 0x1, P0 ;  /* 0x0000005395817211 */ /* 0x000fe400000f0eff */
[----:B------:R0:W2:Y:S04]  /*2fe0*/  LDG.E.U16 R149, desc[UR60][R124.64] ;  /* 0x0000003c7c957981 */ /* 0x0000a8000c1e1500 */
[----:B------:R1:W2:Y:S01]  /*2ff0*/  LDG.E.U16 R128, desc[UR60][R128.64] ;  /* 0x0000003c80807981 */ /* 0x0002a2000c1e1500 */
[----:B0-----:R-:W-:Y:S01]  /*3000*/  LEA R124, P0, R151, R4, 0x1 ;  /* 0x00000004977c7211 */ /* 0x001fe200078008ff */
[----:B-1----:R-:W-:-:S03]  /*3010*/  IMAD R129, R2, 0x2, R180 ;  /* 0x0000000202817824 */ /* 0x002fc600078e02b4 */
[----:B------:R-:W-:Y:S01]  /*3020*/  LEA.HI.X.SX32 R125, R151, R83, 0x1, P0 ;  /* 0x00000053977d7211 */ /* 0x000fe200000f0eff */
[----:B------:R-:W-:-:S04]  /*3030*/  IMAD R176, R2, 0x2, R129 ;  /* 0x0000000202b07824 */ /* 0x000fc800078e0281 */
[----:B------:R0:W2:Y:S02]  /*3040*/  LDG.E.U16 R182, desc[UR60][R124.64] ;  /* 0x0000003c7cb67981 */ /* 0x0000a4000c1e1500 */
[----:B0-----:R-:W-:-:S04]  /*3050*/  LEA R124, P0, R176, R4, 0x1 ;  /* 0x00000004b07c7211 */ /* 0x001fc800078008ff */
[----:B------:R-:W-:Y:S01]  /*3060*/  LEA.HI.X.SX32 R125, R176, R83, 0x1, P0 ;  /* 0x00000053b07d7211 */ /* 0x000fe200000f0eff */
[----:B------:R-:W-:-:S04]  /*3070*/  IMAD R176, R2, 0x2, R176 ;  /* 0x0000000202b07824 */ /* 0x000fc800078e02b0 */
[C---:B------:R-:W-:Y:S01]  /*3080*/  IMAD R181, R2.reuse, 0x2, R176 ;  /* 0x0000000202b57824 */ /* 0x040fe200078e02b0 */
[----:B------:R0:W2:Y:S03]  /*3090*/  LDG.E.U16 R183, desc[UR60][R124.64] ;  /* 0x0000003c7cb77981 */ /* 0x0000a6000c1e1500 */
[----:B------:R-:W-:-:S05]  /*30a0*/  IMAD R151, R2, 0x2, R181 ;  /* 0x0000000202977824 */ /* 0x000fca00078e02b5 */
[----:B------:R-:W-:-:S04]  /*30b0*/  LEA R177, R2, R151, 0x1 ;  /* 0x0000009702b17211 */ /* 0x000fc800078e08ff */
[CC--:B0-----:R-:W-:Y:S02]  /*30c0*/  LEA R124, P0, R177.reuse, R4.reuse, 0x1 ;  /* 0x00000004b17c7211 */ /* 0x0c1fe400078008ff */
[----:B------:R-:W-:Y:S02]  /*30d0*/  LEA R126, P1, R150, R4, 0x1 ;  /* 0x00000004967e7211 */ /* 0x000fe400078208ff */
[-C--:B------:R-:W-:Y:S01]  /*30e0*/  LEA.HI.X.SX32 R125, R177, R83.reuse, 0x1, P0 ;  /* 0x00000053b17d7211 */ /* 0x080fe200000f0eff */
[----:B------:R-:W-:Y:S01]  /*30f0*/  IMAD R177, R2, 0x2, R177 ;  /* 0x0000000202b17824 */ /* 0x000fe200078e02b1 */
[----:B------:R-:W-:-:S03]  /*3100*/  LEA.HI.X.SX32 R127, R150, R83, 0x1, P1 ;  /* 0x00000053967f7211 */ /* 0x000fc600008f0eff */
[C---:B------:R-:W-:Y:S01]  /*3110*/  IMAD R187, R2.reuse, 0x2, R177 ;  /* 0x0000000202bb7824 */ /* 0x040fe200078e02b1 */
[----:B------:R-:W2:Y:S03]  /*3120*/  LDG.E.U16 R184, desc[UR60][R124.64] ;  /* 0x0000003c7cb87981 */ /* 0x000ea6000c1e1500 */
[C---:B------:R-:W-:Y:S01]  /*3130*/  IMAD R152, R2.reuse, 0x2, R187 ;  /* 0x0000000202987824 */ /* 0x040fe200078e02bb */
[----:B------:R0:W2:Y:S03]  /*3140*/  LDG.E.U16 R150, desc[UR60][R126.64] ;  /* 0x0000003c7e967981 */ /* 0x0000a6000c1e1500 */
[----:B------:R-:W-:Y:S01]  /*3150*/  IMAD R178, R2, 0x2, R152 ;  /* 0x0000000202b27824 */ /* 0x000fe200078e0298 */
[----:B0-----:R-:W-:-:S04]  /*3160*/  LEA R126, P1, R154, R4, 0x1 ;  /* 0x000000049a7e7211 */ /* 0x001fc800078208ff */
[----:B------:R-:W-:Y:S02]  /*3170*/  LEA R124, P0, R178, R4, 0x1 ;  /* 0x00000004b27c7211 */ /* 0x000fe400078008ff */
[-C--:B------:R-:W-:Y:S02]  /*3180*/  LEA.HI.X.SX32 R127, R154, R83.reuse, 0x1, P1 ;  /* 0x000000539a7f7211 */ /* 0x080fe400008f0eff */
[----:B------:R-:W-:-:S03]  /*3190*/  LEA.HI.X.SX32 R125, R178, R83, 0x1, P0 ;  /* 0x00000053b27d7211 */ /* 0x000fc600000f0eff */
[----:B------:R0:W2:Y:S04]  /*31a0*/  LDG.E.U16 R154, desc[UR60][R126.64] ;  /* 0x0000003c7e9a7981 */ /* 0x0000a8000c1e1500 */
[----:B------:R1:W2:Y:S01]  /*31b0*/  LDG.E.U16 R185, desc[UR60][R124.64] ;  /* 0x0000003c7cb97981 */ /* 0x0002a2000c1e1500 */
[----:B0-----:R-:W-:-:S04]  /*31c0*/  LEA R126, P1, R156, R4, 0x1 ;  /* 0x000000049c7e7211 */ /* 0x001fc800078208ff */
[----:B------:R-:W-:Y:S02]  /*31d0*/  LEA.HI.X.SX32 R127, R156, R83, 0x1, P1 ;  /* 0x000000539c7f7211 */ /* 0x000fe400008f0eff */
[----:B-1----:R-:W-:-:S03]  /*31e0*/  LEA R124, P0, R153, R4, 0x1 ;  /* 0x00000004997c7211 */ /* 0x002fc600078008ff */
[----:B------:R0:W2:Y:S01]  /*31f0*/  LDG.E.U16 R156, desc[UR60][R126.64] ;  /* 0x0000003c7e9c7981 */ /* 0x0000a2000c1e1500 */
[----:B------:R-:W-:-:S05]  /*3200*/  LEA.HI.X.SX32 R125, R153, R83, 0x1, P0 ;  /* 0x00000053997d7211 */ /* 0x000fca00000f0eff */
        /* <DEDUP_REMOVED lines=47> */
[----:B------:R-:W-:Y:S01]  /*3500*/  LEA.HI.X.SX32 R125, R169, R83, 0x1, P0 ;  /* 0x00000053a97d7211 */ /* 0x000fe200000f0eff */
[----:B------:R-:W1:Y:S04]  /*3510*/  S2R R199, SR_TID.X ;  /* 0x0000000000c77919 */ /* 0x000e680000002100 */
[----:B------:R4:W2:Y:S01]  /*3520*/  LDG.E.U16 R169, desc[UR60][R124.64] ;  /* 0x0000003c7ca97981 */ /* 0x0008a2000c1e1500 */
[----:B0-----:R-:W-:-:S04]  /*3530*/  LEA R126, P1, R174, R4, 0x1 ;  /* 0x00000004ae7e7211 */ /* 0x001fc800078208ff */
[----:B------:R-:W-:Y:S01]  /*3540*/  LEA.HI.X.SX32 R127, R174, R83, 0x1, P1 ;  /* 0x00000053ae7f7211 */ /* 0x000fe200008f0eff */
[----:B------:R-:W0:Y:S01]  /*3550*/  S2R R189, SR_CgaCtaId ;  /* 0x0000000000bd7919 */ /* 0x000e220000008800 */
[----:B----4-:R-:W-:-:S03]  /*3560*/  LEA R124, P0, R171, R4, 0x1 ;  /* 0x00000004ab7c7211 */ /* 0x010fc600078008ff */
[----:B------:R4:W2:Y:S01]  /*3570*/  LDG.E.U16 R174, desc[UR60][R126.64] ;  /* 0x0000003c7eae7981 */ /* 0x0008a2000c1e1500 */
[----:B------:R-:W-:-:S05]  /*3580*/  LEA.HI.X.SX32 R125, R171, R83, 0x1, P0 ;  /* 0x00000053ab7d7211 */ /* 0x000fca00000f0eff */
[----:B------:R5:W2:Y:S01]  /*3590*/  LDG.E.U16 R171, desc[UR60][R124.64] ;  /* 0x0000003c7cab7981 */ /* 0x000aa2000c1e1500 */
[----:B----4-:R-:W-:-:S04]  /*35a0*/  LEA R126, P1, R176, R4, 0x1 ;  /* 0x00000004b07e7211 */ /* 0x010fc800078208ff */
[----:B------:R-:W-:Y:S02]  /*35b0*/  LEA.HI.X.SX32 R127, R176, R83, 0x1, P1 ;  /* 0x00000053b07f7211 */ /* 0x000fe400008f0eff */
[----:B-----5:R-:W-:-:S03]  /*35c0*/  LEA R124, P0, R173, R4, 0x1 ;  /* 0x00000004ad7c7211 */ /* 0x020fc600078008ff */
[----:B------:R4:W5:Y:S01]  /*35d0*/  LDG.E.U16 R176, desc[UR60][R126.64] ;  /* 0x0000003c7eb07981 */ /* 0x000962000c1e1500 */
[----:B------:R-:W-:-:S05]  /*35e0*/  LEA.HI.X.SX32 R125, R173, R83, 0x1, P0 ;  /* 0x00000053ad7d7211 */ /* 0x000fca00000f0eff */
[----:B------:R3:W5:Y:S01]  /*35f0*/  LDG.E.U16 R173, desc[UR60][R124.64] ;  /* 0x0000003c7cad7981 */ /* 0x000762000c1e1500 */
[----:B----4-:R-:W-:-:S04]  /*3600*/  LEA R126, P1, R180, R4, 0x1 ;  /* 0x00000004b47e7211 */ /* 0x010fc800078208ff */
[----:B------:R-:W-:Y:S02]  /*3610*/  LEA.HI.X.SX32 R127, R180, R83, 0x1, P1 ;  /* 0x00000053b47f7211 */ /* 0x000fe400008f0eff */
[----:B---3--:R-:W-:-:S03]  /*3620*/  LEA R124, P0, R175, R4, 0x1 ;  /* 0x00000004af7c7211 */ /* 0x008fc600078008ff */
[----:B------:R3:W4:Y:S01]  /*3630*/  LDG.E.U16 R180, desc[UR60][R126.64] ;  /* 0x0000003c7eb47981 */ /* 0x000722000c1e1500 */
[----:B------:R-:W-:-:S05]  /*3640*/  LEA.HI.X.SX32 R125, R175, R83, 0x1, P0 ;  /* 0x00000053af7d7211 */ /* 0x000fca00000f0eff */
[----:B------:R0:W5:Y:S01]  /*3650*/  LDG.E.U16 R175, desc[UR60][R124.64] ;  /* 0x0000003c7caf7981 */ /* 0x000162000c1e1500 */
[----:B---3--:R-:W-:-:S04]  /*3660*/  LEA R126, P1, R187, R4, 0x1 ;  /* 0x00000004bb7e7211 */ /* 0x008fc800078208ff */
[-C--:B------:R-:W-:Y:S02]  /*3670*/  LEA.HI.X.SX32 R127, R187, R83.reuse, 0x1, P1 ;  /* 0x00000053bb7f7211 */ /* 0x080fe400008f0eff */
[----:B-1----:R-:W-:Y:S02]  /*3680*/  SHF.R.S32.HI R187, RZ, 0x7, R199 ;  /* 0x00000007ffbb7819 */ /* 0x002fe400000114c7 */
[C---:B0-----:R-:W-:Y:S01]  /*3690*/  LEA R124, P0, R177.reuse, R4, 0x1 ;  /* 0x00000004b17c7211 */ /* 0x041fe200078008ff */
[----:B------:R-:W-:Y:S01]  /*36a0*/  IMAD R188, R2, 0x2, R178 ;  /* 0x0000000202bc7824 */ /* 0x000fe200078e02b2 */
[----:B------:R-:W-:Y:S01]  /*36b0*/  MOV R199, 0x400 ;  /* 0x0000040000c77802 */ /* 0x000fe20000000f00 */
[----:B------:R-:W3:Y:S01]  /*36c0*/  LDG.E.U16 R126, desc[UR60][R126.64] ;  /* 0x0000003c7e7e7981 */ /* 0x000ee2000c1e1500 */
[----:B------:R-:W-:Y:S02]  /*36d0*/  LEA.HI.X.SX32 R125, R177, R83, 0x1, P0 ;  /* 0x00000053b17d7211 */ /* 0x000fe400000f0eff */
[----:B------:R-:W-:-:S02]  /*36e0*/  LEA R199, R189, R199, 0x18 ;  /* 0x000000c7bdc77211 */ /* 0x000fc400078ec0ff */
[----:B------:R-:W0:Y:S01]  /*36f0*/  S2R R189, SR_TID.X ;  /* 0x0000000000bd7919 */ /* 0x000e220000002100 */
[----:B------:R1:W4:Y:S02]  /*3700*/  LDG.E.U16 R177, desc[UR60][R124.64] ;  /* 0x0000003c7cb17981 */ /* 0x000324000c1e1500 */
[----:B-1----:R-:W-:-:S04]  /*3710*/  LEA R124, P0, R188, R4, 0x1 ;  /* 0x00000004bc7c7211 */ /* 0x002fc800078008ff */
[----:B------:R-:W-:-:S05]  /*3720*/  LEA.HI.X.SX32 R125, R188, R83, 0x1, P0 ;  /* 0x00000053bc7d7211 */ /* 0x000fca00000f0eff */
[----:B------:R1:W3:Y:S02]  /*3730*/  LDG.E.U16 R178, desc[UR60][R124.64] ;  /* 0x0000003c7cb27981 */ /* 0x0002e4000c1e1500 */
[----:B-1----:R-:W-:-:S04]  /*3740*/  LEA R124, P0, R179, R4, 0x1 ;  /* 0x00000004b37c7211 */ /* 0x002fc800078008ff */
[----:B------:R-:W-:-:S05]  /*3750*/  LEA.HI.X.SX32 R125, R179, R83, 0x1, P0 ;  /* 0x00000053b37d7211 */ /* 0x000fca00000f0eff */
[----:B------:R1:W3:Y:S01]  /*3760*/  LDG.E.U16 R179, desc[UR60][R124.64] ;  /* 0x0000003c7cb37981 */ /* 0x0002e2000c1e1500 */
[----:B------:R-:W-:Y:S01]  /*3770*/  SGXT R187, R187, 0x1 ;  /* 0x00000001bbbb781a */ /* 0x000fe20000000200 */
[----:B------:R-:W-:Y:S01]  /*3780*/  IMAD R188, R2, 0x2, R188 ;  /* 0x0000000202bc7824 */ /* 0x000fe200078e02bc */
[----:B0-----:R-:W-:Y:S02]  /*3790*/  SHF.L.U32 R127, R189, 0x1, RZ ;  /* 0x00000001bd7f7819 */ /* 0x001fe400000006ff */
[----:B-1----:R-:W-:-:S04]  /*37a0*/  LEA R124, P0, R181, R4, 0x1 ;  /* 0x00000004b57c7211 */ /* 0x002fc800078008ff */
[----:B------:R-:W-:Y:S02]  /*37b0*/  LEA.HI.X.SX32 R125, R181, R83, 0x1, P0 ;  /* 0x00000053b57d7211 */ /* 0x000fe400000f0eff */
[----:B------:R-:W-:-:S03]  /*37c0*/  LOP3.LUT R187, R187, 0x90, RZ, 0xc0, !PT ;  /* 0x00000090bbbb7812 */ /* 0x000fc600078ec0ff */
[----:B------:R0:W3:Y:S01]  /*37d0*/  LDG.E.U16 R181, desc[UR60][R124.64] ;  /* 0x0000003c7cb57981 */ /* 0x0000e2000c1e1500 */
[----:B------:R-:W-:Y:S02]  /*37e0*/  LOP3.LUT R187, R187, 0x7e, R127, 0x78, !PT ;  /* 0x0000007ebbbb7812 */ /* 0x000fe400078e787f */
[----:B------:R-:W-:Y:S01]  /*37f0*/  LOP3.LUT R189, R189, 0x40, RZ, 0xc0, !PT ;  /* 0x00000040bdbd7812 */ /* 0x000fe200078ec0ff */
[----:B------:R-:W-:Y:S01]  /*3800*/  IMAD R127, R2, 0x2, R188 ;  /* 0x00000002027f7824 */ /* 0x000fe200078e02bc */
[----:B0-----:R-:W-:-:S03]  /*3810*/  LEA R124, P0, R188, R4, 0x1 ;  /* 0x00000004bc7c7211 */ /* 0x001fc600078008ff */
[----:B------:R-:W-:Y:S02]  /*3820*/  IMAD R2, R189, 0x200, R187 ;  /* 0x00000200bd027824 */ /* 0x000fe400078e02bb */
[----:B------:R-:W5:Y:S01]  /*3830*/  LDL.LU R187, [R1+0x8] ;  /* 0x0000080001bb7983 */ /* 0x000f620000300800 */
[----:B------:R-:W-:-:S05]  /*3840*/  LEA.HI.X.SX32 R125, R188, R83, 0x1, P0 ;  /* 0x00000053bc7d7211 */ /* 0x000fca00000f0eff */
[----:B------:R0:W3:Y:S02]  /*3850*/  LDG.E.U16 R124, desc[UR60][R124.64] ;  /* 0x0000003c7c7c7981 */ /* 0x0000e4000c1e1500 */
[----:B0-----:R-:W-:-:S05]  /*3860*/  IMAD.IADD R125, R2, 0x1, R199 ;  /* 0x00000001027d7824 */ /* 0x001fca00078e02c7 */
[----:B------:R0:W-:Y:S04]  /*3870*/  STS.U16 [R125+0xc00], R52 ;  /* 0x000c00347d007388 */ /* 0x0001e80000000400 */
[----:B------:R1:W-:Y:S04]  /*3880*/  STS.U16 [R125+0x13c00], R132 ;  /* 0x013c00847d007388 */ /* 0x0003e80000000400 */
[----:B------:R1:W-:Y:S04]  /*3890*/  STS.U16 [R125+0x14000], R136 ;  /* 0x014000887d007388 */ /* 0x0003e80000000400 */
[----:B0-----:R-:W4:Y:S04]  /*38a0*/  LDL.LU R52, [R1+0x14] ;  /* 0x0000140001347983 */ /* 0x001f280000300800 */
[----:B-1----:R-:W3:Y:S04]  /*38b0*/  LDL.LU R132, [R1+0x20] ;  /* 0x0000200001847983 */ /* 0x002ee80000300800 */
[----:B------:R-:W4:Y:S04]  /*38c0*/  LDL.LU R136, [R1+0x2c] ;  /* 0x00002c0001887983 */ /* 0x000f280000300800 */
[----:B------:R0:W-:Y:S02]  /*38d0*/  STS.U16 [R125+0x800], R0 ;  /* 0x000800007d007388 */ /* 0x0001e40000000400 */
[----:B0-----:R-:W-:-:S02]  /*38e0*/  LOP3.LUT R0, R2, 0x20, RZ, 0x3c, !PT ;  /* 0x0000002002007812 */ /* 0x001fc400078e3cff */
[----:B------:R-:W-:Y:S03]  /*38f0*/  STS.U16 [R125], R84 ;  /* 0x000000547d007388 */ /* 0x000fe60000000400 */
[----:B------:R-:W-:Y:S01]  /*3900*/  IMAD.IADD R0, R199, 0x1, R0 ;  /* 0x00000001c7007824 */ /* 0x000fe200078e0200 */
[----:B------:R-:W-:Y:S04]  /*3910*/  STS.U16 [R125+0x400], R50 ;  /* 0x000400327d007388 */ /* 0x000fe80000000400 */
        /* <DEDUP_REMOVED lines=34> */
[----:B--2---:R-:W-:Y:S04]  /*3b40*/  STS.U16 [R125+0x11800], R93 ;  /* 0x0118005d7d007388 */ /* 0x004fe80000000400 */
        /* <DEDUP_REMOVED lines=18> */
[----:B------:R0:W-:Y:S04]  /*3c70*/  STS.U16 [R125+0x16c00], R150 ;  /* 0x016c00967d007388 */ /* 0x0001e80000000400 */
[----:B------:R-:W-:Y:S04]  /*3c80*/  STS.U16 [R125+0x17000], R182 ;  /* 0x017000b67d007388 */ /* 0x000fe80000000400 */
[----:B------:R-:W-:Y:S04]  /*3c90*/  STS.U16 [R125+0x17400], R183 ;  /* 0x017400b77d007388 */ /* 0x000fe80000000400 */
[----:B------:R-:W-:Y:S04]  /*3ca0*/  STS.U16 [R125+0x17800], R184 ;  /* 0x017800b87d007388 */ /* 0x000fe80000000400 */
[----:B------:R-:W-:Y:S04]  /*3cb0*/  STS.U16 [R125+0x17c00], R185 ;  /* 0x017c00b97d007388 */ /* 0x000fe80000000400 */
[----:B0-----:R-:W2:Y:S04]  /*3cc0*/  LDL.LU R150, [R1+0x28] ;  /* 0x0000280001967983 */ /* 0x001ea80000300800 */
[----:B-----5:R-:W-:Y:S04]  /*3cd0*/  STS.U16 [R0+0xd00], R187 ;  /* 0x000d00bb00007388 */ /* 0x020fe80000000400 */
[----:B---3--:R-:W-:Y:S04]  /*3ce0*/  STS.U16 [R0+0x500], R132 ;  /* 0x0005008400007388 */ /* 0x008fe80000000400 */
[----:B----4-:R0:W-:Y:S04]  /*3cf0*/  STS.U16 [R0+0x100], R136 ;  /* 0x0001008800007388 */ /* 0x0101e80000000400 */
[----:B0-----:R-:W3:Y:S04]  /*3d00*/  LDL.LU R136, [R1+0x1c] ;  /* 0x00001c0001887983 */ /* 0x001ee80000300800 */
[----:B------:R-:W4:Y:S04]  /*3d10*/  LDL.LU R132, [R1+0x10] ;  /* 0x0000100001847983 */ /* 0x000f280000300800 */
[----:B------:R-:W5:Y:S04]  /*3d20*/  LDL.LU R187, [R1+0x4] ;  /* 0x0000040001bb7983 */ /* 0x000f680000300800 */
[----:B------:R0:W-:Y:S02]  /*3d30*/  STS.U16 [R0+0x900], R52 ;  /* 0x0009003400007388 */ /* 0x0001e40000000400 */
[----:B0-----:R-:W-:-:S02]  /*3d40*/  LOP3.LUT R52, R2, 0x40, RZ, 0x3c, !PT ;  /* 0x0000004002347812 */ /* 0x001fc400078e3cff */
[----:B------:R-:W-:Y:S03]  /*3d50*/  STS.U16 [R0+0x1100], R252 ;  /* 0x001100fc00007388 */ /* 0x000fe60000000400 */
        /* <DEDUP_REMOVED lines=60> */
[----:B--2---:R1:W-:Y:S01]  /*4120*/  STS.U16 [R52+0x200], R150 ;  /* 0x0002009634007388 */ /* 0x0043e20000000400 */
[----:B------:R-:W-:-:S02]  /*4130*/  LEA R50, P0, R67, R4, 0x1 ;  /* 0x0000000443327211 */ /* 0x000fc400078008ff */
[-C--:B------:R-:W-:Y:S02]  /*4140*/  LEA R86, P1, R48, R4.reuse, 0x1 ;  /* 0x0000000430567211 */ /* 0x080fe400078208ff */
[----:B------:R-:W-:Y:S01]  /*4150*/  LEA R84, P2, R49, R4, 0x1 ;  /* 0x0000000431547211 */ /* 0x000fe200078408ff */
[----:B0-----:R-:W0:Y:S01]  /*4160*/  LDC R0, c[0x0][0x280] ;  /* 0x0000a000ff007b82 */ /* 0x001e220000000800 */
[----:B-1----:R-:W2:Y:S04]  /*4170*/  LDL.LU R150, [R1+0x24] ;  /* 0x0000240001967983 */ /* 0x002ea80000300800 */
[----:B---3--:R1:W-:Y:S04]  /*4180*/  STS.U16 [R52+0x600], R136 ;  /* 0x0006008834007388 */ /* 0x0083e80000000400 */
[----:B----4-:R3:W-:Y:S04]  /*4190*/  STS.U16 [R52+0xa00], R132 ;  /* 0x000a008434007388 */ /* 0x0107e80000000400 */
[----:B-----5:R4:W-:Y:S04]  /*41a0*/  STS.U16 [R52+0xe00], R187 ;  /* 0x000e00bb34007388 */ /* 0x0209e80000000400 */
[----:B-1----:R-:W5:Y:S04]  /*41b0*/  LDL.LU R136, [R1+0x18] ;  /* 0x0000180001887983 */ /* 0x002f680000300800 */
[----:B---3--:R-:W3:Y:S04]  /*41c0*/  LDL.LU R132, [R1+0xc] ;  /* 0x00000c0001847983 */ /* 0x008ee80000300800 */
[----:B----4-:R-:W4:Y:S01]  /*41d0*/  LDL.LU R187, [R1] ;  /* 0x0000000001bb7983 */ /* 0x010f220000300800 */
[----:B------:R-:W-:-:S02]  /*41e0*/  LEA.HI.X.SX32 R51, R67, R83, 0x1, P0 ;  /* 0x0000005343337211 */ /* 0x000fc400000f0eff */
[-C--:B------:R-:W-:Y:S02]  /*41f0*/  LEA R66, P0, R47, R4.reuse, 0x1 ;  /* 0x000000042f427211 */ /* 0x080fe400078008ff */
[----:B------:R-:W-:Y:S02]  /*4200*/  LEA R68, P3, R3, R4, 0x1 ;  /* 0x0000000403447211 */ /* 0x000fe400078608ff */
[-C--:B------:R-:W-:Y:S02]  /*4210*/  LEA.HI.X.SX32 R67, R47, R83.reuse, 0x1, P0 ;  /* 0x000000532f437211 */ /* 0x080fe400000f0eff */
[-C--:B------:R-:W-:Y:S02]  /*4220*/  LEA.HI.X.SX32 R87, R48, R83.reuse, 0x1, P1 ;  /* 0x0000005330577211 */ /* 0x080fe400008f0eff */
[-C--:B------:R-:W-:Y:S02]  /*4230*/  LEA.HI.X.SX32 R85, R49, R83.reuse, 0x1, P2 ;  /* 0x0000005331557211 */ /* 0x080fe400010f0eff */
[----:B------:R-:W-:-:S02]  /*4240*/  LEA.HI.X.SX32 R69, R3, R83, 0x1, P3 ;  /* 0x0000005303457211 */ /* 0x000fc400018f0eff */
[-C--:B------:R-:W-:Y:S02]  /*4250*/  LEA R92, P0, R43, R4.reuse, 0x1 ;  /* 0x000000042b5c7211 */ /* 0x080fe400078008ff */
[-C--:B------:R-:W-:Y:S02]  /*4260*/  LEA R90, P1, R44, R4.reuse, 0x1 ;  /* 0x000000042c5a7211 */ /* 0x080fe400078208ff */
[-C--:B------:R-:W-:Y:S02]  /*4270*/  LEA R88, P2, R45, R4.reuse, 0x1 ;  /* 0x000000042d587211 */ /* 0x080fe400078408ff */
[----:B------:R-:W-:Y:S02]  /*4280*/  LEA R48, P3, R46, R4, 0x1 ;  /* 0x000000042e307211 */ /* 0x000fe400078608ff */
[-C--:B------:R-:W-:Y:S02]  /*4290*/  LEA.HI.X.SX32 R93, R43, R83.reuse, 0x1, P0 ;  /* 0x000000532b5d7211 */ /* 0x080fe400000f0eff */
[----:B------:R-:W-:-:S02]  /*42a0*/  LEA.HI.X.SX32 R91, R44, R83, 0x1, P1 ;  /* 0x000000532c5b7211 */ /* 0x000fc400008f0eff */
[-C--:B------:R-:W-:Y:S02]  /*42b0*/  LEA.HI.X.SX32 R89, R45, R83.reuse, 0x1, P2 ;  /* 0x000000532d597211 */ /* 0x080fe400010f0eff */
[----:B------:R-:W-:Y:S02]  /*42c0*/  LEA.HI.X.SX32 R49, R46, R83, 0x1, P3 ;  /* 0x000000532e317211 */ /* 0x000fe400018f0eff */
[-C--:B------:R-:W-:Y:S02]  /*42d0*/  LEA R96, P0, R39, R4.reuse, 0x1 ;  /* 0x0000000427607211 */ /* 0x080fe400078008ff */
[-C--:B------:R-:W-:Y:S02]  /*42e0*/  LEA R94, P1, R40, R4.reuse, 0x1 ;  /* 0x00000004285e7211 */ /* 0x080fe400078208ff */
[-C--:B------:R-:W-:Y:S02]  /*42f0*/  LEA R46, P2, R41, R4.reuse, 0x1 ;  /* 0x00000004292e7211 */ /* 0x080fe400078408ff */
[----:B------:R-:W-:-:S02]  /*4300*/  LEA R44, P3, R42, R4, 0x1 ;  /* 0x000000042a2c7211 */ /* 0x000fc400078608ff */
[-C--:B------:R-:W-:Y:S02]  /*4310*/  LEA.HI.X.SX32 R97, R39, R83.reuse, 0x1, P0 ;  /* 0x0000005327617211 */ /* 0x080fe400000f0eff */
[-C--:B------:R-:W-:Y:S02]  /*4320*/  LEA.HI.X.SX32 R95, R40, R83.reuse, 0x1, P1 ;  /* 0x00000053285f7211 */ /* 0x080fe400008f0eff */
[-C--:B------:R-:W-:Y:S02]  /*4330*/  LEA.HI.X.SX32 R47, R41, R83.reuse, 0x1, P2 ;  /* 0x00000053292f7211 */ /* 0x080fe400010f0eff */
[----:B------:R-:W-:Y:S02]  /*4340*/  LEA.HI.X.SX32 R45, R42, R83, 0x1, P3 ;  /* 0x000000532a2d7211 */ /* 0x000fe400018f0eff */
[-C--:B------:R-:W-:Y:S02]  /*4350*/  LEA R100, P0, R35, R4.reuse, 0x1 ;  /* 0x0000000423647211 */ /* 0x080fe400078008ff */
[----:B------:R-:W-:-:S02]  /*4360*/  LEA R98, P1, R36, R4, 0x1 ;  /* 0x0000000424627211 */ /* 0x000fc400078208ff */
        /* <DEDUP_REMOVED lines=61> */
[-C--:B------:R-:W-:Y:S02]  /*4740*/  LEA.HI.X.SX32 R13, R10, R83.reuse, 0x1, P3 ;  /* 0x000000530a0d7211 */ /* 0x080fe400018f0eff */
[-C--:B------:R-:W-:Y:S02]  /*4750*/  LEA R8, P0, R5, R4.reuse, 0x1 ;  /* 0x0000000405087211 */ /* 0x080fe400078008ff */
[-C--:B------:R-:W-:Y:S02]  /*4760*/  LEA R10, P1, R6, R4.reuse, 0x1 ;  /* 0x00000004060a7211 */ /* 0x080fe400078208ff */
[----:B------:R-:W-:Y:S02]  /*4770*/  LEA R182, P2, R131, R4, 0x1 ;  /* 0x0000000483b67211 */ /* 0x000fe400078408ff */
        /* <DEDUP_REMOVED lines=8> */
[----:B------:R-:W-:Y:S02]  /*4800*/  LOP3.LUT R2, R2, 0x60, RZ, 0x3c, !PT ;  /* 0x0000006002027812 */ /* 0x000fe400078e3cff */
[-C--:B------:R-:W-:Y:S02]  /*4810*/  LEA.HI.X.SX32 R139, R143, R83.reuse, 0x1, P1 ;  /* 0x000000538f8b7211 */ /* 0x080fe400008f0eff */
[-C--:B------:R-:W-:Y:S02]  /*4820*/  LEA.HI.X.SX32 R7, R147, R83.reuse, 0x1, P2 ;  /* 0x0000005393077211 */ /* 0x080fe400010f0eff */
[----:B------:R-:W-:Y:S02]  /*4830*/  LEA.HI.X.SX32 R185, R135, R83, 0x1, P3 ;  /* 0x0000005387b97211 */ /* 0x000fe400018f0eff */
[----:B------:R-:W-:-:S02]  /*4840*/  LEA R146, P0, R129, R4, 0x1 ;  /* 0x0000000481927211 */ /* 0x000fc400078008ff */
[-C--:B------:R-:W-:Y:S02]  /*4850*/  LEA R142, P1, R151, R4.reuse, 0x1 ;  /* 0x00000004978e7211 */ /* 0x080fe400078208ff */
[-C--:B------:R-:W-:Y:S02]  /*4860*/  LEA R128, P2, R152, R4.reuse, 0x1 ;  /* 0x0000000498807211 */ /* 0x080fe400078408ff */
[----:B------:R-:W-:Y:S01]  /*4870*/  LEA R4, P3, R127, R4, 0x1 ;  /* 0x000000047f047211 */ /* 0x000fe200078608ff */
[----:B------:R-:W-:Y:S01]  /*4880*/  IMAD.IADD R3, R199, 0x1, R2 ;  /* 0x00000001c7037824 */ /* 0x000fe200078e0202 */
[----:B------:R-:W-:Y:S02]  /*4890*/  STS.U16 [R52+0x1200], R251 ;  /* 0x001200fb34007388 */ /* 0x000fe40000000400 */
[-C--:B------:R-:W-:Y:S02]  /*48a0*/  LEA.HI.X.SX32 R5, R127, R83.reuse, 0x1, P3 ;  /* 0x000000537f057211 */ /* 0x080fe400018f0eff */
        /* <DEDUP_REMOVED lines=60> */
[----:B-----5:R-:W-:Y:S04]  /*4c70*/  STS.U16 [R3+0x700], R136 ;  /* 0x0007008803007388 */ /* 0x020fe80000000400 */
[----:B---3--:R-:W-:Y:S04]  /*4c80*/  STS.U16 [R3+0xb00], R132 ;  /* 0x000b008403007388 */ /* 0x008fe80000000400 */
[----:B----4-:R1:W-:Y:S04]  /*4c90*/  STS.U16 [R3+0xf00], R187 ;  /* 0x000f00bb03007388 */ /* 0x0103e80000000400 */
[----:B------:R-:W-:Y:S04]  /*4ca0*/  STS.U16 [R3+0x1300], R250 ;  /* 0x001300fa03007388 */ /* 0x000fe80000000400 */
[----:B------:R-:W-:Y:S04]  /*4cb0*/  STS.U16 [R3+0x1700], R247 ;  /* 0x001700f703007388 */ /* 0x000fe80000000400 */
[----:B------:R-:W-:Y:S04]  /*4cc0*/  STS.U16 [R3+0x1b00], R244 ;  /* 0x001b00f403007388 */ /* 0x000fe80000000400 */
[----:B------:R-:W-:Y:S04]  /*4cd0*/  STS.U16 [R3+0x1f00], R241 ;  /* 0x001f00f103007388 */ /* 0x000fe80000000400 */
[----:B------:R-:W2:Y:S04]  /*4ce0*/  LDG.E.U16 R50, desc[UR60][R50.64] ;  /* 0x0000003c32327981 */ /* 0x000ea8000c1e1500 */
[----:B------:R-:W3:Y:S04]  /*4cf0*/  LDG.E.U16 R22, desc[UR60][R22.64] ;  /* 0x0000003c16167981 */ /* 0x000ee8000c1e1500 */
[----:B------:R-:W4:Y:S04]  /*4d00*/  LDG.E.U16 R20, desc[UR60][R20.64] ;  /* 0x0000003c14147981 */ /* 0x000f28000c1e1500 */
[----:B------:R-:W5:Y:S04]  /*4d10*/  LDG.E.U16 R18, desc[UR60][R18.64] ;  /* 0x0000003c12127981 */ /* 0x000f68000c1e1500 */
        /* <DEDUP_REMOVED lines=9> */
[----:B------:R-:W5:Y:S01]  /*4db0*/  LDG.E.U16 R4, desc[UR60][R4.64] ;  /* 0x0000003c04047981 */ /* 0x000f62000c1e1500 */
[----:B------:R-:W-:-:S02]  /*4dc0*/  LEA.HI.X.SX32 R147, R129, R83, 0x1, P0 ;  /* 0x0000005381937211 */ /* 0x000fc400000f0eff */
[-C--:B------:R-:W-:Y:S01]  /*4dd0*/  LEA.HI.X.SX32 R143, R151, R83.reuse, 0x1, P1 ;  /* 0x00000053978f7211 */ /* 0x080fe200008f0eff */
[----:B------:R-:W5:Y:S01]  /*4de0*/  LDG.E.U16 R66, desc[UR60][R66.64] ;  /* 0x0000003c42427981 */ /* 0x000f62000c1e1500 */
[----:B------:R-:W-:-:S03]  /*4df0*/  LEA.HI.X.SX32 R129, R152, R83, 0x1, P2 ;  /* 0x0000005398817211 */ /* 0x000fc600010f0eff */
        /* <DEDUP_REMOVED lines=41> */
[----:B------:R-:W-:Y:S04]  /*5090*/  STL [R1], RZ ;  /* 0x000000ff01007387 */ /* 0x000fe80000100800 */
[----:B------:R-:W-:Y:S04]  /*50a0*/  STL [R1+0x4], RZ ;  /* 0x000004ff01007387 */ /* 0x000fe80000100800 */
        /* <DEDUP_REMOVED lines=113> */
[----:B------:R-:W-:Y:S01]  /*57c0*/  STL [R1+0x1cc], RZ ;  /* 0x0001ccff01007387 */ /* 0x000fe20000100800 */
[----:B-1----:R-:W1:Y:S03]  /*57d0*/  S2R R187, SR_TID.X ;  /* 0x0000000000bb7919 */ /* 0x002e660000002100 */
        /* <DEDUP_REMOVED lines=10> */
[----:B--2---:R2:W-:Y:S04]  /*5880*/  STS.U16 [R3+0x2300], R50 ;  /* 0x0023003203007388 */ /* 0x0045e80000000400 */
[----:B------:R-:W-:Y:S04]  /*5890*/  STL [R1+0x1f8], RZ ;  /* 0x0001f8ff01007387 */ /* 0x000fe80000100800 */
[----:B---3--:R-:W-:Y:S04]  /*58a0*/  STS.U16 [R3+0x12f00], R22 ;  /* 0x012f001603007388 */ /* 0x008fe80000000400 */
[----:B----4-:R-:W-:Y:S04]  /*58b0*/  STS.U16 [R3+0x13300], R20 ;  /* 0x0133001403007388 */ /* 0x010fe80000000400 */
[----:B-----5:R-:W-:Y:S04]  /*58c0*/  STS.U16 [R3+0x13f00], R18 ;  /* 0x013f001203007388 */ /* 0x020fe80000000400 */
        /* <DEDUP_REMOVED lines=10> */
[----:B------:R-:W-:Y:S01]  /*5970*/  STL [R1+0x1fc], RZ ;  /* 0x0001fcff01007387 */ /* 0x000fe20000100800 */
[----:B0-----:R-:W-:Y:S01]  /*5980*/  ISETP.GE.AND P0, PT, R0, 0x1, PT ;  /* 0x000000010000780c */ /* 0x001fe20003f06270 */
[----:B------:R-:W-:Y:S01]  /*5990*/  IMAD.MOV.U32 R203, RZ, RZ, 0x3f800000 ;  /* 0x3f800000ffcb7424 */ /* 0x000fe200078e00ff */
[----:B------:R-:W-:Y:S01]  /*59a0*/  MOV R153, 0xff800000 ;  /* 0xff80000000997802 */ /* 0x000fe20000000f00 */
[----:B------:R0:W-:Y:S01]  /*59b0*/  STS.U16 [R3+0x2700], R66 ;  /* 0x0027004203007388 */ /* 0x0001e20000000400 */
[----:B------:R-:W-:Y:S01]  /*59c0*/  IMAD.MOV.U32 R202, RZ, RZ, 0x3f800000 ;  /* 0x3f800000ffca7424 */ /* 0x000fe200078e00ff */
[----:B--2---:R-:W-:Y:S01]  /*59d0*/  CS2R R50, SRZ ;  /* 0x0000000000327805 */ /* 0x004fe2000001ff00 */
[----:B------:R-:W-:Y:S01]  /*59e0*/  IMAD.MOV.U32 R152, RZ, RZ, -0x800000 ;  /* 0xff800000ff987424 */ /* 0x000fe200078e00ff */
[----:B------:R-:W-:Y:S01]  /*59f0*/  STS.U16 [R3+0x2b00], R86 ;  /* 0x002b005603007388 */ /* 0x000fe20000000400 */
[----:B------:R-:W-:-:S02]  /*5a00*/  CS2R R52, SRZ ;  /* 0x0000000000347805 */ /* 0x000fc4000001ff00 */
[----:B------:R-:W-:Y:S02]  /*5a10*/  CS2R R54, SRZ ;  /* 0x0000000000367805 */ /* 0x000fe4000001ff00 */
[----:B------:R-:W-:Y:S01]  /*5a20*/  CS2R R56, SRZ ;  /* 0x0000000000387805 */ /* 0x000fe2000001ff00 */
[----:B------:R-:W-:Y:S01]  /*5a30*/  STS.U16 [R3+0x2f00], R84 ;  /* 0x002f005403007388 */ /* 0x000fe20000000400 */
[----:B------:R-:W-:Y:S02]  /*5a40*/  CS2R R58, SRZ ;  /* 0x00000000003a7805 */ /* 0x000fe4000001ff00 */
[----:B------:R-:W-:Y:S02]  /*5a50*/  CS2R R60, SRZ ;  /* 0x00000000003c7805 */ /* 0x000fe4000001ff00 */
[----:B------:R-:W-:Y:S01]  /*5a60*/  CS2R R62, SRZ ;  /* 0x00000000003e7805 */ /* 0x000fe2000001ff00 */
[----:B------:R2:W-:Y:S01]  /*5a70*/  STS.U16 [R3+0x3300], R68 ;  /* 0x0033004403007388 */ /* 0x0005e20000000400 */
[----:B------:R-:W-:-:S02]  /*5a80*/  CS2R R64, SRZ ;  /* 0x0000000000407805 */ /* 0x000fc4000001ff00 */
[----:B0-----:R-:W-:Y:S02]  /*5a90*/  CS2R R66, SRZ ;  /* 0x0000000000427805 */ /* 0x001fe4000001ff00 */
[----:B------:R-:W-:Y:S01]  /*5aa0*/  CS2R R70, SRZ ;  /* 0x0000000000467805 */ /* 0x000fe2000001ff00 */
[----:B------:R0:W-:Y:S01]  /*5ab0*/  STS.U16 [R3+0x3700], R92 ;  /* 0x0037005c03007388 */ /* 0x0001e20000000400 */
[----:B------:R-:W-:Y:S02]  /*5ac0*/  CS2R R72, SRZ ;  /* 0x0000000000487805 */ /* 0x000fe4000001ff00 */
[----:B------:R-:W-:Y:S02]  /*5ad0*/  CS2R R74, SRZ ;  /* 0x00000000004a7805 */ /* 0x000fe4000001ff00 */
[----:B------:R-:W-:Y:S01]  /*5ae0*/  CS2R R76, SRZ ;  /* 0x00000000004c7805 */ /* 0x000fe2000001ff00 */
[----:B------:R3:W-:Y:S01]  /*5af0*/  STS.U16 [R3+0x3b00], R90 ;  /* 0x003b005a03007388 */ /* 0x0007e20000000400 */
[----:B------:R-:W-:-:S02]  /*5b00*/  CS2R R78, SRZ ;  /* 0x00000000004e7805 */ /* 0x000fc4000001ff00 */
[----:B--2---:R-:W-:Y:S02]  /*5b10*/  CS2R R68, SRZ ;  /* 0x0000000000447805 */ /* 0x004fe4000001ff00 */
[----:B------:R-:W-:Y:S01]  /*5b20*/  CS2R R80, SRZ ;  /* 0x0000000000507805 */ /* 0x000fe2000001ff00 */
[----:B------:R2:W-:Y:S01]  /*5b30*/  STS.U16 [R3+0x3f00], R88 ;  /* 0x003f005803007388 */ /* 0x0005e20000000400 */
[----:B------:R-:W-:Y:S02]  /*5b40*/  CS2R R82, SRZ ;  /* 0x0000000000527805 */ /* 0x000fe4000001ff00 */
[----:B------:R-:W-:Y:S02]  /*5b50*/  CS2R R84, SRZ ;  /* 0x0000000000547805 */ /* 0x000fe4000001ff00 */
[----:B------:R-:W-:Y:S01]  /*5b60*/  CS2R R86, SRZ ;  /* 0x0000000000567805 */ /* 0x000fe2000001ff00 */
[----:B------:R4:W-:Y:S01]  /*5b70*/  STS.U16 [R3+0x4300], R48 ;  /* 0x0043003003007388 */ /* 0x0009e20000000400 */
[----:B0-----:R-:W-:-:S02]  /*5b80*/  CS2R R92, SRZ ;  /* 0x00000000005c7805 */ /* 0x001fc4000001ff00 */
[----:B---3--:R-:W-:Y:S02]  /*5b90*/  CS2R R90, SRZ ;  /* 0x00000000005a7805 */ /* 0x008fe4000001ff00 */
[----:B------:R-:W-:Y:S01]  /*5ba0*/  CS2R R124, SRZ ;  /* 0x00000000007c7805 */ /* 0x000fe2000001ff00 */
[----:B------:R0:W-:Y:S01]  /*5bb0*/  STS.U16 [R3+0x4700], R96 ;  /* 0x0047006003007388 */ /* 0x0001e20000000400 */
[----:B------:R-:W-:Y:S02]  /*5bc0*/  CS2R R126, SRZ ;  /* 0x00000000007e7805 */ /* 0x000fe4000001ff00 */
[----:B--2---:R-:W-:Y:S02]  /*5bd0*/  CS2R R88, SRZ ;  /* 0x0000000000587805 */ /* 0x004fe4000001ff00 */
[----:B------:R-:W-:Y:S01]  /*5be0*/  CS2R R130, SRZ ;  /* 0x0000000000827805 */ /* 0x000fe2000001ff00 */
[----:B------:R2:W-:Y:S01]  /*5bf0*/  STS.U16 [R3+0x4b00], R94 ;  /* 0x004b005e03007388 */ /* 0x0005e20000000400 */
[----:B------:R-:W-:-:S02]  /*5c00*/  CS2R R132, SRZ ;  /* 0x0000000000847805 */ /* 0x000fc4000001ff00 */
[----:B----4-:R-:W-:Y:S02]  /*5c10*/  CS2R R48, SRZ ;  /* 0x0000000000307805 */ /* 0x010fe4000001ff00 */
[----:B------:R-:W-:Y:S01]  /*5c20*/  CS2R R134, SRZ ;  /* 0x0000000000867805 */ /* 0x000fe2000001ff00 */
[----:B------:R3:W-:Y:S01]  /*5c30*/  STS.U16 [R3+0x4f00], R46 ;  /* 0x004f002e03007388 */ /* 0x0007e20000000400 */
[----:B------:R-:W-:Y:S02]  /*5c40*/  CS2R R136, SRZ ;  /* 0x0000000000887805 */ /* 0x000fe4000001ff00 */
[----:B0-----:R-:W-:Y:S02]  /*5c50*/  CS2R R96, SRZ ;  /* 0x0000000000607805 */ /* 0x001fe4000001ff00 */
[----:B------:R-:W-:Y:S01]  /*5c60*/  CS2R R150, SRZ ;  /* 0x0000000000967805 */ /* 0x000fe2000001ff00 */
[----:B------:R0:W-:Y:S01]  /*5c70*/  STS.U16 [R3+0x5300], R44 ;  /* 0x0053002c03007388 */ /* 0x0001e20000000400 */
[----:B-1----:R-:W-:-:S02]  /*5c80*/  LOP3.LUT R2, R187, 0xff, RZ, 0xc0, !PT ;  /* 0x000000ffbb027812 */ /* 0x002fc400078ec0ff */
[----:B--2---:R-:W-:Y:S01]  /*5c90*/  CS2R R94, SRZ ;  /* 0x00000000005e7805 */ /* 0x004fe2000001ff00 */
[----:B------:R1:W-:Y:S01]  /*5ca0*/  STS.U16 [R3+0x5700], R100 ;  /* 0x0057006403007388 */ /* 0x0003e20000000400 */
[----:B---3--:R-:W-:-:S03]  /*5cb0*/  CS2R R46, SRZ ;  /* 0x00000000002e7805 */ /* 0x008fc6000001ff00 */
[----:B------:R2:W-:Y:S01]  /*5cc0*/  STS.U16 [R3+0x5b00], R98 ;  /* 0x005b006203007388 */ /* 0x0005e20000000400 */
[----:B0-----:R-:W-:-:S03]  /*5cd0*/  CS2R R44, SRZ ;  /* 0x00000000002c7805 */ /* 0x001fc6000001ff00 */
[----:B------:R0:W-:Y:S01]  /*5ce0*/  STS.U16 [R3+0x5f00], R42 ;  /* 0x005f002a03007388 */ /* 0x0001e20000000400 */
[----:B-1----:R-:W-:-:S03]  /*5cf0*/  CS2R R100, SRZ ;  /* 0x0000000000647805 */ /* 0x002fc6000001ff00 */
[----:B------:R1:W-:Y:S01]  /*5d00*/  STS.U16 [R3+0x6300], R40 ;  /* 0x0063002803007388 */ /* 0x0003e20000000400 */
[----:B--2---:R-:W-:-:S03]  /*5d10*/  CS2R R98, SRZ ;  /* 0x0000000000627805 */ /* 0x004fc6000001ff00 */
        /* <DEDUP_REMOVED lines=51> */
[----:B-1----:R-:W-:Y:S02]  /*6050*/  CS2R R146, SRZ ;  /* 0x0000000000927805 */ /* 0x002fe4000001ff00 */
[----:B--2---:R-:W-:Y:S02]  /*6060*/  CS2R R142, SRZ ;  /* 0x00000000008e7805 */ /* 0x004fe4000001ff00 */
[----:B0-----:R-:W-:Y:S01]  /*6070*/  CS2R R128, SRZ ;  /* 0x0000000000807805 */ /* 0x001fe2000001ff00 */
[----:B------:R-:W-:Y:S06]  /*6080*/  @!P0 BRA `(.L_x_0) ;  /* 0x0000006400348947 */ /* 0x000fec0003800000 */
[----:B------:R-:W0:Y:S01]  /*6090*/  S2R R252, SR_TID.X ;  /* 0x0000000000fc7919 */ /* 0x000e220000002100 */
[----:B------:R-:W1:Y:S01]  /*60a0*/  LDC R25, c[0x0][0x268] ;  /* 0x00009a00ff197b82 */ /* 0x000e620000000800 */
[----:B------:R-:W-:Y:S01]  /*60b0*/  SHF.R.U32.HI R0, RZ, 0x4, R187 ;  /* 0x00000004ff007819 */ /* 0x000fe200000116bb */
[----:B------:R-:W-:Y:S01]  /*60c0*/  VIADD R3, R199, 0x20000 ;  /* 0x00020000c7037836 */ /* 0x000fe20000000000 */
[----:B------:R-:W-:Y:S01]  /*60d0*/  UMOV UR6, 0xfffffe00 ;  /* 0xfffffe0000067882 */ /* 0x000fe20000000000 */
[----:B------:R-:W-:Y:S01]  /*60e0*/  IMAD.MOV.U32 R18, RZ, RZ, RZ ;  /* 0x000000ffff127224 */ /* 0x000fe200078e00ff */
[----:B------:R-:W-:Y:S01]  /*60f0*/  SGXT.U32 R0, R0, 0x4 ;  /* 0x000000040000781a */ /* 0x000fe20000000000 */
[----:B------:R-:W-:Y:S01]  /*6100*/  IMAD.MOV.U32 R201, RZ, RZ, RZ ;  /* 0x000000ffffc97224 */ /* 0x000fe200078e00ff */
[----:B------:R-:W-:Y:S01]  /*6110*/  SHF.R.U32.HI R3, RZ, 0x4, R3 ;  /* 0x00000004ff037819 */ /* 0x000fe20000011603 */
[----:B------:R-:W2:Y:S01]  /*6120*/  LDC.64 R4, c[0x0][0x260] ;  /* 0x00009800ff047b82 */ /* 0x000ea20000000a00 */
[----:B------:R-:W-:Y:S01]  /*6130*/  UMOV UR7, 0x3fffffef ;  /* 0x3fffffef00077882 */ /* 0x000fe20000000000 */
[----:B------:R-:W-:Y:S01]  /*6140*/  IMAD.MOV.U32 R203, RZ, RZ, 0x3f800000 ;  /* 0x3f800000ffcb7424 */ /* 0x000fe200078e00ff */
[----:B------:R-:W-:Y:S01]  /*6150*/  SGXT.U32 R200, R3, 0xe ;  /* 0x0000000e03c8781a */ /* 0x000fe20000000000 */
[----:B------:R-:W-:Y:S01]  /*6160*/  IMAD.MOV.U32 R202, RZ, RZ, 0x3f800000 ;  /* 0x3f800000ffca7424 */ /* 0x000fe200078e00ff */
[----:B------:R-:W-:Y:S01]  /*6170*/  R2UR UR5, R201 ;  /* 0x00000000c90572ca */ /* 0x000fe200000e0000 */
[----:B------:R-:W-:Y:S01]  /*6180*/  IMAD.MOV.U32 R167, RZ, RZ, RZ ;  /* 0x000000ffffa77224 */ /* 0x000fe200078e00ff */
[----:B------:R-:W-:Y:S01]  /*6190*/  R2UR UR4, R200 ;  /* 0x00000000c80472ca */ /* 0x000fe200000e0000 */
[----:B------:R-:W3:Y:S01]  /*61a0*/  LDC.64 R164, c[0x0][0x250] ;  /* 0x00009400ffa47b82 */ /* 0x000ee20000000a00 */
[----:B------:R-:W-:-:S02]  /*61b0*/  MOV R166, 0xff800000 ;  /* 0xff80000000a67802 */ /* 0x000fc40000000f00 */
[----:B------:R-:W-:Y:S02]  /*61c0*/  CS2R R32, SRZ ;  /* 0x0000000000207805 */ /* 0x000fe4000001ff00 */
[----:B------:R-:W-:Y:S02]  /*61d0*/  CS2R R34, SRZ ;  /* 0x0000000000227805 */ /* 0x000fe4000001ff00 */
[----:B------:R-:W-:Y:S02]  /*61e0*/  CS2R R36, SRZ ;  /* 0x0000000000247805 */ /* 0x000fe4000001ff00 */
[----:B------:R-:W-:Y:S02]  /*61f0*/  CS2R R38, SRZ ;  /* 0x0000000000267805 */ /* 0x000fe4000001ff00 */
[----:B------:R-:W-:Y:S02]  /*6200*/  CS2R R40, SRZ ;  /* 0x0000000000287805 */ /* 0x000fe4000001ff00 */
[----:B------:R-:W-:Y:S01]  /*6210*/  CS2R R42, SRZ ;  /* 0x00000000002a7805 */ /* 0x000fe2000001ff00 */
[----:B-1----:R-:W-:Y:S01]  /*6220*/  IMAD R8, R0, R25, RZ ;  /* 0x0000001900087224 */ /* 0x002fe200078e02ff */
[----:B------:R-:W-:Y:S01]  /*6230*/  SHF.L.U32 R0, R187, 0x5, RZ ;  /* 0x00000005bb007819 */ /* 0x000fe200000006ff */
[----:B------:R-:W1:Y:S01]  /*6240*/  LDC R19, c[0x0][0x258] ;  /* 0x00009600ff137b82 */ /* 0x000e620000000800 */
[----:B------:R-:W-:Y:S01]  /*6250*/  CS2R R44, SRZ ;  /* 0x00000000002c7805 */ /* 0x000fe2000001ff00 */
[----:B------:R-:W-:Y:S01]  /*6260*/  IMAD R9, R25, 0x10, R8 ;  /* 0x0000001019097824 */ /* 0x000fe200078e0208 */
[----:B------:R-:W-:Y:S01]  /*6270*/  LOP3.LUT R0, R0, 0x1800, RZ, 0xc0, !PT ;  /* 0x0000180000007812 */ /* 0x000fe200078ec0ff */
[----:B------:R-:W-:Y:S01]  /*6280*/  UIADD3.64 UR6, UR4, -UR6, URZ ;  /* 0x8000000604067297 */ /* 0x000fe2000fffe03f */
[----:B0-----:R-:W-:Y:S01]  /*6290*/  LOP3.LUT R252, R252, 0x40, RZ, 0xc0, !PT ;  /* 0x00000040fcfc7812 */ /* 0x001fe200078ec0ff */
[----:B--2---:R0:W-:Y:S01]  /*62a0*/  STL [R1+0x3bc], R5 ;  /* 0x0003bc0501007387 */ /* 0x0041e20000100800 */
[----:B------:R-:W-:Y:S01]  /*62b0*/  IMAD.MOV.U32 R6, RZ, RZ, R5 ;  /* 0x000000ffff067224 */ /* 0x000fe200078e0005 */
[----:B------:R-:W2:Y:S01]  /*62c0*/  LDC.64 R16, c[0x0][0x218] ;  /* 0x00008600ff107b82 */ /* 0x000ea20000000a00 */
[----:B------:R-:W-:Y:S01]  /*62d0*/  ISETP.NE.U32.AND P0, PT, R252, RZ, PT ;  /* 0x000000fffc00720c */ /* 0x000fe20003f05070 */
[----:B------:R-:W-:Y:S01]  /*62e0*/  IMAD.MOV.U32 R7, RZ, RZ, R4 ;  /* 0x000000ffff077224 */ /* 0x000fe200078e0004 */
[----:B------:R-:W4:Y:S01]  /*62f0*/  S2R R252, SR_TID.X ;  /* 0x0000000000fc7919 */ /* 0x000f220000002100 */
[----:B------:R-:W-:Y:S01]  /*6300*/  LOP3.LUT R4, R187, 0xf, RZ, 0xc0, !PT ;  /* 0x0000000fbb047812 */ /* 0x000fe200078ec0ff */
[----:B------:R-:W-:Y:S01]  /*6310*/  IMAD R10, R25, 0x10, R9 ;  /* 0x00000010190a7824 */ /* 0x000fe200078e0209 */
[----:B------:R-:W-:Y:S01]  /*6320*/  CS2R R46, SRZ ;  /* 0x00000000002e7805 */ /* 0x000fe2000001ff00 */
[----:B---3--:R-:W-:Y:S01]  /*6330*/  IMAD R152, R165, 0xd, RZ ;  /* 0x0000000da5987824 */ /* 0x008fe200078e02ff */
[----:B0-----:R-:W-:Y:S01]  /*6340*/  SEL R5, RZ, 0x90, !P0 ;  /* 0x00000090ff057807 */ /* 0x001fe20004000000 */
[----:B------:R-:W0:Y:S01]  /*6350*/  LDC.64 R22, c[0x0][0x220] ;  /* 0x00008800ff167b82 */ /* 0x000e220000000a00 */
[----:B------:R-:W-:Y:S01]  /*6360*/  IMAD R6, R4, R6, RZ ;  /* 0x0000000604067224 */ /* 0x000fe200078e02ff */
[----:B------:R-:W-:Y:S01]  /*6370*/  CS2R R48, SRZ ;  /* 0x0000000000307805 */ /* 0x000fe2000001ff00 */
[----:B------:R-:W-:Y:S01]  /*6380*/  IMAD R11, R25, 0x10, R10 ;  /* 0x00000010190b7824 */ /* 0x000fe200078e020a */
[----:B------:R-:W-:Y:S01]  /*6390*/  CS2R R50, SRZ ;  /* 0x0000000000327805 */ /* 0x000fe2000001ff00 */
[----:B------:R-:W-:Y:S01]  /*63a0*/  IMAD.SHL.U32 R4, R6, 0x2, RZ ;  /* 0x0000000206047824 */ /* 0x000fe200078e00ff */
[----:B------:R-:W-:Y:S01]  /*63b0*/  CS2R R52, SRZ ;  /* 0x0000000000347805 */ /* 0x000fe2000001ff00 */
[----:B-1----:R-:W-:Y:S01]  /*63c0*/  IMAD R2, R2, R19, RZ ;  /* 0x0000001302027224 */ /* 0x002fe200078e02ff */
[----:B------:R-:W-:Y:S01]  /*63d0*/  CS2R R54, SRZ ;  /* 0x0000000000367805 */ /* 0x000fe2000001ff00 */
[----:B------:R-:W-:Y:S01]  /*63e0*/  IMAD.HI R6, R6, 0x2, RZ ;  /* 0x0000000206067827 */ /* 0x000fe200078e02ff */
[----:B------:R-:W-:-:S02]  /*63f0*/  CS2R R56, SRZ ;  /* 0x0000000000387805 */ /* 0x000fc4000001ff00 */
[----:B------:R-:W-:Y:S02]  /*6400*/  CS2R R58, SRZ ;  /* 0x00000000003a7805 */ /* 0x000fe4000001ff00 */
[----:B------:R-:W-:Y:S01]  /*6410*/  CS2R R60, SRZ ;  /* 0x00000000003c7805 */ /* 0x000fe2000001ff00 */
[----:B------:R-:W-:Y:S01]  /*6420*/  IMAD R12, R25, 0x10, R11 ;  /* 0x00000010190c7824 */ /* 0x000fe200078e020b */
[----:B------:R-:W-:Y:S01]  /*6430*/  CS2R R62, SRZ ;  /* 0x00000000003e7805 */ /* 0x000fe2000001ff00 */
[C---:B------:R-:W-:Y:S01]  /*6440*/  IMAD R153, R165.reuse, 0xe, RZ ;  /* 0x0000000ea5997824 */ /* 0x040fe200078e02ff */
[----:B------:R-:W-:Y:S01]  /*6450*/  CS2R R64, SRZ ;  /* 0x0000000000407805 */ /* 0x000fe2000001ff00 */
[----:B------:R-:W-:Y:S01]  /*6460*/  IMAD R154, R165, 0xf, RZ ;  /* 0x0000000fa59a7824 */ /* 0x000fe200078e02ff */
[----:B------:R-:W-:Y:S02]  /*6470*/  LEA R13, R25, R12, 0x4 ;  /* 0x0000000c190d7211 */ /* 0x000fe400078e20ff */
[----:B------:R-:W-:-:S02]  /*6480*/  CS2R R66, SRZ ;  /* 0x0000000000427805 */ /* 0x000fc4000001ff00 */
[----:B------:R-:W-:Y:S02]  /*6490*/  CS2R R68, SRZ ;  /* 0x0000000000447805 */ /* 0x000fe4000001ff00 */
[----:B------:R-:W-:Y:S02]  /*64a0*/  CS2R R70, SRZ ;  /* 0x0000000000467805 */ /* 0x000fe4000001ff00 */
[----:B------:R-:W-:Y:S01]  /*64b0*/  CS2R R72, SRZ ;  /* 0x0000000000487805 */ /* 0x000fe2000001ff00 */
[C---:B------:R-:W-:Y:S01]  /*64c0*/  IMAD R14, R25.reuse, 0x10, R13 ;  /* 0x00000010190e7824 */ /* 0x040fe200078e020d */
[----:B------:R-:W-:Y:S02]  /*64d0*/  CS2R R74, SRZ ;  /* 0x00000000004a7805 */ /* 0x000fe4000001ff00 */
[----:B------:R-:W-:Y:S01]  /*64e0*/  CS2R R76, SRZ ;  /* 0x00000000004c7805 */ /* 0x000fe2000001ff00 */
[----:B----4-:R-:W-:Y:S01]  /*64f0*/  IMAD.SHL.U32 R252, R252, 0x2, RZ ;  /* 0x00000002fcfc7824 */ /* 0x010fe200078e00ff */
[----:B------:R-:W-:Y:S01]  /*6500*/  CS2R R78, SRZ ;  /* 0x00000000004e7805 */ /* 0x000fe2000001ff00 */
[----:B------:R-:W-:Y:S01]  /*6510*/  IMAD R15, R25, 0x10, R14 ;  /* 0x00000010190f7824 */ /* 0x000fe200078e020e */
[----:B------:R-:W-:-:S02]  /*6520*/  CS2R R80, SRZ ;  /* 0x0000000000507805 */ /* 0x000fc4000001ff00 */
[----:B------:R-:W-:Y:S02]  /*6530*/  CS2R R82, SRZ ;  /* 0x0000000000527805 */ /* 0x000fe4000001ff00 */
[--C-:B------:R-:W-:Y:S01]  /*6540*/  LOP3.LUT R0, R0, 0x7e, R252.reuse, 0xf8, !PT ;  /* 0x0000007e00007812 */ /* 0x100fe200078ef8fc */
[----:B------:R-:W-:Y:S01]  /*6550*/  IMAD R20, R25, 0x10, R15 ;  /* 0x0000001019147824 */ /* 0x000fe200078e020f */
[----:B------:R-:W-:Y:S02]  /*6560*/  LOP3.LUT R5, R5, 0x17e, R252, 0x78, !PT ;  /* 0x0000017e05057812 */ /* 0x000fe400078e78fc */
[----:B------:R-:W-:Y:S01]  /*6570*/  CS2R R84, SRZ ;  /* 0x0000000000547805 */ /* 0x000fe2000001ff00 */
[----:B------:R-:W1:Y:S01]  /*6580*/  S2R R252, SR_CTAID.Y ;  /* 0x0000000000fc7919 */ /* 0x000e620000002600 */
[----:B------:R-:W-:Y:S02]  /*6590*/  LOP3.LUT R162, R0, 0x10, RZ, 0x3c, !PT ;  /* 0x0000001000a27812 */ /* 0x000fe400078e3cff */
[----:B------:R-:W-:-:S02]  /*65a0*/  CS2R R86, SRZ ;  /* 0x0000000000567805 */ /* 0x000fc4000001ff00 */
[C---:B------:R-:W-:Y:S02]  /*65b0*/  LOP3.LUT R160, R0.reuse, 0x30, RZ, 0x3c, !PT ;  /* 0x0000003000a07812 */ /* 0x040fe400078e3cff */
[----:B------:R-:W-:Y:S02]  /*65c0*/  CS2R R88, SRZ ;  /* 0x0000000000587805 */ /* 0x000fe4000001ff00 */
[----:B------:R-:W-:Y:S02]  /*65d0*/  LOP3.LUT R161, R0, 0x20, RZ, 0x3c, !PT ;  /* 0x0000002000a17812 */ /* 0x000fe400078e3cff */
[----:B------:R-:W-:Y:S02]  /*65e0*/  CS2R R90, SRZ ;  /* 0x00000000005a7805 */ /* 0x000fe4000001ff00 */
[----:B------:R-:W-:Y:S02]  /*65f0*/  CS2R R92, SRZ ;  /* 0x00000000005c7805 */ /* 0x000fe4000001ff00 */
[----:B------:R-:W-:-:S02]  /*6600*/  CS2R R94, SRZ ;  /* 0x00000000005e7805 */ /* 0x000fc4000001ff00 */
[----:B------:R-:W-:Y:S02]  /*6610*/  CS2R R96, SRZ ;  /* 0x0000000000607805 */ /* 0x000fe4000001ff00 */
[----:B------:R-:W-:Y:S02]  /*6620*/  CS2R R98, SRZ ;  /* 0x0000000000627805 */ /* 0x000fe4000001ff00 */
[----:B------:R-:W-:Y:S02]  /*6630*/  CS2R R100, SRZ ;  /* 0x0000000000647805 */ /* 0x000fe4000001ff00 */
        /* <DEDUP_REMOVED lines=19> */
[----:B------:R-:W-:Y:S01]  /*6770*/  CS2R R140, SRZ ;  /* 0x00000000008c7805 */ /* 0x000fe2000001ff00 */
[----:B-1----:R-:W-:Y:S01]  /*6780*/  IMAD R3, R252, R7, RZ ;  /* 0x00000007fc037224 */ /* 0x002fe200078e02ff */
[----:B------:R-:W-:Y:S01]  /*6790*/  IADD3 R7, P0, R200, 0x2, RZ ;  /* 0x00000002c8077810 */ /* 0x000fe20007f1e0ff */
[----:B------:R-:W-:Y:S01]  /*67a0*/  IMAD R164, R252, R164, RZ ;  /* 0x000000a4fca47224 */ /* 0x000fe200078e02ff */
[----:B------:R-:W-:-:S02]  /*67b0*/  SHF.R.U32.HI R252, RZ, 0x5, R187 ;  /* 0x00000005fffc7819 */ /* 0x000fc400000116bb */
[----:B------:R-:W-:Y:S02]  /*67c0*/  CS2R R142, SRZ ;  /* 0x00000000008e7805 */ /* 0x000fe4000001ff00 */
[----:B------:R-:W-:Y:S01]  /*67d0*/  R2UR UR10, R7 ;  /* 0x00000000070a72ca */ /* 0x000fe200000e0000 */
[----:B------:R-:W-:Y:S01]  /*67e0*/  IMAD.SHL.U32 R7, R3, 0x2, RZ ;  /* 0x0000000203077824 */ /* 0x000fe200078e00ff */
[----:B------:R-:W-:Y:S02]  /*67f0*/  IADD3.X R18, R18, 0x40000040, RZ, P0, !PT ;  /* 0x4000004012127810 */ /* 0x000fe400007fe4ff */
[----:B------:R-:W-:Y:S02]  /*6800*/  CS2R R144, SRZ ;  /* 0x0000000000907805 */ /* 0x000fe4000001ff00 */
[----:B--2---:R-:W-:Y:S02]  /*6810*/  LEA R16, P0, R164, R16, 0x1 ;  /* 0x00000010a4107211 */ /* 0x004fe400078008ff */
[----:B------:R-:W-:-:S02]  /*6820*/  CS2R R146, SRZ ;  /* 0x0000000000927805 */ /* 0x000fc4000001ff00 */
[----:B------:R-:W-:Y:S02]  /*6830*/  R2UR UR11, R18 ;  /* 0x00000000120b72ca */ /* 0x000fe400000e0000 */
[----:B------:R-:W-:Y:S02]  /*6840*/  CS2R R148, SRZ ;  /* 0x0000000000947805 */ /* 0x000fe4000001ff00 */
[----:B0-----:R-:W-:Y:S01]  /*6850*/  IADD3 R205, P1, P2, R4, R22, R7 ;  /* 0x0000001604cd7210 */ /* 0x001fe20007a3e007 */
[----:B------:R-:W-:Y:S01]  /*6860*/  IMAD.HI R4, R3, 0x2, RZ ;  /* 0x0000000203047827 */ /* 0x000fe200078e02ff */
[----:B------:R-:W-:Y:S02]  /*6870*/  LEA.HI.X.SX32 R164, R164, R17, 0x1, P0 ;  /* 0x00000011a4a47211 */ /* 0x000fe400000f0eff */
[----:B------:R-:W-:Y:S02]  /*6880*/  CS2R R150, SRZ ;  /* 0x0000000000967805 */ /* 0x000fe4000001ff00 */
[----:B------:R-:W-:Y:S01]  /*6890*/  LEA R18, P0, R2, R16, 0x1 ;  /* 0x0000001002127211 */ /* 0x000fe200078008ff */
[----:B------:R-:W-:Y:S01]  /*68a0*/  IMAD R3, R19, 0x100, R2 ;  /* 0x0000010013037824 */ /* 0x000fe200078e0202 */
[----:B------:R-:W-:Y:S01]  /*68b0*/  IADD3.X R23, R6, R23, R4, P1, P2 ;  /* 0x0000001706177210 */ /* 0x000fe20000fe4404 */
[C---:B------:R-:W-:Y:S01]  /*68c0*/  IMAD.IADD R5, R199.reuse, 0x1, R5 ;  /* 0x00000001c7057824 */ /* 0x040fe200078e0205 */
[----:B------:R-:W-:Y:S01]  /*68d0*/  LEA.HI.X.SX32 R19, R2, R164, 0x1, P0 ;  /* 0x000000a402137211 */ /* 0x000fe200000f0eff */
[----:B------:R-:W-:Y:S01]  /*68e0*/  IMAD.IADD R163, R199, 0x1, R0 ;  /* 0x00000001c7a37824 */ /* 0x000fe200078e0200 */
[C---:B------:R-:W-:Y:S01]  /*68f0*/  LEA R26, P0, R8.reuse, R205, 0x1 ;  /* 0x000000cd081a7211 */ /* 0x040fe200078008ff */
[----:B------:R-:W-:Y:S01]  /*6900*/  UIADD3.64 UR4, UR10, 0x2, URZ ;  /* 0x000000020a047897 */ /* 0x000fe2000fffe03f */
[----:B------:R-:W-:Y:S01]  /*6910*/  LEA R16, P1, R3, R16, 0x1 ;  /* 0x0000001003107211 */ /* 0x000fe200078208ff */
[----:B------:R-:W-:Y:S01]  /*6920*/  UIADD3.64 UR8, UR10, 0x180, URZ ;  /* 0x000001800a087897 */ /* 0x000fe2000fffe03f */
[----:B------:R-:W-:Y:S01]  /*6930*/  LEA.HI.X.SX32 R27, R8, R23, 0x1, P0 ;  /* 0x00000017081b7211 */ /* 0x000fe200000f0eff */
[----:B------:R-:W-:Y:S01]  /*6940*/  IMAD.IADD R162, R199, 0x1, R162 ;  /* 0x00000001c7a27824 */ /* 0x000fe200078e02a2 */
[----:B------:R-:W-:Y:S01]  /*6950*/  LEA.HI.X.SX32 R17, R3, R164, 0x1, P1 ;  /* 0x000000a403117211 */ /* 0x000fe200008f0eff */
[----:B------:R-:W-:Y:S01]  /*6960*/  IMAD.U32 R156, RZ, RZ, UR4 ;  /* 0x00000004ff9c7e24 */ /* 0x000fe2000f8e00ff */
[CC--:B------:R-:W-:Y:S01]  /*6970*/  LEA R30, P1, R9.reuse, R205.reuse, 0x1 ;  /* 0x000000cd091e7211 */ /* 0x0c0fe200078208ff */
[----:B------:R0:W-:Y:S01]  /*6980*/  STL.64 [R1+0x238], R26 ;  /* 0x0002381a01007387 */ /* 0x0001e20000100a00 */
[C---:B------:R-:W-:Y:S01]  /*6990*/  LEA R28, P0, R10.reuse, R205, 0x1 ;  /* 0x000000cd0a1c7211 */ /* 0x040fe200078008ff */
[----:B------:R-:W-:Y:S01]  /*69a0*/  IMAD.U32 R157, RZ, RZ, UR5 ;  /* 0x00000005ff9d7e24 */ /* 0x000fe2000f8e00ff */
[-C--:B------:R-:W-:Y:S01]  /*69b0*/  LEA.HI.X.SX32 R31, R9, R23.reuse, 0x1, P1 ;  /* 0x00000017091f7211 */ /* 0x080fe200008f0eff */
[----:B------:R-:W-:Y:S01]  /*69c0*/  UIADD3.64 UR4, UR10, 0x7e, URZ ;  /* 0x0000007e0a047897 */ /* 0x000fe2000fffe03f */
[----:B------:R-:W-:Y:S01]  /*69d0*/  LEA.HI.X.SX32 R29, R10, R23, 0x1, P0 ;  /* 0x000000170a1d7211 */ /* 0x000fe200000f0eff */
[----:B------:R-:W-:Y:S01]  /*69e0*/  IMAD.U32 R168, RZ, RZ, UR8 ;  /* 0x00000008ffa87e24 */ /* 0x000fe2000f8e00ff */
[----:B------:R-:W-:Y:S01]  /*69f0*/  LEA R7, R25, R20, 0x4 ;  /* 0x0000001419077211 */ /* 0x000fe200078e20ff */
[----:B------:R1:W-:Y:S01]  /*6a00*/  STL.64 [R1+0x230], R30 ;  /* 0x0002301e01007387 */ /* 0x0003e20000100a00 */
[----:B------:R-:W-:Y:S01]  /*6a10*/  IMAD.U32 R169, RZ, RZ, UR9 ;  /* 0x00000009ffa97e24 */ /* 0x000fe2000f8e00ff */
[----:B------:R-:W-:Y:S01]  /*6a20*/  IADD3 R161, R199, R161, RZ ;  /* 0x000000a1c7a17210 */ /* 0x000fe20007ffe0ff */
[----:B------:R-:W-:Y:S01]  /*6a30*/  IMAD.MOV.U32 R164, RZ, RZ, -0x800000 ;  /* 0xff800000ffa47424 */ /* 0x000fe200078e00ff */
[----:B0-----:R-:W-:Y:S01]  /*6a40*/  LEA R26, P2, R11, R205, 0x1 ;  /* 0x000000cd0b1a7211 */ /* 0x001fe200078408ff */
[----:B------:R0:W-:Y:S01]  /*6a50*/  STL.64 [R1+0x228], R28 ;  /* 0x0002281c01007387 */ /* 0x0001e20000100a00 */
[----:B------:R-:W-:Y:S01]  /*6a60*/  IMAD R21, R25, 0x10, R7 ;  /* 0x0000001019157824 */ /* 0x000fe200078e0207 */
[----:B------:R-:W-:Y:S01]  /*6a70*/  UIADD3.64 UR14, UR10, 0x27e, URZ ;  /* 0x0000027e0a0e7897 */ /* 0x000fe2000fffe03f */
[----:B------:R-:W-:Y:S01]  /*6a80*/  LEA.HI.X.SX32 R27, R11, R23, 0x1, P2 ;  /* 0x000000170b1b7211 */ /* 0x000fe200010f0eff */
[----:B------:R-:W-:Y:S01]  /*6a90*/  IMAD.IADD R160, R199, 0x1, R160 ;  /* 0x00000001c7a07824 */ /* 0x000fe200078e02a0 */
[----:B------:R-:W-:Y:S01]  /*6aa0*/  UIADD3.64 UR18, UR10, 0x280, URZ ;  /* 0x000002800a127897 */ /* 0x000fe2000fffe03f */
[C---:B------:R-:W-:Y:S01]  /*6ab0*/  IMAD R22, R25.reuse, 0x10, R21 ;  /* 0x0000001019167824 */ /* 0x040fe200078e0215 */
[C---:B-1----:R-:W-:Y:S01]  /*6ac0*/  LEA R30, P0, R12.reuse, R205, 0x1 ;  /* 0x000000cd0c1e7211 */ /* 0x042fe200078008ff */
[----:B------:R1:W-:Y:S01]  /*6ad0*/  STL.64 [R1+0x220], R26 ;  /* 0x0002201a01007387 */ /* 0x0003e20000100a00 */
[----:B------:R-:W-:Y:S01]  /*6ae0*/  UIADD3.64 UR22, UR10, 0x282, URZ ;  /* 0x000002820a167897 */ /* 0x000fe2000fffe03f */
[----:B------:R-:W-:Y:S01]  /*6af0*/  IMAD R2, R25, 0x10, R22 ;  /* 0x0000001019027824 */ /* 0x000fe200078e0216 */
[----:B------:R-:W-:Y:S01]  /*6b00*/  LEA.HI.X.SX32 R31, R12, R23, 0x1, P0 ;  /* 0x000000170c1f7211 */ /* 0x000fe200000f0eff */
[----:B------:R-:W-:Y:S01]  /*6b10*/  UIADD3.64 UR26, UR10, 0x284, URZ ;  /* 0x000002840a1a7897 */ /* 0x000fe2000fffe03f */
[-C--:B0-----:R-:W-:Y:S01]  /*6b20*/  LEA R28, P1, R13, R205.reuse, 0x1 ;  /* 0x000000cd0d1c7211 */ /* 0x081fe200078208ff */
[----:B------:R-:W-:Y:S01]  /*6b30*/  IMAD R3, R25, 0x10, R2 ;  /* 0x0000001019037824 */ /* 0x000fe200078e0202 */
[----:B------:R-:W-:Y:S01]  /*6b40*/  LEA R12, P0, R15, R205, 0x1 ;  /* 0x000000cd0f0c7211 */ /* 0x000fe200078008ff */
[----:B------:R-:W-:Y:S01]  /*6b50*/  STL.64 [R1+0x218], R30 ;  /* 0x0002181e01007387 */ /* 0x000fe20000100a00 */
[-C--:B------:R-:W-:Y:S01]  /*6b60*/  LEA.HI.X.SX32 R29, R13, R23.reuse, 0x1, P1 ;  /* 0x000000170d1d7211 */ /* 0x080fe200008f0eff */
[----:B------:R-:W-:Y:S01]  /*6b70*/  IMAD R4, R25, 0x10, R3 ;  /* 0x0000001019047824 */ /* 0x000fe200078e0203 */
[----:B------:R-:W-:Y:S01]  /*6b80*/  LEA.HI.X.SX32 R13, R15, R23, 0x1, P0 ;  /* 0x000000170f0d7211 */ /* 0x000fe200000f0eff */
[----:B------:R-:W-:Y:S01]  /*6b90*/  IMAD R15, R165, 0xc, RZ ;  /* 0x0000000ca50f7824 */ /* 0x000fe200078e02ff */
[C---:B-1----:R-:W-:Y:S01]  /*6ba0*/  LEA R26, P2, R14.reuse, R205, 0x1 ;  /* 0x000000cd0e1a7211 */ /* 0x042fe200078408ff */
[----:B------:R-:W-:Y:S01]  /*6bb0*/  STL.64 [R1+0x210], R28 ;  /* 0x0002101c01007387 */ /* 0x000fe20000100a00 */
[----:B------:R-:W-:Y:S01]  /*6bc0*/  LEA R6, R25, R4, 0x4 ;  /* 0x0000000419067211 */ /* 0x000fe200078e20ff */
[----:B------:R-:W-:Y:S01]  /*6bd0*/  UIADD3.64 UR30, UR10, 0x2fe, URZ ;  /* 0x000002fe0a1e7897 */ /* 0x000fe2000fffe03f */
[----:B------:R-:W-:Y:S01]  /*6be0*/  LEA.HI.X.SX32 R27, R14, R23, 0x1, P2 ;  /* 0x000000170e1b7211 */ /* 0x000fe200010f0eff */
[----:B------:R-:W-:Y:S01]  /*6bf0*/  IMAD R14, R165, 0xb, RZ ;  /* 0x0000000ba50e7824 */ /* 0x000fe200078e02ff */
[CC--:B------:R-:W-:Y:S01]  /*6c00*/  LEA R250, P1, R20.reuse, R205.reuse, 0x1 ;  /* 0x000000cd14fa7211 */ /* 0x0c0fe200078208ff */
[----:B------:R-:W-:Y:S01]  /*6c10*/  IMAD R8, R25, 0x10, R6 ;  /* 0x0000001019087824 */ /* 0x000fe200078e0206 */
[-C--:B------:R-:W-:Y:S01]  /*6c20*/  LEA R246, P0, R21, R205.reuse, 0x1 ;  /* 0x000000cd15f67211 */ /* 0x080fe200078008ff */
[----:B------:R0:W-:Y:S01]  /*6c30*/  STL.64 [R1+0x208], R26 ;  /* 0x0002081a01007387 */ /* 0x0001e20000100a00 */
[----:B------:R-:W-:Y:S01]  /*6c40*/  LEA R248, P2, R7, R205, 0x1 ;  /* 0x000000cd07f87211 */ /* 0x000fe200078408ff */
[----:B------:R-:W-:Y:S01]  /*6c50*/  IMAD R9, R25, 0x10, R8 ;  /* 0x0000001019097824 */ /* 0x000fe200078e0208 */
[-C--:B------:R-:W-:Y:S01]  /*6c60*/  LEA.HI.X.SX32 R251, R20, R23.reuse, 0x1, P1 ;  /* 0x0000001714fb7211 */ /* 0x080fe200008f0eff */
[----:B------:R1:W-:Y:S01]  /*6c70*/  STL.64 [R1+0x200], R12 ;  /* 0x0002000c01007387 */ /* 0x0003e20000100a00 */
[-C--:B------:R-:W-:Y:S01]  /*6c80*/  LEA.HI.X.SX32 R247, R21, R23.reuse, 0x1, P0 ;  /* 0x0000001715f77211 */ /* 0x080fe200000f0eff */
[----:B------:R-:W-:Y:S01]  /*6c90*/  IMAD R10, R25, 0x10, R9 ;  /* 0x00000010190a7824 */ /* 0x000fe200078e0209 */
[----:B------:R-:W-:Y:S01]  /*6ca0*/  LEA.HI.X.SX32 R249, R7, R23, 0x1, P2 ;  /* 0x0000001707f97211 */ /* 0x000fe200010f0eff */
[----:B------:R-:W-:Y:S01]  /*6cb0*/  STL [R1], RZ ;  /* 0x000000ff01007387 */ /* 0x000fe20000100800 */
[----:B------:R-:W-:Y:S01]  /*6cc0*/  MOV R20, UR6 ;  /* 0x0000000600147c02 */ /* 0x000fe20008000f00 */
[----:B------:R-:W-:Y:S01]  /*6cd0*/  IMAD.U32 R21, RZ, RZ, UR7 ;  /* 0x00000007ff157e24 */ /* 0x000fe2000f8e00ff */
[----:B------:R-:W-:Y:S01]  /*6ce0*/  UIADD3.64 UR6, UR10, 0x4, URZ ;  /* 0x000000040a067897 */ /* 0x000fe2000fffe03f */
[----:B------:R-:W-:Y:S01]  /*6cf0*/  STL [R1+0x4], RZ ;  /* 0x000004ff01007387 */ /* 0x000fe20000100800 */
[----:B------:R-:W-:Y:S01]  /*6d00*/  IMAD R7, R25, 0x10, R10 ;  /* 0x0000001019077824 */ /* 0x000fe200078e020a */
[----:B------:R-:W-:-:S02]  /*6d10*/  LEA R242, P2, R2, R205, 0x1 ;  /* 0x000000cd02f27211 */ /* 0x000fc400078408ff */
[----:B0-----:R-:W-:Y:S01]  /*6d20*/  CS2R R26, SRZ ;  /* 0x00000000001a7805 */ /* 0x001fe2000001ff00 */
[----:B------:R-:W-:Y:S01]  /*6d30*/  STL [R1+0x8], RZ ;  /* 0x000008ff01007387 */ /* 0x000fe20000100800 */
[----:B------:R-:W-:Y:S01]  /*6d40*/  IMAD R11, R25, 0x10, R7 ;  /* 0x00000010190b7824 */ /* 0x000fe200078e0207 */
[----:B------:R-:W-:Y:S01]  /*6d50*/  LEA.HI.X.SX32 R243, R2, R23, 0x1, P2 ;  /* 0x0000001702f37211 */ /* 0x000fe200010f0eff */
[----:B-1----:R-:W-:Y:S01]  /*6d60*/  IMAD R13, R165, 0xa, RZ ;  /* 0x0000000aa50d7824 */ /* 0x002fe200078e02ff */
[----:B------:R-:W-:Y:S01]  /*6d70*/  STL [R1+0xc], RZ ;  /* 0x00000cff01007387 */ /* 0x000fe20000100800 */
[----:B------:R-:W-:Y:S01]  /*6d80*/  IMAD R2, R25, 0x10, R11 ;  /* 0x0000001019027824 */ /* 0x000fe200078e020b */
[-C--:B------:R-:W-:Y:S02]  /*6d90*/  LEA R244, P1, R22, R205.reuse, 0x1 ;  /* 0x000000cd16f47211 */ /* 0x080fe400078208ff */
[----:B------:R-:W-:Y:S01]  /*6da0*/  CS2R R28, SRZ ;  /* 0x00000000001c7805 */ /* 0x000fe2000001ff00 */
[----:B------:R-:W-:Y:S01]  /*6db0*/  STL [R1+0x10], RZ ;  /* 0x000010ff01007387 */ /* 0x000fe20000100800 */
[----:B------:R-:W-:-:S02]  /*6dc0*/  LEA R240, P0, R3, R205, 0x1 ;  /* 0x000000cd03f07211 */ /* 0x000fc400078008ff */
[----:B------:R-:W-:Y:S02]  /*6dd0*/  CS2R R30, SRZ ;  /* 0x00000000001e7805 */ /* 0x000fe4000001ff00 */
[----:B------:R-:W-:Y:S01]  /*6de0*/  LEA R12, R25, R2, 0x4 ;  /* 0x00000002190c7211 */ /* 0x000fe200078e20ff */
[----:B------:R-:W-:Y:S01]  /*6df0*/  STL [R1+0x14], RZ ;  /* 0x000014ff01007387 */ /* 0x000fe20000100800 */
[----:B------:R-:W-:Y:S01]  /*6e00*/  LEA.HI.X.SX32 R245, R22, R23, 0x1, P1 ;  /* 0x0000001716f57211 */ /* 0x000fe200008f0eff */
[----:B------:R-:W-:Y:S01]  /*6e10*/  UIADD3.64 UR34, UR10, 0x300, URZ ;  /* 0x000003000a227897 */ /* 0x000fe2000fffe03f */
[----:B------:R-:W-:Y:S01]  /*6e20*/  LEA R238, P1, R4, R205, 0x1 ;  /* 0x000000cd04ee7211 */ /* 0x000fe200078208ff */
[----:B------:R-:W-:Y:S01]  /*6e30*/  STL [R1+0x18], RZ ;  /* 0x000018ff01007387 */ /* 0x000fe20000100800 */
[----:B------:R-:W-:Y:S01]  /*6e40*/  LEA.HI.X.SX32 R241, R3, R23, 0x1, P0 ;  /* 0x0000001703f17211 */ /* 0x000fe200000f0eff */
[C---:B------:R-:W-:Y:S01]  /*6e50*/  IMAD R3, R25.reuse, 0x10, R12 ;  /* 0x0000001019037824 */ /* 0x040fe200078e020c */
[----:B------:R-:W-:Y:S01]  /*6e60*/  LEA R236, P2, R6, R205, 0x1 ;  /* 0x000000cd06ec7211 */ /* 0x000fe200078408ff */
[----:B------:R-:W-:Y:S01]  /*6e70*/  STL [R1+0x1c], RZ ;  /* 0x00001cff01007387 */ /* 0x000fe20000100800 */
[-C--:B------:R-:W-:Y:S01]  /*6e80*/  LEA.HI.X.SX32 R239, R4, R23.reuse, 0x1, P1 ;  /* 0x0000001704ef7211 */ /* 0x080fe200008f0eff */
[C---:B------:R-:W-:Y:S01]  /*6e90*/  IMAD R4, R25.reuse, 0x10, R3 ;  /* 0x0000001019047824 */ /* 0x040fe200078e0203 */
[----:B------:R-:W-:Y:S01]  /*6ea0*/  LEA.HI.X.SX32 R237, R6, R23, 0x1, P2 ;  /* 0x0000001706ed7211 */ /* 0x000fe200010f0eff */
[----:B------:R-:W-:Y:S01]  /*6eb0*/  STL [R1+0x20], RZ ;  /* 0x000020ff01007387 */ /* 0x000fe20000100800 */
[-C--:B------:R-:W-:Y:S01]  /*6ec0*/  LEA R230, P2, R10, R205.reuse, 0x1 ;  /* 0x000000cd0ae67211 */ /* 0x080fe200078408ff */
[----:B------:R-:W-:Y:S01]  /*6ed0*/  IMAD R6, R25, 0x10, R4 ;  /* 0x0000001019067824 */ /* 0x000fe200078e0204 */
[-C--:B------:R-:W-:Y:S01]  /*6ee0*/  LEA R234, P0, R8, R205.reuse, 0x1 ;  /* 0x000000cd08ea7211 */ /* 0x080fe200078008ff */
[----:B------:R-:W-:Y:S01]  /*6ef0*/  STL [R1+0x24], RZ ;  /* 0x000024ff01007387 */ /* 0x000fe20000100800 */
[----:B------:R-:W-:Y:S01]  /*6f00*/  LEA R232, P1, R9, R205, 0x1 ;  /* 0x000000cd09e87211 */ /* 0x000fe200078208ff */
[----:B------:R-:W-:Y:S01]  /*6f10*/  UIADD3.64 UR38, UR10, 0x302, URZ ;  /* 0x000003020a267897 */ /* 0x000fe2000fffe03f */
[-C--:B------:R-:W-:Y:S01]  /*6f20*/  LEA.HI.X.SX32 R231, R10, R23.reuse, 0x1, P2 ;  /* 0x000000170ae77211 */ /* 0x080fe200010f0eff */
[----:B------:R-:W-:Y:S01]  /*6f30*/  STL [R1+0x28], RZ ;  /* 0x000028ff01007387 */ /* 0x000fe20000100800 */
[----:B------:R-:W-:Y:S01]  /*6f40*/  LEA.HI.X.SX32 R235, R8, R23, 0x1, P0 ;  /* 0x0000001708eb7211 */ /* 0x000fe200000f0eff */
[----:B------:R-:W-:Y:S01]  /*6f50*/  IMAD R8, R25, 0x10, R6 ;  /* 0x0000001019087824 */ /* 0x000fe200078e0206 */
[C---:B------:R-:W-:Y:S01]  /*6f60*/  LEA R224, P2, R2.reuse, R205, 0x1 ;  /* 0x000000cd02e07211 */ /* 0x040fe200078408ff */
[----:B------:R-:W-:Y:S01]  /*6f70*/  STL [R1+0x2c], RZ ;  /* 0x00002cff01007387 */ /* 0x000fe20000100800 */
[----:B------:R-:W-:Y:S01]  /*6f80*/  LEA.HI.X.SX32 R233, R9, R23, 0x1, P1 ;  /* 0x0000001709e97211 */ /* 0x000fe200008f0eff */
[----:B------:R-:W-:Y:S01]  /*6f90*/  IMAD R9, R165, 0x6, RZ ;  /* 0x00000006a5097824 */ /* 0x000fe200078e02ff */
[-C--:B------:R-:W-:Y:S01]  /*6fa0*/  LEA R228, P0, R7, R205.reuse, 0x1 ;  /* 0x000000cd07e47211 */ /* 0x080fe200078008ff */
[----:B------:R-:W-:Y:S01]  /*6fb0*/  STL [R1+0x30], RZ ;  /* 0x000030ff01007387 */ /* 0x000fe20000100800 */
[----:B------:R-:W-:Y:S01]  /*6fc0*/  LEA R226, P1, R11, R205, 0x1 ;  /* 0x000000cd0be27211 */ /* 0x000fe200078208ff */
[----:B------:R-:W-:Y:S01]  /*6fd0*/  IMAD R10, R165, 0x7, RZ ;  /* 0x00000007a50a7824 */ /* 0x000fe200078e02ff */
[-C--:B------:R-:W-:Y:S01]  /*6fe0*/  LEA.HI.X.SX32 R225, R2, R23.reuse, 0x1, P2 ;  /* 0x0000001702e17211 */ /* 0x080fe200010f0eff */
[----:B------:R-:W-:Y:S01]  /*6ff0*/  STL [R1+0x34], RZ ;  /* 0x000034ff01007387 */ /* 0x000fe20000100800 */
[----:B------:R-:W-:Y:S01]  /*7000*/  IMAD R2, R25, 0x10, R8 ;  /* 0x0000001019027824 */ /* 0x000fe200078e0208 */
[-C--:B------:R-:W-:Y:S01]  /*7010*/  LEA.HI.X.SX32 R229, R7, R23.reuse, 0x1, P0 ;  /* 0x0000001707e57211 */ /* 0x080fe200000f0eff */
[----:B------:R-:W-:Y:S01]  /*7020*/  UIADD3.64 UR42, UR10, 0x304, URZ ;  /* 0x000003040a2a7897 */ /* 0x000fe2000fffe03f */
[----:B------:R-:W-:Y:S01]  /*7030*/  STL [R1+0x38], RZ ;  /* 0x000038ff01007387 */ /* 0x000fe20000100800 */
[----:B------:R-:W-:Y:S01]  /*7040*/  LEA.HI.X.SX32 R227, R11, R23, 0x1, P1 ;  /* 0x000000170be37211 */ /* 0x000fe200008f0eff */
[----:B------:R-:W-:Y:S01]  /*7050*/  IMAD R7, R25, 0x10, R2 ;  /* 0x0000001019077824 */ /* 0x000fe200078e0202 */
[-C--:B------:R-:W-:Y:S01]  /*7060*/  LEA R220, P1, R3, R205.reuse, 0x1 ;  /* 0x000000cd03dc7211 */ /* 0x080fe200078208ff */
[----:B------:R-:W-:Y:S01]  /*7070*/  STL [R1+0x3c], RZ ;  /* 0x00003cff01007387 */ /* 0x000fe20000100800 */
[C---:B------:R-:W-:Y:S01]  /*7080*/  LEA R218, P2, R4.reuse, R205, 0x1 ;  /* 0x000000cd04da7211 */ /* 0x040fe200078408ff */
[----:B------:R-:W-:Y:S01]  /*7090*/  IMAD.SHL.U32 R11, R165, 0x8, RZ ;  /* 0x00000008a50b7824 */ /* 0x000fe200078e00ff */
[----:B------:R-:W-:Y:S01]  /*70a0*/  LEA.HI.X.SX32 R221, R3, R23, 0x1, P1 ;  /* 0x0000001703dd7211 */ /* 0x000fe200008f0eff */
[----:B------:R-:W-:Y:S01]  /*70b0*/  STL [R1+0x40], RZ ;  /* 0x000040ff01007387 */ /* 0x000fe20000100800 */
[C---:B------:R-:W-:Y:S01]  /*70c0*/  LEA R3, R25.reuse, R7, 0x4 ;  /* 0x0000000719037211 */ /* 0x040fe200078e20ff */
[----:B------:R-:W-:Y:S01]  /*70d0*/  UIADD3.64 UR46, UR10, 0x37e, URZ ;  /* 0x0000037e0a2e7897 */ /* 0x000fe2000fffe03f */
[----:B------:R-:W-:Y:S01]  /*70e0*/  LEA.HI.X.SX32 R219, R4, R23, 0x1, P2 ;  /* 0x0000001704db7211 */ /* 0x000fe200010f0eff */
[----:B------:R-:W-:Y:S01]  /*70f0*/  STL [R1+0x44], RZ ;  /* 0x000044ff01007387 */ /* 0x000fe20000100800 */
[-C--:B------:R-:W-:Y:S01]  /*7100*/  LEA R212, P2, R2, R205.reuse, 0x1 ;  /* 0x000000cd02d47211 */ /* 0x080fe200078408ff */
[C---:B------:R-:W-:Y:S01]  /*7110*/  IMAD R4, R25.reuse, 0x10, R3 ;  /* 0x0000001019047824 */ /* 0x040fe200078e0203 */
[----:B------:R-:W-:Y:S01]  /*7120*/  LEA R222, P0, R12, R205, 0x1 ;  /* 0x000000cd0cde7211 */ /* 0x000fe200078008ff */
[----:B------:R-:W-:Y:S01]  /*7130*/  STL [R1+0x48], RZ ;  /* 0x000048ff01007387 */ /* 0x000fe20000100800 */
[-C--:B------:R-:W-:Y:S01]  /*7140*/  LEA.HI.X.SX32 R213, R2, R23.reuse, 0x1, P2 ;  /* 0x0000001702d57211 */ /* 0x080fe200010f0eff */
[----:B------:R-:W-:Y:S01]  /*7150*/  IMAD R2, R25, 0x10, R4 ;  /* 0x0000001019027824 */ /* 0x000fe200078e0204 */
[----:B------:R-:W-:Y:S01]  /*7160*/  LEA.HI.X.SX32 R223, R12, R23, 0x1, P0 ;  /* 0x000000170cdf7211 */ /* 0x000fe200000f0eff */
[----:B------:R-:W-:Y:S01]  /*7170*/  STL [R1+0x4c], RZ ;  /* 0x00004cff01007387 */ /* 0x000fe20000100800 */
[-C--:B------:R-:W-:Y:S01]  /*7180*/  LEA R216, P0, R6, R205.reuse, 0x1 ;  /* 0x000000cd06d87211 */ /* 0x080fe200078008ff */
[----:B------:R-:W-:Y:S01]  /*7190*/  IMAD R12, R165, 0x9, RZ ;  /* 0x00000009a50c7824 */ /* 0x000fe200078e02ff */
[-C--:B------:R-:W-:Y:S01]  /*71a0*/  LEA R214, P1, R8, R205.reuse, 0x1 ;  /* 0x000000cd08d67211 */ /* 0x080fe200078208ff */
[----:B------:R-:W-:Y:S01]  /*71b0*/  STL [R1+0x50], RZ ;  /* 0x000050ff01007387 */ /* 0x000fe20000100800 */
[----:B------:R-:W-:-:S02]  /*71c0*/  LEA R204, P3, R2, R205, 0x1 ;  /* 0x000000cd02cc7211 */ /* 0x000fc400078608ff */
[----:B------:R-:W-:Y:S02]  /*71d0*/  CS2R R24, SRZ ;  /* 0x0000000000187805 */ /* 0x000fe4000001ff00 */
[-C--:B------:R-:W-:Y:S01]  /*71e0*/  LEA.HI.X.SX32 R217, R6, R23.reuse, 0x1, P0 ;  /* 0x0000001706d97211 */ /* 0x080fe200000f0eff */
[----:B------:R-:W-:Y:S01]  /*71f0*/  STL [R1+0x54], RZ ;  /* 0x000054ff01007387 */ /* 0x000fe20000100800 */
[----:B------:R-:W-:Y:S01]  /*7200*/  LEA.HI.X.SX32 R215, R8, R23, 0x1, P1 ;  /* 0x0000001708d77211 */ /* 0x000fe200008f0eff */
[----:B------:R-:W-:Y:S01]  /*7210*/  IMAD R6, R165, 0x3, RZ ;  /* 0x00000003a5067824 */ /* 0x000fe200078e02ff */
[-C--:B------:R-:W-:Y:S01]  /*7220*/  LEA R210, P0, R7, R205.reuse, 0x1 ;  /* 0x000000cd07d27211 */ /* 0x080fe200078008ff */
[----:B------:R-:W-:Y:S01]  /*7230*/  STL [R1+0x58], RZ ;  /* 0x000058ff01007387 */ /* 0x000fe20000100800 */
[-C--:B------:R-:W-:Y:S01]  /*7240*/  LEA R208, P1, R3, R205.reuse, 0x1 ;  /* 0x000000cd03d07211 */ /* 0x080fe200078208ff */
[C---:B------:R-:W-:Y:S01]  /*7250*/  IMAD R8, R165.reuse, 0x5, RZ ;  /* 0x00000005a5087824 */ /* 0x040fe200078e02ff */
[----:B------:R-:W-:Y:S01]  /*7260*/  LEA R206, P2, R4, R205, 0x1 ;  /* 0x000000cd04ce7211 */ /* 0x000fe200078408ff */
[----:B------:R-:W-:Y:S01]  /*7270*/  STL [R1+0x5c], RZ ;  /* 0x00005cff01007387 */ /* 0x000fe20000100800 */
[-C--:B------:R-:W-:Y:S01]  /*7280*/  LEA.HI.X.SX32 R205, R2, R23.reuse, 0x1, P3 ;  /* 0x0000001702cd7211 */ /* 0x080fe200018f0eff */
[----:B------:R-:W-:Y:S01]  /*7290*/  IMAD.SHL.U32 R2, R165, 0x2, RZ ;  /* 0x00000002a5027824 */ /* 0x000fe200078e00ff */
[-C--:B------:R-:W-:Y:S01]  /*72a0*/  LEA.HI.X.SX32 R211, R7, R23.reuse, 0x1, P0 ;  /* 0x0000001707d37211 */ /* 0x080fe200000f0eff */
[----:B------:R-:W-:Y:S01]  /*72b0*/  STL [R1+0x60], RZ ;  /* 0x000060ff01007387 */ /* 0x000fe20000100800 */
[----:B------:R-:W-:Y:S01]  /*72c0*/  IMAD.SHL.U32 R7, R165, 0x4, RZ ;  /* 0x00000004a5077824 */ /* 0x000fe200078e00ff */
[-C--:B------:R-:W-:Y:S01]  /*72d0*/  LEA.HI.X.SX32 R209, R3, R23.reuse, 0x1, P1 ;  /* 0x0000001703d17211 */ /* 0x080fe200008f0eff */
[----:B------:R-:W-:Y:S01]  /*72e0*/  IMAD.MOV.U32 R3, RZ, RZ, RZ ;  /* 0x000000ffff037224 */ /* 0x000fe200078e00ff */
[----:B------:R-:W-:Y:S01]  /*72f0*/  STL [R1+0x64], RZ ;  /* 0x000064ff01007387 */ /* 0x000fe20000100800 */
[----:B------:R-:W-:Y:S01]  /*7300*/  LEA.HI.X.SX32 R207, R4, R23, 0x1, P2 ;  /* 0x0000001704cf7211 */ /* 0x000fe200010f0eff */
[----:B------:R-:W-:Y:S01]  /*7310*/  IMAD.MOV.U32 R4, RZ, RZ, RZ ;  /* 0x000000ffff047224 */ /* 0x000fe200078e00ff */
[C---:B------:R-:W-:Y:S01]  /*7320*/  LOP3.LUT R23, R0.reuse, 0x40, RZ, 0x3c, !PT ;  /* 0x0000004000177812 */ /* 0x040fe200078e3cff */
[----:B------:R-:W-:Y:S01]  /*7330*/  STL [R1+0x68], RZ ;  /* 0x000068ff01007387 */ /* 0x000fe20000100800 */
[----:B------:R-:W-:Y:S01]  /*7340*/  LOP3.LUT R22, R0, 0x50, RZ, 0x3c, !PT ;  /* 0x0000005000167812 */ /* 0x000fe200078e3cff */
[----:B------:R-:W-:-:S02]  /*7350*/  UIADD3.64 UR50, UR10, 0x380, URZ ;  /* 0x000003800a327897 */ /* 0x000fc4000fffe03f */
[----:B------:R-:W-:Y:S01]  /*7360*/  STL [R1+0x6c], RZ ;  /* 0x00006cff01007387 */ /* 0x000fe20000100800 */
[C---:B------:R-:W-:Y:S01]  /*7370*/  IMAD.IADD R23, R199.reuse, 0x1, R23 ;  /* 0x00000001c7177824 */ /* 0x040fe200078e0217 */
[----:B------:R-:W-:Y:S01]  /*7380*/  UIADD3.64 UR54, UR10, 0x382, URZ ;  /* 0x000003820a367897 */ /* 0x000fe2000fffe03f */
[----:B------:R-:W-:Y:S01]  /*7390*/  IMAD.IADD R22, R199, 0x1, R22 ;  /* 0x00000001c7167824 */ /* 0x000fe200078e0216 */
[----:B------:R-:W-:Y:S01]  /*73a0*/  STL [R1+0x70], RZ ;  /* 0x000070ff01007387 */ /* 0x000fe20000100800 */
[----:B------:R-:W-:-:S03]  /*73b0*/  UIADD3.64 UR58, UR10, 0x384, URZ ;  /* 0x000003840a3a7897 */ /* 0x000fc6000fffe03f */
        /* <DEDUP_REMOVED lines=99> */
[----:B------:R0:W-:Y:S04]  /*79f0*/  STL.64 [R1+0x320], R20 ;  /* 0x0003201401007387 */ /* 0x0001e80000100a00 */
[----:B------:R1:W-:Y:S01]  /*7a00*/  STL.64 [R1+0x3b0], R156 ;  /* 0x0003b09c01007387 */ /* 0x0003e20000100a00 */
[----:B0-----:R-:W-:-:S02]  /*7a10*/  LOP3.LUT R21, R0, 0x60, RZ, 0x3c, !PT ;  /* 0x0000006000157812 */ /* 0x001fc400078e3cff */
[----:B------:R-:W-:Y:S01]  /*7a20*/  LOP3.LUT R20, R0, 0x70, RZ, 0x3c, !PT ;  /* 0x0000007000147812 */ /* 0x000fe200078e3cff */
[----:B-1----:R-:W-:Y:S02]  /*7a30*/  IMAD.U32 R156, RZ, RZ, UR6 ;  /* 0x00000006ff9c7e24 */ /* 0x002fe4000f8e00ff */
[----:B------:R-:W-:Y:S01]  /*7a40*/  IMAD.U32 R157, RZ, RZ, UR7 ;  /* 0x00000007ff9d7e24 */ /* 0x000fe2000f8e00ff */
[----:B------:R-:W-:Y:S01]  /*7a50*/  UIADD3.64 UR6, UR10, 0x80, URZ ;  /* 0x000000800a067897 */ /* 0x000fe2000fffe03f */
[C---:B------:R-:W-:Y:S02]  /*7a60*/  IMAD.IADD R21, R199.reuse, 0x1, R21 ;  /* 0x00000001c7157824 */ /* 0x040fe400078e0215 */
[----:B------:R-:W-:Y:S01]  /*7a70*/  IMAD.IADD R20, R199, 0x1, R20 ;  /* 0x00000001c7147824 */ /* 0x000fe200078e0214 */
[----:B------:R0:W-:Y:S02]  /*7a80*/  STL.64 [R1+0x3a8], R156 ;  /* 0x0003a89c01007387 */ /* 0x0001e40000100a00 */
[----:B0-----:R-:W-:Y:S01]  /*7a90*/  MOV R156, UR4 ;  /* 0x00000004009c7c02 */ /* 0x001fe20008000f00 */
[----:B------:R-:W-:Y:S01]  /*7aa0*/  IMAD.U32 R157, RZ, RZ, UR5 ;  /* 0x00000005ff9d7e24 */ /* 0x000fe2000f8e00ff */
[----:B------:R-:W-:-:S04]  /*7ab0*/  UIADD3.64 UR4, UR10, 0x82, URZ ;  /* 0x000000820a047897 */ /* 0x000fc8000fffe03f */
[----:B------:R0:W-:Y:S02]  /*7ac0*/  STL.64 [R1+0x3a0], R156 ;  /* 0x0003a09c01007387 */ /* 0x0001e40000100a00 */
[----:B0-----:R-:W-:Y:S02]  /*7ad0*/  IMAD.U32 R156, RZ, RZ, UR6 ;  /* 0x00000006ff9c7e24 */ /* 0x001fe4000f8e00ff */
        /* <DEDUP_REMOVED lines=23> */
[----:B0-----:R-:W-:Y:S01]  /*7c50*/  IMAD.U32 R156, RZ, RZ, UR6 ;  /* 0x00000006ff9c7e24 */ /* 0x001fe2000f8e00ff */
[----:B------:R-:W-:Y:S01]  /*7c60*/  MOV R157, UR7 ;  /* 0x00000007009d7c02 */ /* 0x000fe20008000f00 */
[----:B------:R-:W-:-:S04]  /*7c70*/  UIADD3.64 UR6, UR10, 0x182, URZ ;  /* 0x000001820a067897 */ /* 0x000fc8000fffe03f */
[----:B------:R0:W-:Y:S02]  /*7c80*/  STL.64 [R1+0x368], R156 ;  /* 0x0003689c01007387 */ /* 0x0001e40000100a00 */
[----:B------:R-:W-:Y:S01]  /*7c90*/  IMAD.U32 R158, RZ, RZ, UR6 ;  /* 0x00000006ff9e7e24 */ /* 0x000fe2000f8e00ff */
[----:B------:R-:W-:Y:S01]  /*7ca0*/  MOV R159, UR7 ;  /* 0x00000007009f7c02 */ /* 0x000fe20008000f00 */
[----:B------:R-:W-:Y:S01]  /*7cb0*/  UIADD3.64 UR6, UR10, 0x1fe, URZ ;  /* 0x000001fe0a067897 */ /* 0x000fe2000fffe03f */
[----:B0-----:R-:W-:Y:S02]  /*7cc0*/  IMAD.U32 R156, RZ, RZ, UR4 ;  /* 0x00000004ff9c7e24 */ /* 0x001fe4000f8e00ff */
[----:B------:R-:W-:Y:S01]  /*7cd0*/  IMAD.U32 R157, RZ, RZ, UR5 ;  /* 0x00000005ff9d7e24 */ /* 0x000fe2000f8e00ff */
[----:B------:R-:W-:-:S04]  /*7ce0*/  UIADD3.64 UR4, UR10, 0x184, URZ ;  /* 0x000001840a047897 */ /* 0x000fc8000fffe03f */
[----:B------:R0:W-:Y:S04]  /*7cf0*/  STL.64 [R1+0x360], R156 ;  /* 0x0003609c01007387 */ /* 0x0001e80000100a00 */
[----:B------:R-:W-:Y:S01]  /*7d00*/  STL.64 [R1+0x358], R168 ;  /* 0x000358a801007387 */ /* 0x000fe20000100a00 */
[----:B0-----:R-:W-:-:S05]  /*7d10*/  IMAD.WIDE R156, R2, 0x2, R18 ;  /* 0x00000002029c7825 */ /* 0x001fca00078e0212 */
[----:B------:R0:W-:Y:S04]  /*7d20*/  STL.64 [R1+0x318], R156 ;  /* 0x0003189c01007387 */ /* 0x0001e80000100a00 */
[----:B------:R1:W-:Y:S01]  /*7d30*/  STL.64 [R1+0x350], R158 ;  /* 0x0003509e01007387 */ /* 0x0003e20000100a00 */
[----:B0-----:R-:W-:Y:S02]  /*7d40*/  IMAD.U32 R156, RZ, RZ, UR4 ;  /* 0x00000004ff9c7e24 */ /* 0x001fe4000f8e00ff */
[----:B------:R-:W-:Y:S01]  /*7d50*/  IMAD.U32 R157, RZ, RZ, UR5 ;  /* 0x00000005ff9d7e24 */ /* 0x000fe2000f8e00ff */
[----:B------:R-:W-:Y:S01]  /*7d60*/  UIADD3.64 UR4, UR10, 0x200, URZ ;  /* 0x000002000a047897 */ /* 0x000fe2000fffe03f */
[----:B-1----:R-:W-:-:S03]  /*7d70*/  IMAD.WIDE R158, R2, 0x2, R16 ;  /* 0x00000002029e7825 */ /* 0x002fc600078e0210 */
        /* <DEDUP_REMOVED lines=14> */
[----:B0-----:R-:W-:Y:S01]  /*7e60*/  MOV R156, UR6 ;  /* 0x00000006009c7c02 */ /* 0x001fe20008000f00 */
[----:B------:R-:W-:Y:S02]  /*7e70*/  IMAD.U32 R157, RZ, RZ, UR7 ;  /* 0x00000007ff9d7e24 */ /* 0x000fe4000f8e00ff */
[----:B-1----:R-:W-:-:S03]  /*7e80*/  IMAD.WIDE R158, R7, 0x2, R18 ;  /* 0x00000002079e7825 */ /* 0x002fc600078e0212 */
[----:B------:R0:W-:Y:S01]  /*7e90*/  STL.64 [R1+0x330], R156 ;  /* 0x0003309c01007387 */ /* 0x0001e20000100a00 */
[----:B------:R-:W-:-:S03]  /*7ea0*/  IMAD.WIDE R6, R7, 0x2, R16 ;  /* 0x0000000207067825 */ /* 0x000fc600078e0210 */
[----:B------:R-:W-:Y:S01]  /*7eb0*/  STL.64 [R1+0x2f8], R158 ;  /* 0x0002f89e01007387 */ /* 0x000fe20000100a00 */
[----:B0-----:R-:W-:Y:S02]  /*7ec0*/  IMAD.U32 R156, RZ, RZ, UR4 ;  /* 0x00000004ff9c7e24 */ /* 0x001fe4000f8e00ff */
[----:B------:R-:W-:-:S05]  /*7ed0*/  IMAD.U32 R157, RZ, RZ, UR5 ;  /* 0x00000005ff9d7e24 */ /* 0x000fca000f8e00ff */
[----:B------:R0:W-:Y:S04]  /*7ee0*/  STL.64 [R1+0x328], R156 ;  /* 0x0003289c01007387 */ /* 0x0001e80000100a00 */
[----:B------:R1:W-:Y:S01]  /*7ef0*/  STL.64 [R1+0x2f0], R6 ;  /* 0x0002f00601007387 */ /* 0x0003e20000100a00 */
[----:B0-----:R-:W-:-:S04]  /*7f00*/  IMAD.WIDE R156, R8, 0x2, R18 ;  /* 0x00000002089c7825 */ /* 0x001fc800078e0212 */
[----:B-1----:R-:W-:Y:S01]  /*7f10*/  IMAD.WIDE R6, R8, 0x2, R16 ;  /* 0x0000000208067825 */ /* 0x002fe200078e0210 */
[----:B------:R0:W-:Y:S04]  /*7f20*/  STL.64 [R1+0x2e8], R156 ;  /* 0x0002e89c01007387 */ /* 0x0001e80000100a00 */
[----:B------:R1:W-:Y:S01]  /*7f30*/  STL.64 [R1+0x2e0], R6 ;  /* 0x0002e00601007387 */ /* 0x0003e20000100a00 */
[----:B0-----:R-:W-:-:S04]  /*7f40*/  IMAD.WIDE R156, R9, 0x2, R18 ;  /* 0x00000002099c7825 */ /* 0x001fc800078e0212 */
[----:B-1----:R-:W-:Y:S01]  /*7f50*/  IMAD.WIDE R6, R9, 0x2, R16 ;  /* 0x0000000209067825 */ /* 0x002fe200078e0210 */
[----:B------:R0:W-:Y:S03]  /*7f60*/  STL.64 [R1+0x2d8], R156 ;  /* 0x0002d89c01007387 */ /* 0x0001e60000100a00 */
[--C-:B------:R-:W-:Y:S01]  /*7f70*/  IMAD.WIDE R8, R10, 0x2, R18.reuse ;  /* 0x000000020a087825 */ /* 0x100fe200078e0212 */
[----:B------:R1:W-:Y:S04]  /*7f80*/  STL.64 [R1+0x2d0], R6 ;  /* 0x0002d00601007387 */ /* 0x0003e80000100a00 */
[----:B------:R2:W-:Y:S01]  /*7f90*/  STL.64 [R1+0x2c8], R8 ;  /* 0x0002c80801007387 */ /* 0x0005e20000100a00 */
[----:B0-----:R-:W-:-:S04]  /*7fa0*/  IMAD.WIDE R156, R11, 0x2, R18 ;  /* 0x000000020b9c7825 */ /* 0x001fc800078e0212 */
[----:B-1----:R-:W-:-:S04]  /*7fb0*/  IMAD.WIDE R6, R10, 0x2, R16 ;  /* 0x000000020a067825 */ /* 0x002fc800078e0210 */
[--C-:B--2---:R-:W-:Y:S01]  /*7fc0*/  IMAD.WIDE R8, R11, 0x2, R16.reuse ;  /* 0x000000020b087825 */ /* 0x104fe200078e0210 */
[----:B------:R0:W-:Y:S03]  /*7fd0*/  STL.64 [R1+0x2c0], R6 ;  /* 0x0002c00601007387 */ /* 0x0001e60000100a00 */
[C---:B------:R-:W-:Y:S01]  /*7fe0*/  IMAD.WIDE R10, R12.reuse, 0x2, R16 ;  /* 0x000000020c0a7825 */ /* 0x040fe200078e0210 */
[----:B------:R-:W-:Y:S04]  /*7ff0*/  STL.64 [R1+0x2b8], R156 ;  /* 0x0002b89c01007387 */ /* 0x000fe80000100a00 */
[----:B------:R1:W-:Y:S01]  /*8000*/  STL.64 [R1+0x2b0], R8 ;  /* 0x0002b00801007387 */ /* 0x0003e20000100a00 */
[----:B0-----:R-:W-:-:S05]  /*8010*/  IMAD.WIDE R6, R12, 0x2, R18 ;  /* 0x000000020c067825 */ /* 0x001fca00078e0212 */
[----:B------:R0:W-:Y:S01]  /*8020*/  STL.64 [R1+0x2a8], R6 ;  /* 0x0002a80601007387 */ /* 0x0001e20000100a00 */
[----:B-1----:R-:W-:-:S03]  /*8030*/  IMAD.WIDE R8, R13, 0x2, R18 ;  /* 0x000000020d087825 */ /* 0x002fc600078e0212 */
[----:B------:R1:W-:Y:S04]  /*8040*/  STL.64 [R1+0x2a0], R10 ;  /* 0x0002a00a01007387 */ /* 0x0003e80000100a00 */
[----:B------:R2:W-:Y:S01]  /*8050*/  STL.64 [R1+0x298], R8 ;  /* 0x0002980801007387 */ /* 0x0005e20000100a00 */
[----:B0-----:R-:W-:-:S04]  /*8060*/  IMAD.WIDE R6, R13, 0x2, R16 ;  /* 0x000000020d067825 */ /* 0x001fc800078e0210 */
[C---:B-1----:R-:W-:Y:S01]  /*8070*/  IMAD.WIDE R10, R14.reuse, 0x2, R18 ;  /* 0x000000020e0a7825 */ /* 0x042fe200078e0212 */
[----:B------:R0:W-:Y:S03]  /*8080*/  STL.64 [R1+0x290], R6 ;  /* 0x0002900601007387 */ /* 0x0001e60000100a00 */
[----:B--2---:R-:W-:Y:S01]  /*8090*/  IMAD.WIDE R8, R14, 0x2, R16 ;  /* 0x000000020e087825 */ /* 0x004fe200078e0210 */
[----:B------:R1:W-:Y:S04]  /*80a0*/  STL.64 [R1+0x288], R10 ;  /* 0x0002880a01007387 */ /* 0x0003e80000100a00 */
[----:B------:R2:W-:Y:S01]  /*80b0*/  STL.64 [R1+0x280], R8 ;  /* 0x0002800801007387 */ /* 0x0005e20000100a00 */
[----:B0-----:R-:W-:-:S04]  /*80c0*/  IMAD.WIDE R6, R15, 0x2, R18 ;  /* 0x000000020f067825 */ /* 0x001fc800078e0212 */
[----:B-1----:R-:W-:Y:S01]  /*80d0*/  IMAD.WIDE R10, R15, 0x2, R16 ;  /* 0x000000020f0a7825 */ /* 0x002fe200078e0210 */
[----:B------:R0:W-:Y:S03]  /*80e0*/  STL.64 [R1+0x278], R6 ;  /* 0x0002780601007387 */ /* 0x0001e60000100a00 */
[C---:B--2---:R-:W-:Y:S01]  /*80f0*/  IMAD.WIDE R8, R152.reuse, 0x2, R18 ;  /* 0x0000000298087825 */ /* 0x044fe200078e0212 */
        /* <DEDUP_REMOVED lines=14> */
[----:B0-----:R-:W-:-:S05]  /*81e0*/  IMAD.WIDE R6, R165, 0x2, R16 ;  /* 0x00000002a5067825 */ /* 0x001fca00078e0210 */
[----:B------:R1:W-:Y:S02]  /*81f0*/  STL.64 [R1+0x3c0], R6 ;  /* 0x0003c00601007387 */ /* 0x0003e40000100a00 */
.L_x_1:
[----:B------:R-:W2:Y:S04]  /*8200*/  LDL.64 R14, [R1+0x390] ;  /* 0x00039000010e7983 */ /* 0x000ea80000100a00 */
[----:B-1----:R-:W3:Y:S04]  /*8210*/  LDL.64 R6, [R1+0x388] ;  /* 0x0003880001067983 */ /* 0x002ee80000100a00 */
[----:B------:R-:W4:Y:S04]  /*8220*/  LDL.64 R12, [R1+0x398] ;  /* 0x00039800010c7983 */ /* 0x000f280000100a00 */
[----:B------:R-:W5:Y:S04]  /*8230*/  LDL.64 R152, [R1+0x3b0] ;  /* 0x0003b00001987983 */ /* 0x000f680000100a00 */
[----:B------:R-:W5:Y:S04]  /*8240*/  LDL.64 R10, [R1+0x3a0] ;  /* 0x0003a000010a7983 */ /* 0x000f680000100a00 */
[----:B------:R-:W5:Y:S01]  /*8250*/  LDL.64 R8, [R1+0x3a8] ;  /* 0x0003a80001087983 */ /* 0x000f620000100a00 */
[----:B------:R-:W-:-:S02]  /*8260*/  MOV R196, UR31 ;  /* 0x0000001f00c47c02 */ /* 0x000fc40008000f00 */
[----:B------:R-:W-:Y:S01]  /*8270*/  MOV R195, UR30 ;  /* 0x0000001e00c37c02 */ /* 0x000fe20008000f00 */
[----:B------:R-:W-:Y:S01]  /*8280*/  STL.64 [R1+0x5d0], R150 ;  /* 0x0005d09601007387 */ /* 0x000fe20000100a00 */
[----:B------:R-:W-:Y:S02]  /*8290*/  MOV R198, UR27 ;  /* 0x0000001b00c67c02 */ /* 0x000fe40008000f00 */
[----:B------:R-:W-:Y:S01]  /*82a0*/  MOV R197, UR26 ;  /* 0x0000001a00c57c02 */ /* 0x000fe20008000f00 */
[----:B------:R-:W-:Y:S04]  /*82b0*/  STL.64 [R1+0x5c8], R148 ;  /* 0x0005c89401007387 */ /* 0x000fe80000100a00 */
        /* <DEDUP_REMOVED lines=53> */
[----:B------:R0:W-:Y:S04]  /*8610*/  STL.64 [R1+0x418], R40 ;  /* 0x0004182801007387 */ /* 0x0001e80000100a00 */
[----:B------:R-:W-:Y:S04]  /*8620*/  STL.64 [R1+0x410], R38 ;  /* 0x0004102601007387 */ /* 0x000fe80000100a00 */
[----:B------:R-:W-:Y:S04]  /*8630*/  STL.64 [R1+0x408], R36 ;  /* 0x0004082401007387 */ /* 0x000fe80000100a00 */
[----:B------:R-:W-:Y:S04]  /*8640*/  STL.64 [R1+0x400], R34 ;  /* 0x0004002201007387 */ /* 0x000fe80000100a00 */
[----:B------:R-:W-:Y:S04]  /*8650*/  STL.64 [R1+0x3f8], R32 ;  /* 0x0003f82001007387 */ /* 0x000fe80000100a00 */
[----:B------:R-:W-:Y:S04]  /*8660*/  STL.64 [R1+0x3f0], R30 ;  /* 0x0003f01e01007387 */ /* 0x000fe80000100a00 */
[----:B------:R-:W-:Y:S04]  /*8670*/  STL.64 [R1+0x3e8], R28 ;  /* 0x0003e81c01007387 */ /* 0x000fe80000100a00 */
[----:B------:R1:W-:Y:S04]  /*8680*/  STL.64 [R1+0x3e0], R26 ;  /* 0x0003e01a01007387 */ /* 0x0003e80000100a00 */
[----:B------:R1:W-:Y:S04]  /*8690*/  STL.64 [R1+0x3d8], R24 ;  /* 0x0003d81801007387 */ /* 0x0003e80000100a00 */
[----:B0-----:R-:W5:Y:S04]  /*86a0*/  LDL.64 R40, [R1+0x300] ;  /* 0x0003000001287983 */ /* 0x001f680000100a00 */
[----:B-1----:R-:W5:Y:S04]  /*86b0*/  LDL.64 R26, [R1+0x310] ;  /* 0x00031000011a7983 */ /* 0x002f680000100a00 */
[----:B------:R-:W5:Y:S01]  /*86c0*/  LDL.64 R24, [R1+0x308] ;  /* 0x0003080001187983 */ /* 0x000f620000100a00 */
[----:B------:R-:W-:-:S02]  /*86d0*/  MOV R194, UR35 ;  /* 0x0000002300c27c02 */ /* 0x000fc40008000f00 */
[----:B------:R-:W-:Y:S01]  /*86e0*/  MOV R193, UR34 ;  /* 0x0000002200c17c02 */ /* 0x000fe20008000f00 */
[----:B------:R-:W5:Y:S04]  /*86f0*/  LDL.64 R38, [R1+0x2f8] ;  /* 0x0002f80001267983 */ /* 0x000f680000100a00 */
[----:B------:R-:W5:Y:S01]  /*8700*/  LDL.64 R36, [R1+0x2f0] ;  /* 0x0002f00001247983 */ /* 0x000f620000100a00 */
[----:B--2---:R-:W-:-:S03]  /*8710*/  R2UR UR26, R14 ;  /* 0x000000000e1a72ca */ /* 0x004fc600000e0000 */
[----:B------:R-:W2:Y:S01]  /*8720*/  LDL.64 R34, [R1+0x2e8] ;  /* 0x0002e80001227983 */ /* 0x000ea20000100a00 */
[----:B------:R-:W-:Y:S02]  /*8730*/  R2UR UR27, R15 ;  /* 0x000000000f1b72ca */ /* 0x000fe400000e0000 */
[----:B---3--:R-:W-:Y:S01]  /*8740*/  R2UR UR30, R6 ;  /* 0x00000000061e72ca */ /* 0x008fe200000e0000 */
[----:B------:R-:W3:Y:S01]  /*8750*/  LDL.64 R14, [R1+0x3c0] ;  /* 0x0003c000010e7983 */ /* 0x000ee20000100a00 */
[----:B------:R-:W-:-:S03]  /*8760*/  R2UR UR31, R7 ;  /* 0x00000000071f72ca */ /* 0x000fc600000e0000 */
[----:B------:R-:W2:Y:S01]  /*8770*/  LDL.64 R6, [R1+0x3c8] ;  /* 0x0003c80001067983 */ /* 0x000ea20000100a00 */
[----:B----4-:R-:W-:Y:S02]  /*8780*/  R2UR UR34, R12 ;  /* 0x000000000c2272ca */ /* 0x010fe400000e0000 */
[----:B------:R-:W-:Y:S01]  /*8790*/  R2UR UR35, R13 ;  /* 0x000000000d2372ca */ /* 0x000fe200000e0000 */
[----:B------:R-:W4:Y:S04]  /*87a0*/  LDL.64 R32, [R1+0x2e0] ;  /* 0x0002e00001207983 */ /* 0x000f280000100a00 */
[----:B------:R-:W4:Y:S01]  /*87b0*/  LDL.64 R12, [R1+0x318] ;  /* 0x00031800010c7983 */ /* 0x000f220000100a00 */
[----:B------:R-:W-:-:S03]  /*87c0*/  MOV R190, UR43 ;  /* 0x0000002b00be7c02 */ /* 0x000fc60008000f00 */
[----:B------:R-:W4:Y:S01]  /*87d0*/  LDL.64 R30, [R1+0x2d8] ;  /* 0x0002d800011e7983 */ /* 0x000f220000100a00 */
[----:B------:R-:W-:Y:S02]  /*87e0*/  MOV R189, UR42 ;  /* 0x0000002a00bd7c02 */ /* 0x000fe40008000f00 */
[----:B-----5:R-:W-:Y:S01]  /*87f0*/  R2UR UR42, R10 ;  /* 0x000000000a2a72ca */ /* 0x020fe200000e0000 */
[----:B------:R-:W5:Y:S01]  /*8800*/  LDL.64 R28, [R1+0x2d0] ;  /* 0x0002d000011c7983 */ /* 0x000f620000100a00 */
[----:B------:R-:W-:Y:S01]  /*8810*/  R2UR UR43, R11 ;  /* 0x000000000b2b72ca */ /* 0x000fe200000e0000 */
[----:B------:R-:W-:Y:S01]  /*8820*/  IMAD.WIDE R10, R4, 0x2, R18 ;  /* 0x00000002040a7825 */ /* 0x000fe200078e0212 */
[----:B------:R-:W-:Y:S01]  /*8830*/  MOV R188, UR47 ;  /* 0x0000002f00bc7c02 */ /* 0x000fe20008000f00 */
[----:B------:R-:W5:Y:S01]  /*8840*/  LDL.64 R52, [R1+0x2b0] ;  /* 0x0002b00001347983 */ /* 0x000f620000100a00 */
[----:B------:R-:W-:Y:S02]  /*8850*/  MOV R187, UR46 ;  /* 0x0000002e00bb7c02 */ /* 0x000fe40008000f00 */
[----:B------:R-:W-:Y:S01]  /*8860*/  R2UR UR46, R8 ;  /* 0x00000000082e72ca */ /* 0x000fe200000e0000 */
[----:B------:R0:W5:Y:S01]  /*8870*/  LDG.E.U16 R180, desc[UR60][R10.64] ;  /* 0x0000003c0ab47981 */ /* 0x000162000c1e1500 */
[----:B------:R-:W-:Y:S01]  /*8880*/  R2UR UR47, R9 ;  /* 0x00000000092f72ca */ /* 0x000fe200000e0000 */
[----:B------:R-:W-:-:S02]  /*8890*/  IMAD.WIDE R8, R4, 0x2, R16 ;  /* 0x0000000204087825 */ /* 0x000fc400078e0210 */
[----:B------:R-:W5:Y:S04]  /*88a0*/  LDL.64 R50, [R1+0x2a8] ;  /* 0x0002a80001327983 */ /* 0x000f680000100a00 */
[----:B------:R1:W5:Y:S04]  /*88b0*/  LDG.E.U16 R179, desc[UR60][R8.64] ;  /* 0x0000003c08b37981 */ /* 0x000368000c1e1500 */
[----:B------:R-:W5:Y:S04]  /*88c0*/  LDL.64 R48, [R1+0x2a0] ;  /* 0x0002a00001307983 */ /* 0x000f680000100a00 */
[----:B------:R-:W5:Y:S04]  /*88d0*/  LDL.64 R46, [R1+0x298] ;  /* 0x00029800012e7983 */ /* 0x000f680000100a00 */
[----:B------:R-:W5:Y:S04]  /*88e0*/  LDL.64 R44, [R1+0x290] ;  /* 0x00029000012c7983 */ /* 0x000f680000100a00 */
[----:B------:R-:W5:Y:S04]  /*88f0*/  LDL.64 R42, [R1+0x288] ;  /* 0x00028800012a7983 */ /* 0x000f680000100a00 */
[----:B------:R-:W5:Y:S01]  /*8900*/  LDL.64 R54, [R1+0x2b8] ;  /* 0x0002b80001367983 */ /* 0x000f620000100a00 */
[----:B0-----:R-:W-:-:S03]  /*8910*/  IMAD.WIDE R10, R4, 0x2, R26 ;  /* 0x00000002040a7825 */ /* 0x001fc600078e021a */
[----:B------:R-:W5:Y:S01]  /*8920*/  LDL.64 R26, [R1+0x2c8] ;  /* 0x0002c800011a7983 */ /* 0x000f620000100a00 */
[----:B-1----:R-:W-:-:S03]  /*8930*/  IMAD.WIDE R8, R4, 0x2, R24 ;  /* 0x0000000204087825 */ /* 0x002fc600078e0218 */
[----:B------:R-:W5:Y:S04]  /*8940*/  LDL.64 R24, [R1+0x2c0] ;  /* 0x0002c00001187983 */ /* 0x000f680000100a00 */
[----:B------:R-:W5:Y:S04]  /*8950*/  LDG.E.U16 R175, desc[UR60][R10.64] ;  /* 0x0000003c0aaf7981 */ /* 0x000f68000c1e1500 */
[----:B------:R-:W5:Y:S01]  /*8960*/  LDG.E.U16 R174, desc[UR60][R8.64] ;  /* 0x0000003c08ae7981 */ /* 0x000f62000c1e1500 */
[----:B--2---:R-:W-:-:S04]  /*8970*/  IMAD.WIDE R6, R4, 0x2, R6 ;  /* 0x0000000204067825 */ /* 0x004fc800078e0206 */
[C---:B---3--:R-:W-:Y:S01]  /*8980*/  IMAD.WIDE R14, R4.reuse, 0x2, R14 ;  /* 0x00000002040e7825 */ /* 0x048fe200078e020e */
[----:B------:R0:W2:Y:S03]  /*8990*/  LDG.E.U16 R178, desc[UR60][R6.64] ;  /* 0x0000003c06b27981 */ /* 0x0000a6000c1e1500 */
[C---:B----4-:R-:W-:Y:S01]  /*89a0*/  IMAD.WIDE R12, R4.reuse, 0x2, R12 ;  /* 0x00000002040c7825 */ /* 0x050fe200078e020c */
[----:B------:R1:W3:Y:S04]  /*89b0*/  LDG.E.U16 R177, desc[UR60][R14.64] ;  /* 0x0000003c0eb17981 */ /* 0x0002e8000c1e1500 */
[----:B------:R4:W3:Y:S01]  /*89c0*/  LDG.E.U16 R176, desc[UR60][R12.64] ;  /* 0x0000003c0cb07981 */ /* 0x0008e2000c1e1500 */
[----:B0-----:R-:W-:-:S03]  /*89d0*/  IMAD.WIDE R6, R4, 0x2, R40 ;  /* 0x0000000204067825 */ /* 0x001fc600078e0228 */
[----:B------:R-:W2:Y:S01]  /*89e0*/  LDL.64 R40, [R1+0x280] ;  /* 0x0002800001287983 */ /* 0x000ea20000100a00 */
[----:B-1----:R-:W-:-:S03]  /*89f0*/  IMAD.WIDE R14, R4, 0x2, R38 ;  /* 0x00000002040e7825 */ /* 0x002fc600078e0226 */
[----:B------:R-:W3:Y:S01]  /*8a00*/  LDL.64 R38, [R1+0x278] ;  /* 0x0002780001267983 */ /* 0x000ee20000100a00 */
[----:B----4-:R-:W-:-:S03]  /*8a10*/  IMAD.WIDE R12, R4, 0x2, R36 ;  /* 0x00000002040c7825 */ /* 0x010fc600078e0224 */
[----:B------:R-:W4:Y:S01]  /*8a20*/  LDL.64 R36, [R1+0x270] ;  /* 0x0002700001247983 */ /* 0x000f220000100a00 */
[----:B------:R-:W-:-:S03]  /*8a30*/  IMAD.WIDE R10, R4, 0x2, R34 ;  /* 0x00000002040a7825 */ /* 0x000fc600078e0222 */
[----:B------:R-:W4:Y:S01]  /*8a40*/  LDL.64 R34, [R1+0x268] ;  /* 0x0002680001227983 */ /* 0x000f220000100a00 */
[----:B------:R-:W-:-:S03]  /*8a50*/  IMAD.WIDE R8, R4, 0x2, R32 ;  /* 0x0000000204087825 */ /* 0x000fc600078e0220 */
[----:B------:R-:W4:Y:S04]  /*8a60*/  LDL.64 R32, [R1+0x260] ;  /* 0x0002600001207983 */ /* 0x000f280000100a00 */
[----:B------:R0:W4:Y:S04]  /*8a70*/  LDG.E.U16 R173, desc[UR60][R6.64] ;  /* 0x0000003c06ad7981 */ /* 0x000128000c1e1500 */
[----:B------:R5:W4:Y:S04]  /*8a80*/  LDG.E.U16 R170, desc[UR60][R10.64] ;  /* 0x0000003c0aaa7981 */ /* 0x000b28000c1e1500 */
[----:B------:R1:W4:Y:S01]  /*8a90*/  LDG.E.U16 R169, desc[UR60][R8.64] ;  /* 0x0000003c08a97981 */ /* 0x000322000c1e1500 */
[----:B0-----:R-:W-:-:S03]  /*8aa0*/  IMAD.WIDE R6, R4, 0x2, R30 ;  /* 0x0000000204067825 */ /* 0x001fc600078e021e */
[----:B------:R-:W4:Y:S01]  /*8ab0*/  LDL.64 R30, [R1+0x258] ;  /* 0x00025800011e7983 */ /* 0x000f220000100a00 */
[----:B-----5:R-:W-:-:S03]  /*8ac0*/  IMAD.WIDE R10, R4, 0x2, R28 ;  /* 0x00000002040a7825 */ /* 0x020fc600078e021c */
[----:B------:R-:W5:Y:S04]  /*8ad0*/  LDL.64 R28, [R1+0x250] ;  /* 0x00025000011c7983 */ /* 0x000f680000100a00 */
[----:B------:R0:W5:Y:S01]  /*8ae0*/  LDG.E.U16 R168, desc[UR60][R6.64] ;  /* 0x0000003c06a87981 */ /* 0x000162000c1e1500 */
[----:B------:R-:W-:Y:S02]  /*8af0*/  MOV R192, UR39 ;  /* 0x0000002700c07c02 */ /* 0x000fe40008000f00 */
[----:B------:R-:W-:Y:S01]  /*8b00*/  MOV R191, UR38 ;  /* 0x0000002600bf7c02 */ /* 0x000fe20008000f00 */
[----:B------:R-:W5:Y:S04]  /*8b10*/  LDG.E.U16 R172, desc[UR60][R14.64] ;  /* 0x0000003c0eac7981 */ /* 0x000f68000c1e1500 */
[----:B------:R-:W5:Y:S04]  /*8b20*/  LDG.E.U16 R171, desc[UR60][R12.64] ;  /* 0x0000003c0cab7981 */ /* 0x000f68000c1e1500 */
[----:B------:R-:W5:Y:S01]  /*8b30*/  LDG.E.U16 R159, desc[UR60][R10.64] ;  /* 0x0000003c0a9f7981 */ /* 0x000f62000c1e1500 */
[----:B-1----:R-:W-:-:S03]  /*8b40*/  IMAD.WIDE R8, R4, 0x2, R26 ;  /* 0x0000000204087825 */ /* 0x002fc600078e021a */
[----:B------:R-:W5:Y:S01]  /*8b50*/  LDL.64 R26, [R1+0x248] ;  /* 0x00024800011a7983 */ /* 0x000f620000100a00 */
[----:B0-----:R-:W-:-:S03]  /*8b60*/  IMAD.WIDE R6, R4, 0x2, R24 ;  /* 0x0000000204067825 */ /* 0x001fc600078e0218 */
[----:B------:R-:W5:Y:S04]  /*8b70*/  LDL.64 R24, [R1+0x240] ;  /* 0x0002400001187983 */ /* 0x000f680000100a00 */
[----:B------:R0:W5:Y:S01]  /*8b80*/  LDG.E.U16 R157, desc[UR60][R6.64] ;  /* 0x0000003c069d7981 */ /* 0x000162000c1e1500 */
[----:B------:R-:W-:Y:S02]  /*8b90*/  R2UR UR39, R153 ;  /* 0x00000000992772ca */ /* 0x000fe400000e0000 */
[----:B------:R-:W-:Y:S01]  /*8ba0*/  R2UR UR38, R152 ;  /* 0x00000000982672ca */ /* 0x000fe200000e0000 */
[----:B------:R-:W5:Y:S01]  /*8bb0*/  LDG.E.U16 R158, desc[UR60][R8.64] ;  /* 0x0000003c089e7981 */ /* 0x000f62000c1e1500 */
[----:B0-----:R-:W-:-:S05]  /*8bc0*/  IMAD.WIDE R6, R4, 0x2, R52 ;  /* 0x0000000204067825 */ /* 0x001fca00078e0234 */
[----:B------:R0:W5:Y:S02]  /*8bd0*/  LDG.E.U16 R155, desc[UR60][R6.64] ;  /* 0x0000003c069b7981 */ /* 0x000164000c1e1500 */
[----:B0-----:R-:W-:-:S05]  /*8be0*/  IMAD.WIDE R6, R4, 0x2, R50 ;  /* 0x0000000204067825 */ /* 0x001fca00078e0232 */
[----:B------:R0:W5:Y:S02]  /*8bf0*/  LDG.E.U16 R154, desc[UR60][R6.64] ;  /* 0x0000003c069a7981 */ /* 0x000164000c1e1500 */
[----:B0-----:R-:W-:-:S05]  /*8c00*/  IMAD.WIDE R6, R4, 0x2, R48 ;  /* 0x0000000204067825 */ /* 0x001fca00078e0230 */
[----:B------:R0:W5:Y:S02]  /*8c10*/  LDG.E.U16 R153, desc[UR60][R6.64] ;  /* 0x0000003c06997981 */ /* 0x000164000c1e1500 */
[----:B0-----:R-:W-:Y:S01]  /*8c20*/  IMAD.WIDE R6, R4, 0x2, R46 ;  /* 0x0000000204067825 */ /* 0x001fe200078e022e */
[----:B------:R-:W-:Y:S01]  /*8c30*/  R2UR UR6, R200 ;  /* 0x00000000c80672ca */ /* 0x000fe200000e0000 */
[----:B------:R-:W-:Y:S01]  /*8c40*/  UMOV UR5, 0x40000040 ;  /* 0x4000004000057882 */ /* 0x000fe20000000000 */
[----:B------:R-:W-:Y:S01]  /*8c50*/  UMOV UR7, 0x40000040 ;  /* 0x4000004000077882 */ /* 0x000fe20000000000 */
[C---:B------:R-:W-:Y:S01]  /*8c60*/  IMAD.WIDE R8, R4.reuse, 0x2, R54 ;  /* 0x0000000204087825 */ /* 0x040fe200078e0236 */
[----:B------:R0:W5:Y:S04]  /*8c70*/  LDG.E.U16 R152, desc[UR60][R6.64] ;  /* 0x0000003c06987981 */ /* 0x000168000c1e1500 */
[----:B------:R-:W5:Y:S04]  /*8c80*/  LDG.E.U16 R156, desc[UR60][R8.64] ;  /* 0x0000003c089c7981 */ /* 0x000f68000c1e1500 */
[----:B------:R-:W5:Y:S01]  /*8c90*/  LDL.64 R46, [R1+0x380] ;  /* 0x00038000012e7983 */ /* 0x000f620000100a00 */
[----:B0-----:R-:W-:-:S03]  /*8ca0*/  IMAD.WIDE R6, R4, 0x2, R44 ;  /* 0x0000000204067825 */ /* 0x001fc600078e022c */
[----:B------:R-:W5:Y:S04]  /*8cb0*/  LDL.64 R44, [R1+0x378] ;  /* 0x00037800012c7983 */ /* 0x000f680000100a00 */
[----:B------:R0:W5:Y:S02]  /*8cc0*/  LDG.E.U16 R15, desc[UR60][R6.64] ;  /* 0x0000003c060f7981 */ /* 0x000164000c1e1500 */
[C---:B0-----:R-:W-:Y:S02]  /*8cd0*/  IMAD.WIDE R6, R4.reuse, 0x2, R42 ;  /* 0x0000000204067825 */ /* 0x041fe400078e022a */
[----:B------:R-:W5:Y:S04]  /*8ce0*/  LDL.64 R42, [R1+0x370] ;  /* 0x00037000012a7983 */ /* 0x000f680000100a00 */
[----:B------:R2:W5:Y:S02]  /*8cf0*/  LDG.E.U16 R14, desc[UR60][R6.64] ;  /* 0x0000003c060e7981 */ /* 0x000564000c1e1500 */
[----:B--2---:R-:W-:-:S02]  /*8d00*/  IMAD.WIDE R6, R4, 0x2, R40 ;  /* 0x0000000204067825 */ /* 0x004fc400078e0228 */
[----:B------:R-:W2:Y:S04]  /*8d10*/  LDL.64 R40, [R1+0x368] ;  /* 0x0003680001287983 */ /* 0x000ea80000100a00 */
[----:B------:R3:W2:Y:S02]  /*8d20*/  LDG.E.U16 R13, desc[UR60][R6.64] ;  /* 0x0000003c060d7981 */ /* 0x0006a4000c1e1500 */
[C---:B---3--:R-:W-:Y:S02]  /*8d30*/  IMAD.WIDE R6, R4.reuse, 0x2, R38 ;  /* 0x0000000204067825 */ /* 0x048fe400078e0226 */
[----:B------:R-:W3:Y:S04]  /*8d40*/  LDL.64 R38, [R1+0x360] ;  /* 0x0003600001267983 */ /* 0x000ee80000100a00 */
[----:B------:R4:W3:Y:S02]  /*8d50*/  LDG.E.U16 R12, desc[UR60][R6.64] ;  /* 0x0000003c060c7981 */ /* 0x0008e4000c1e1500 */
[----:B----4-:R-:W-:-:S02]  /*8d60*/  IMAD.WIDE R6, R4, 0x2, R36 ;  /* 0x0000000204067825 */ /* 0x010fc400078e0224 */
[----:B------:R-:W4:Y:S04]  /*8d70*/  LDL.64 R36, [R1+0x358] ;  /* 0x0003580001247983 */ /* 0x000f280000100a00 */
[----:B------:R0:W4:Y:S02]  /*8d80*/  LDG.E.U16 R11, desc[UR60][R6.64] ;  /* 0x0000003c060b7981 */ /* 0x000124000c1e1500 */
[C---:B0-----:R-:W-:Y:S02]  /*8d90*/  IMAD.WIDE R6, R4.reuse, 0x2, R34 ;  /* 0x0000000204067825 */ /* 0x041fe400078e0222 */
[----:B------:R-:W4:Y:S04]  /*8da0*/  LDL.64 R34, [R1+0x350] ;  /* 0x0003500001227983 */ /* 0x000f280000100a00 */
[----:B------:R0:W4:Y:S02]  /*8db0*/  LDG.E.U16 R10, desc[UR60][R6.64] ;  /* 0x0000003c060a7981 */ /* 0x000124000c1e1500 */
[----:B0-----:R-:W-:-:S02]  /*8dc0*/  IMAD.WIDE R6, R4, 0x2, R32 ;  /* 0x0000000204067825 */ /* 0x001fc400078e0220 */
[----:B------:R-:W4:Y:S04]  /*8dd0*/  LDL.64 R32, [R1+0x348] ;  /* 0x0003480001207983 */ /* 0x000f280000100a00 */
[----:B------:R0:W4:Y:S02]  /*8de0*/  LDG.E.U16 R0, desc[UR60][R6.64] ;  /* 0x0000003c06007981 */ /* 0x000124000c1e1500 */
[C---:B0-----:R-:W-:Y:S01]  /*8df0*/  IMAD.WIDE R6, R4.reuse, 0x2, R30 ;  /* 0x0000000204067825 */ /* 0x041fe200078e021e */
[----:B------:R-:W-:Y:S01]  /*8e00*/  MOV R184, UR55 ;  /* 0x0000003700b87c02 */ /* 0x000fe20008000f00 */
[----:B------:R-:W4:Y:S04]  /*8e10*/  LDL.64 R30, [R1+0x340] ;  /* 0x00034000011e7983 */ /* 0x000f280000100a00 */
[----:B------:R5:W4:Y:S02]  /*8e20*/  LDG.E.U16 R9, desc[UR60][R6.64] ;  /* 0x0000003c06097981 */ /* 0x000b24000c1e1500 */
[C---:B-----5:R-:W-:Y:S01]  /*8e30*/  IMAD.WIDE R6, R4.reuse, 0x2, R28 ;  /* 0x0000000204067825 */ /* 0x060fe200078e021c */
[----:B------:R-:W-:Y:S01]  /*8e40*/  MOV R183, UR54 ;  /* 0x0000003600b77c02 */ /* 0x000fe20008000f00 */
[----:B------:R-:W5:Y:S04]  /*8e50*/  LDL.64 R28, [R1+0x338] ;  /* 0x00033800011c7983 */ /* 0x000f680000100a00 */
[----:B------:R0:W5:Y:S02]  /*8e60*/  LDG.E.U16 R8, desc[UR60][R6.64] ;  /* 0x0000003c06087981 */ /* 0x000164000c1e1500 */
[----:B0-----:R-:W-:-:S02]  /*8e70*/  IMAD.WIDE R6, R4, 0x2, R26 ;  /* 0x0000000204067825 */ /* 0x001fc400078e021a */
[----:B------:R-:W5:Y:S04]  /*8e80*/  LDL.64 R26, [R1+0x330] ;  /* 0x00033000011a7983 */ /* 0x000f680000100a00 */
[----:B------:R0:W5:Y:S02]  /*8e90*/  LDG.E.U16 R2, desc[UR60][R6.64] ;  /* 0x0000003c06027981 */ /* 0x000164000c1e1500 */
[----:B0-----:R-:W-:Y:S02]  /*8ea0*/  IMAD.WIDE R6, R4, 0x2, R24 ;  /* 0x0000000204067825 */ /* 0x001fe400078e0218 */
[----:B------:R-:W5:Y:S04]  /*8eb0*/  LDL.64 R24, [R1+0x328] ;  /* 0x0003280001187983 */ /* 0x000f680000100a00 */
[----:B------:R0:W5:Y:S01]  /*8ec0*/  LDG.E.U16 R6, desc[UR60][R6.64] ;  /* 0x0000003c06067981 */ /* 0x000162000c1e1500 */
[----:B------:R-:W-:Y:S06]  /*8ed0*/  BAR.SYNC.DEFER_BLOCKING 0x0 ;  /* 0x0000000000007b1d */ /* 0x000fec0000010000 */
        /* <DEDUP_REMOVED lines=15> */
[----:B--2---:R-:W-:Y:S04]  /*8fd0*/  STS.U16 [R160+0x22580], R13 ;  /* 0x0225800da0007388 */ /* 0x004fe80000000400 */
[----:B------:R-:W-:Y:S04]  /*8fe0*/  STS.U16 [R23+0x20200], R172 ;  /* 0x020200ac17007388 */ /* 0x000fe80000000400 */
[----:B------:R-:W-:Y:S04]  /*8ff0*/  STS.U16 [R23+0x22200], R171 ;  /* 0x022200ab17007388 */ /* 0x000fe80000000400 */
[----:B---3--:R2:W-:Y:S01]  /*9000*/  STS.U16 [R23+0x20600], R12 ;  /* 0x0206000c17007388 */ /* 0x0085e20000000400 */
[----:B0-----:R-:W-:Y:S01]  /*9010*/  IMAD.SHL.U32 R7, R252, 0x200, RZ ;  /* 0x00000200fc077824 */ /* 0x001fe200078e00ff */
[----:B------:R-:W-:-:S02]  /*9020*/  R2UR UR54, R42 ;  /* 0x000000002a3672ca */ /* 0x000fc400000e0000 */
[----:B------:R-:W-:Y:S01]  /*9030*/  R2UR UR55, R43 ;  /* 0x000000002b3772ca */ /* 0x000fe200000e0000 */
[----:B-1----:R-:W3:Y:S01]  /*9040*/  LDL.64 R14, [R1+0x200] ;  /* 0x00020000010e7983 */ /* 0x002ee20000100a00 */
[----:B------:R-:W-:Y:S02]  /*9050*/  MOV R186, UR51 ;  /* 0x0000003300ba7c02 */ /* 0x000fe40008000f00 */
[----:B------:R-:W-:Y:S02]  /*9060*/  MOV R185, UR50 ;  /* 0x0000003200b97c02 */ /* 0x000fe40008000f00 */
[----:B------:R-:W-:Y:S01]  /*9070*/  MOV R182, UR59 ;  /* 0x0000003b00b67c02 */ /* 0x000fe20008000f00 */
[----:B--2---:R-:W2:Y:S04]  /*9080*/  LDL.64 R12, [R1+0x220] ;  /* 0x00022000010c7983 */ /* 0x004ea80000100a00 */
[----:B----4-:R-:W-:Y:S04]  /*9090*/  STS.U16 [R23+0x22600], R11 ;  /* 0x0226000b17007388 */ /* 0x010fe80000000400 */
[----:B------:R-:W-:Y:S04]  /*90a0*/  STS.U16 [R22+0x20280], R170 ;  /* 0x020280aa16007388 */ /* 0x000fe80000000400 */
[----:B------:R-:W-:Y:S04]  /*90b0*/  STS.U16 [R22+0x22280], R169 ;  /* 0x022280a916007388 */ /* 0x000fe80000000400 */
[----:B------:R0:W-:Y:S01]  /*90c0*/  STS.U16 [R22+0x20680], R10 ;  /* 0x0206800a16007388 */ /* 0x0001e20000000400 */
[----:B------:R-:W-:-:S03]  /*90d0*/  MOV R181, UR58 ;  /* 0x0000003a00b57c02 */ /* 0x000fc60008000f00 */
[----:B0-----:R-:W4:Y:S04]  /*90e0*/  LDL.64 R10, [R1+0x238] ;  /* 0x00023800010a7983 */ /* 0x001f280000100a00 */
[----:B------:R0:W-:Y:S04]  /*90f0*/  STS.U16 [R22+0x22680], R0 ;  /* 0x0226800016007388 */ /* 0x0001e80000000400 */
[----:B------:R-:W-:Y:S04]  /*9100*/  STS.U16 [R21+0x20300], R168 ;  /* 0x020300a815007388 */ /* 0x000fe80000000400 */
[----:B------:R-:W-:Y:S04]  /*9110*/  STS.U16 [R21+0x22300], R159 ;  /* 0x0223009f15007388 */ /* 0x000fe80000000400 */
[----:B------:R-:W-:Y:S04]  /*9120*/  STS.U16 [R21+0x20700], R9 ;  /* 0x0207000915007388 */ /* 0x000fe80000000400 */
[----:B-----5:R1:W-:Y:S04]  /*9130*/  STS.U16 [R21+0x22700], R8 ;  /* 0x0227000815007388 */ /* 0x0203e80000000400 */
[----:B------:R-:W-:Y:S04]  /*9140*/  STS.U16 [R20+0x20380], R158 ;  /* 0x0203809e14007388 */ /* 0x000fe80000000400 */
[----:B------:R5:W-:Y:S01]  /*9150*/  STS.U16 [R20+0x22380], R157 ;  /* 0x0223809d14007388 */ /* 0x000be20000000400 */
[----:B0-----:R-:W-:-:S02]  /*9160*/  LOP3.LUT R0, R7, 0x800, RZ, 0xc0, !PT ;  /* 0x0000080007007812 */ /* 0x001fc400078ec0ff */
[----:B------:R-:W-:Y:S01]  /*9170*/  R2UR UR50, R28 ;  /* 0x000000001c3272ca */ /* 0x000fe200000e0000 */
[----:B-1----:R-:W3:Y:S01]  /*9180*/  LDL.64 R8, [R1+0x230] ;  /* 0x0002300001087983 */ /* 0x002ee20000100a00 */
[----:B------:R-:W-:-:S04]  /*9190*/  LEA.HI R0, R199, R0, RZ, 0x1c ;  /* 0x00000000c7007211 */ /* 0x000fc800078fe0ff */
[----:B------:R-:W-:-:S04]  /*91a0*/  LOP3.LUT R0, R0, 0x3fff, RZ, 0xc0, !PT ;  /* 0x00003fff00007812 */ /* 0x000fc800078ec0ff */
[----:B------:R-:W-:Y:S01]  /*91b0*/  R2UR UR4, R0 ;  /* 0x00000000000472ca */ /* 0x000fe200000e0000 */
[----:B------:R-:W-:Y:S04]  /*91c0*/  STS.U16 [R20+0x20780], R2 ;  /* 0x0207800214007388 */ /* 0x000fe80000000400 */
[----:B------:R0:W-:Y:S01]  /*91d0*/  STS.U16 [R20+0x22780], R6 ;  /* 0x0227800614007388 */ /* 0x0001e20000000400 */
[----:B------:R1:W-:Y:S06]  /*91e0*/  MEMBAR.ALL.CTA ;  /* 0x0000000000007992 */ /* 0x0003ec0000008000 */
[----:B-1----:R-:W1:Y:S02]  /*91f0*/  FENCE.VIEW.ASYNC.S ;  /* 0x00000000000073c6 */ /* 0x002e640000000000 */
[----:B-1----:R-:W-:Y:S06]  /*9200*/  BAR.SYNC.DEFER_BLOCKING 0x0 ;  /* 0x0000000000007b1d */ /* 0x002fec0000010000 */
[----:B-----5:R-:W-:-:S06]  /*9210*/  WARPGROUP.ARRIVE ;  /* 0x00000000000079c5 */ /* 0x020fcc0000000000 */
[----:B------:R-:W-:Y:S01]  /*9220*/  HGMMA.64x16x16.F32.BF16 R152, gdesc[UR4].tnspA, RZ, !UPT, gsb0 ;  /* 0x20200000049879f0 */ /* 0x000fe2000c0018ff */
[----:B0-----:R-:W-:Y:S01]  /*9230*/  IMAD.MOV.U32 R6, RZ, RZ, RZ ;  /* 0x000000ffff067224 */ /* 0x001fe200078e00ff */
[----:B------:R-:W-:-:S04]  /*9240*/  IADD3 R2, P0, R0, 0x80, RZ ;  /* 0x0000008000027810 */ /* 0x000fc80007f1e0ff */
[----:B------:R-:W-:Y:S02]  /*9250*/  IADD3.X R0, R6, 0x40000040, RZ, P0, !PT ;  /* 0x4000004006007810 */ /* 0x000fe400007fe4ff */
[----:B------:R-:W-:Y:S01]  /*9260*/  R2UR UR9, R2 ;  /* 0x00000000020972ca */ /* 0x000fe200000e0000 */
[----:B------:R-:W5:Y:S01]  /*9270*/  LDL.64 R6, [R1+0x228] ;  /* 0x0002280001067983 */ /* 0x000f620000100a00 */
[----:B------:R-:W-:-:S13]  /*9280*/  R2UR UR8, R0 ;  /* 0x00000000000872ca */ /* 0x000fda00000e0000 */
[----:B------:R-:W-:-:S04]  /*9290*/  ULOP3.LUT UR9, UR9, UR8, URZ, 0x3c, !UPT ;  /* 0x0000000809097292 */ /* 0x000fc8000f8e3c3f */
[----:B------:R-:W-:-:S04]  /*92a0*/  ULOP3.LUT UR8, UR9, UR8, URZ, 0x3c, !UPT ;  /* 0x0000000809087292 */ /* 0x000fc8000f8e3c3f */
[----:B------:R-:W-:Y:S01]  /*92b0*/  ULOP3.LUT UR9, UR9, UR8, URZ, 0x3c, !UPT ;  /* 0x0000000809097292 */ /* 0x000fe2000f8e3c3f */
[----:B------:R-:W-:Y:S02]  /*92c0*/  WARPGROUP.DEPBAR.LE gsb0, 0x0 ;  /* 0x00008000000079c5 */ /* 0x000fe40000010000 */
[----:B------:R-:W-:-:S06]  /*92d0*/  WARPGROUP.ARRIVE ;  /* 0x00000000000079c5 */ /* 0x000fcc0000000000 */
[----:B------:R-:W-:Y:S01]  /*92e0*/  HGMMA.64x16x16.F32.BF16 R152, gdesc[UR8].tnspA, R152, gsb0 ;  /* 0x20200000089879f0 */ /* 0x000fe20008001898 */
[----:B------:R-:W-:Y:S02]  /*92f0*/  UIADD3.64 UR36, UR8, 0x80, URZ ;  /* 0x0000008008247897 */ /* 0x000fe4000fffe03f */
        /* <DEDUP_REMOVED lines=23> */
[----:B------:R-:W-:Y:S02]  /*9470*/  R2UR UR38, R46 ;  /* 0x000000002e2672ca */ /* 0x000fe400000e0000 */
[----:B------:R-:W-:Y:S01]  /*9480*/  R2UR UR39, R47 ;  /* 0x000000002f2772ca */ /* 0x000fe200000e0000 */
[----:B------:R-:W-:Y:S01]  /*9490*/  UIADD3.64 UR36, UR8, 0x380, URZ ;  /* 0x0000038008247897 */ /* 0x000fe2000fffe03f */
[----:B------:R-:W-:Y:S02]  /*94a0*/  WARPGROUP.DEPBAR.LE gsb0, 0x0 ;  /* 0x00008000000079c5 */ /* 0x000fe40000010000 */
[----:B------:R-:W-:-:S09]  /*94b0*/  WARPGROUP.ARRIVE ;  /* 0x00000000000079c5 */ /* 0x000fd20000000000 */
[----:B------:R-:W-:Y:S01]  /*94c0*/  HGMMA.64x16x16.F32.BF16 R152, gdesc[UR36].tnspA, R152, gsb0 ;  /* 0x20200000249879f0 */ /* 0x000fe20008001898 */
[----:B------:R-:W-:Y:S02]  /*94d0*/  R2UR UR46, R44 ;  /* 0x000000002c2e72ca */ /* 0x000fe400000e0000 */
[----:B------:R-:W-:Y:S01]  /*94e0*/  R2UR UR47, R45 ;  /* 0x000000002d2f72ca */ /* 0x000fe200000e0000 */
[----:B------:R-:W-:Y:S01]  /*94f0*/  UIADD3.64 UR44, UR8, 0x400, URZ ;  /* 0x00000400082c7897 */ /* 0x000fe2000fffe03f */
[----:B------:R-:W-:Y:S02]  /*9500*/  WARPGROUP.DEPBAR.LE gsb0, 0x0 ;  /* 0x00008000000079c5 */ /* 0x000fe40000010000 */
[----:B------:R-:W-:-:S09]  /*9510*/  WARPGROUP.ARRIVE ;  /* 0x00000000000079c5 */ /* 0x000fd20000000000 */
        /* <DEDUP_REMOVED lines=41> */
[----:B------:R-:W-:Y:S01]  /*97b0*/  R2UR UR51, R29 ;  /* 0x000000001d3372ca */ /* 0x000fe200000e0000 */
[----:B------:R-:W-:Y:S01]  /*97c0*/  UIADD3.64 UR48, UR8, 0x1000, URZ ;  /* 0x0000100008307897 */ /* 0x000fe2000fffe03f */
[----:B------:R-:W-:Y:S01]  /*97d0*/  R2UR UR54, R26 ;  /* 0x000000001a3672ca */ /* 0x000fe200000e0000 */
[----:B------:R-:W-:Y:S01]  /*97e0*/  UIADD3.64 UR52, UR8, 0x1080, URZ ;  /* 0x0000108008347897 */ /* 0x000fe2000fffe03f */
[----:B------:R-:W-:Y:S02]  /*97f0*/  R2UR UR55, R27 ;  /* 0x000000001b3772ca */ /* 0x000fe400000e0000 */
[----:B------:R-:W-:Y:S02]  /*9800*/  R2UR UR58, R24 ;  /* 0x00000000183a72ca */ /* 0x000fe400000e0000 */
[----:B------:R-:W-:Y:S01]  /*9810*/  R2UR UR59, R25 ;  /* 0x00000000193b72ca */ /* 0x000fe200000e0000 */
[----:B------:R-:W-:Y:S01]  /*9820*/  UIADD3.64 UR56, UR8, 0x1100, URZ ;  /* 0x0000110008387897 */ /* 0x000fe2000fffe03f */
[----:B------:R-:W2:Y:S01]  /*9830*/  LDL.64 R24, [R1+0x208] ;  /* 0x0002080001187983 */ /* 0x000ea20000100a00 */
[----:B------:R-:W-:-:S02]  /*9840*/  UIADD3.64 UR12, UR8, 0x1180, URZ ;  /* 0x00001180080c7897 */ /* 0x000fc4000fffe03f */
[----:B------:R-:W-:Y:S01]  /*9850*/  UIADD3.64 UR16, UR8, 0x1200, URZ ;  /* 0x0000120008107897 */ /* 0x000fe2000fffe03f */
[----:B------:R-:W2:Y:S01]  /*9860*/  LDL.64 R26, [R1+0x210] ;  /* 0x00021000011a7983 */ /* 0x000ea20000100a00 */
[----:B------:R-:W-:-:S03]  /*9870*/  UIADD3.64 UR20, UR8, 0x1280, URZ ;  /* 0x0000128008147897 */ /* 0x000fc6000fffe03f */
[----:B------:R-:W2:Y:S01]  /*9880*/  LDL.64 R28, [R1+0x218] ;  /* 0x00021800011c7983 */ /* 0x000ea20000100a00 */
[----:B------:R-:W-:Y:S02]  /*9890*/  WARPGROUP.DEPBAR.LE gsb0, 0x0 ;  /* 0x00008000000079c5 */ /* 0x000fe40000010000 */
[----:B------:R-:W-:-:S06]  /*98a0*/  WARPGROUP.ARRIVE ;  /* 0x00000000000079c5 */ /* 0x000fcc0000000000 */
[----:B------:R-:W-:Y:S03]  /*98b0*/  HGMMA.64x16x16.F32.BF16 R152, gdesc[UR48].tnspA, R152, gsb0 ;  /* 0x20200000309879f0 */ /* 0x000fe60008001898 */
        /* <DEDUP_REMOVED lines=36> */
[----:B------:R-:W-:Y:S02]  /*9b00*/  R2UR UR43, R190 ;  /* 0x00000000be2b72ca */ /* 0x000fe400000e0000 */
[----:B------:R-:W-:Y:S01]  /*9b10*/  R2UR UR42, R189 ;  /* 0x00000000bd2a72ca */ /* 0x000fe200000e0000 */
[----:B------:R-:W-:Y:S01]  /*9b20*/  UIADD3.64 UR40, UR8, 0x1500, URZ ;  /* 0x0000150008287897 */ /* 0x000fe2000fffe03f */
[----:B-----5:R-:W-:Y:S01]  /*9b30*/  IMAD.WIDE R6, R3, 0x2, R6 ;  /* 0x0000000203067825 */ /* 0x020fe200078e0206 */
[----:B------:R-:W-:-:S03]  /*9b40*/  R2UR UR50, R185 ;  /* 0x00000000b93272ca */ /* 0x000fc600000e0000 */
[C---:B---3--:R-:W-:Y:S01]  /*9b50*/  IMAD.WIDE R8, R3.reuse, 0x2, R8 ;  /* 0x0000000203087825 */ /* 0x048fe200078e0208 */
[----:B------:R2:W3:Y:S01]  /*9b60*/  LDG.E.U16 R189, desc[UR60][R6.64] ;  /* 0x0000003c06bd7981 */ /* 0x0004e2000c1e1500 */
[----:B------:R-:W-:Y:S02]  /*9b70*/  R2UR UR59, R182 ;  /* 0x00000000b63b72ca */ /* 0x000fe400000e0000 */
[----:B----4-:R-:W-:Y:S01]  /*9b80*/  IMAD.WIDE R10, R3, 0x2, R10 ;  /* 0x00000002030a7825 */ /* 0x010fe200078e020a */
[----:B------:R0:W4:Y:S01]  /*9b90*/  LDG.E.U16 R190, desc[UR60][R8.64] ;  /* 0x0000003c08be7981 */ /* 0x000122000c1e1500 */
[----:B------:R-:W-:Y:S02]  /*9ba0*/  R2UR UR51, R186 ;  /* 0x00000000ba3372ca */ /* 0x000fe400000e0000 */
[----:B------:R-:W-:Y:S01]  /*9bb0*/  R2UR UR46, R187 ;  /* 0x00000000bb2e72ca */ /* 0x000fe200000e0000 */
[----:B------:R1:W5:Y:S01]  /*9bc0*/  LDG.E.U16 R191, desc[UR60][R10.64] ;  /* 0x0000003c0abf7981 */ /* 0x000362000c1e1500 */
[----:B------:R-:W-:Y:S01]  /*9bd0*/  R2UR UR54, R183 ;  /* 0x00000000b73672ca */ /* 0x000fe200000e0000 */
[----:B------:R-:W-:-:S02]  /*9be0*/  WARPGROUP.DEPBAR.LE gsb0, 0x0 ;  /* 0x00008000000079c5 */ /* 0x000fc40000010000 */
[----:B------:R-:W-:Y:S01]  /*9bf0*/  WARPGROUP.ARRIVE ;  /* 0x00000000000079c5 */ /* 0x000fe20000000000 */
[----:B------:R-:W-:Y:S02]  /*9c00*/  R2UR UR47, R188 ;  /* 0x00000000bc2f72ca */ /* 0x000fe400000e0000 */
[----:B------:R-:W-:Y:S01]  /*9c10*/  R2UR UR55, R184 ;  /* 0x00000000b83772ca */ /* 0x000fe200000e0000 */
[----:B------:R-:W-:Y:S01]  /*9c20*/  UIADD3.64 UR44, UR8, 0x1580, URZ ;  /* 0x00001580082c7897 */ /* 0x000fe2000fffe03f */
[----:B------:R-:W-:Y:S01]  /*9c30*/  R2UR UR58, R181 ;  /* 0x00000000b53a72ca */ /* 0x000fe200000e0000 */
[----:B------:R-:W-:Y:S01]  /*9c40*/  HGMMA.64x16x16.F32.BF16 R152, gdesc[UR36].tnspA, R152, gsb0 ;  /* 0x20200000249879f0 */ /* 0x000fe20008001898 */
[----:B--2---:R-:W-:-:S04]  /*9c50*/  IMAD.WIDE R6, R3, 0x2, R24 ;  /* 0x0000000203067825 */ /* 0x004fc800078e0218 */
[C---:B------:R-:W-:Y:S01]  /*9c60*/  IMAD.WIDE R12, R3.reuse, 0x2, R12 ;  /* 0x00000002030c7825 */ /* 0x040fe200078e020c */
[----:B------:R2:W3:Y:S01]  /*9c70*/  LDG.E.U16 R185, desc[UR60][R6.64] ;  /* 0x0000003c06b97981 */ /* 0x0004e2000c1e1500 */
[----:B------:R-:W-:Y:S01]  /*9c80*/  UIADD3.64 UR48, UR8, 0x1600, URZ ;  /* 0x0000160008307897 */ /* 0x000fe2000fffe03f */
[----:B------:R-:W4:Y:S01]  /*9c90*/  LDC R192, c[0x0][0x238] ;  /* 0x00008e00ffc07b82 */ /* 0x000f220000000800 */
[C---:B0-----:R-:W-:Y:S01]  /*9ca0*/  IMAD.WIDE R8, R3.reuse, 0x2, R26 ;  /* 0x0000000203087825 */ /* 0x041fe200078e021a */
[----:B------:R-:W3:Y:S03]  /*9cb0*/  LDL.LU.64 R24, [R1] ;  /* 0x0000000001187983 */ /* 0x000ee60000300a00 */
[C---:B-1----:R-:W-:Y:S01]  /*9cc0*/  IMAD.WIDE R10, R3.reuse, 0x2, R28 ;  /* 0x00000002030a7825 */ /* 0x042fe200078e021c */
[----:B------:R-:W3:Y:S03]  /*9cd0*/  LDG.E.U16 R186, desc[UR60][R8.64] ;  /* 0x0000003c08ba7981 */ /* 0x000ee6000c1e1500 */
[----:B--2---:R-:W-:Y:S01]  /*9ce0*/  IMAD.WIDE R6, R3, 0x2, R248 ;  /* 0x0000000203067825 */ /* 0x004fe200078e02f8 */
[----:B------:R-:W2:Y:S04]  /*9cf0*/  LDG.E.U16 R187, desc[UR60][R10.64] ;  /* 0x0000003c0abb7981 */ /* 0x000ea8000c1e1500 */
[----:B------:R0:W2:Y:S04]  /*9d00*/  LDG.E.U16 R182, desc[UR60][R6.64] ;  /* 0x0000003c06b67981 */ /* 0x0000a8000c1e1500 */
[----:B------:R-:W2:Y:S01]  /*9d10*/  LDL.LU.64 R26, [R1+0x8] ;  /* 0x00000800011a7983 */ /* 0x000ea20000300a00 */
[----:B------:R-:W-:-:S02]  /*9d20*/  WARPGROUP.DEPBAR.LE gsb0, 0x0 ;  /* 0x00008000000079c5 */ /* 0x000fc40000010000 */
[----:B------:R-:W-:Y:S01]  /*9d30*/  WARPGROUP.ARRIVE ;  /* 0x00000000000079c5 */ /* 0x000fe20000000000 */
[C---:B0-----:R-:W-:Y:S01]  /*9d40*/  IMAD.WIDE R6, R3.reuse, 0x2, R242 ;  /* 0x0000000203067825 */ /* 0x041fe200078e02f2 */
[----:B------:R-:W2:Y:S04]  /*9d50*/  LDL.LU.64 R28, [R1+0x10] ;  /* 0x00001000011c7983 */ /* 0x000ea80000300a00 */
[----:B------:R-:W-:Y:S01]  /*9d60*/  HGMMA.64x16x16.F32.BF16 R152, gdesc[UR40].tnspA, R152, gsb0 ;  /* 0x20200000289879f0 */ /* 0x000fe20008001898 */
[----:B------:R0:W2:Y:S01]  /*9d70*/  LDG.E.U16 R179, desc[UR60][R6.64] ;  /* 0x0000003c06b37981 */ /* 0x0000a2000c1e1500 */
[----:B------:R-:W-:-:S03]  /*9d80*/  IMAD.WIDE R8, R3, 0x2, R250 ;  /* 0x0000000203087825 */ /* 0x000fc600078e02fa */
[----:B------:R-:W2:Y:S01]  /*9d90*/  LDL.LU.64 R30, [R1+0x18] ;  /* 0x00001800011e7983 */ /* 0x000ea20000300a00 */
[----:B------:R-:W-:-:S03]  /*9da0*/  IMAD.WIDE R10, R3, 0x2, R14 ;  /* 0x00000002030a7825 */ /* 0x000fc600078e020e */
[----:B------:R1:W2:Y:S01]  /*9db0*/  LDG.E.U16 R183, desc[UR60][R8.64] ;  /* 0x0000003c08b77981 */ /* 0x0002a2000c1e1500 */
[----:B0-----:R-:W-:-:S03]  /*9dc0*/  IMAD.WIDE R6, R3, 0x2, R236 ;  /* 0x0000000203067825 */ /* 0x001fc600078e02ec */
[----:B------:R0:W2:Y:S04]  /*9dd0*/  LDG.E.U16 R184, desc[UR60][R10.64] ;  /* 0x0000003c0ab87981 */ /* 0x0000a8000c1e1500 */
[----:B------:R0:W2:Y:S01]  /*9de0*/  LDG.E.U16 R174, desc[UR60][R6.64] ;  /* 0x0000003c06ae7981 */ /* 0x0000a2000c1e1500 */
[----:B-1----:R-:W-:-:S03]  /*9df0*/  IMAD.WIDE R8, R3, 0x2, R244 ;  /* 0x0000000203087825 */ /* 0x002fc600078e02f4 */
[----:B------:R-:W2:Y:S01]  /*9e00*/  LDL.LU.64 R32, [R1+0x20] ;  /* 0x0000200001207983 */ /* 0x000ea20000300a00 */
[----:B0-----:R-:W-:-:S03]  /*9e10*/  IMAD.WIDE R10, R3, 0x2, R246 ;  /* 0x00000002030a7825 */ /* 0x001fc600078e02f6 */
[----:B------:R0:W2:Y:S01]  /*9e20*/  LDG.E.U16 R180, desc[UR60][R8.64] ;  /* 0x0000003c08b47981 */ /* 0x0000a2000c1e1500 */
[----:B------:R-:W-:-:S03]  /*9e30*/  IMAD.WIDE R6, R3, 0x2, R232 ;  /* 0x0000000203067825 */ /* 0x000fc600078e02e8 */
[----:B------:R1:W2:Y:S04]  /*9e40*/  LDG.E.U16 R181, desc[UR60][R10.64] ;  /* 0x0000003c0ab57981 */ /* 0x0002a8000c1e1500 */
[----:B------:R1:W2:Y:S01]  /*9e50*/  LDG.E.U16 R169, desc[UR60][R6.64] ;  /* 0x0000003c06a97981 */ /* 0x0002a2000c1e1500 */
[----:B0-----:R-:W-:-:S03]  /*9e60*/  IMAD.WIDE R8, R3, 0x2, R238 ;  /* 0x0000000203087825 */ /* 0x001fc600078e02ee */
[----:B------:R-:W2:Y:S01]  /*9e70*/  LDL.LU.64 R34, [R1+0x28] ;  /* 0x0000280001227983 */ /* 0x000ea20000300a00 */
[----:B-1----:R-:W-:-:S03]  /*9e80*/  IMAD.WIDE R10, R3, 0x2, R240 ;  /* 0x00000002030a7825 */ /* 0x002fc600078e02f0 */
[----:B------:R0:W2:Y:S01]  /*9e90*/  LDG.E.U16 R177, desc[UR60][R8.64] ;  /* 0x0000003c08b17981 */ /* 0x0000a2000c1e1500 */
[----:B------:R-:W-:-:S03]  /*9ea0*/  IMAD.WIDE R6, R3, 0x2, R230 ;  /* 0x0000000203067825 */ /* 0x000fc600078e02e6 */
[----:B------:R-:W2:Y:S04]  /*9eb0*/  LDG.E.U16 R178, desc[UR60][R10.64] ;  /* 0x0000003c0ab27981 */ /* 0x000ea8000c1e1500 */
[----:B------:R1:W2:Y:S01]  /*9ec0*/  LDG.E.U16 R171, desc[UR60][R6.64] ;  /* 0x0000003c06ab7981 */ /* 0x0002a2000c1e1500 */
[----:B------:R-:W-:Y:S02]  /*9ed0*/  WARPGROUP.DEPBAR.LE gsb0, 0x0 ;  /* 0x00008000000079c5 */ /* 0x000fe40000010000 */
[----:B------:R-:W-:Y:S01]  /*9ee0*/  WARPGROUP.ARRIVE ;  /* 0x00000000000079c5 */ /* 0x000fe20000000000 */
[C---:B0-----:R-:W-:Y:S01]  /*9ef0*/  IMAD.WIDE R8, R3.reuse, 0x2, R234 ;  /* 0x0000000203087825 */ /* 0x041fe200078e02ea */
[----:B------:R-:W2:Y:S03]  /*9f00*/  LDL.LU.64 R36, [R1+0x30] ;  /* 0x0000300001247983 */ /* 0x000ea60000300a00 */
[C---:B-1----:R-:W-:Y:S01]  /*9f10*/  IMAD.WIDE R6, R3.reuse, 0x2, R228 ;  /* 0x0000000203067825 */ /* 0x042fe200078e02e4 */
[----:B------:R-:W-:Y:S01]  /*9f20*/  HGMMA.64x16x16.F32.BF16 R152, gdesc[UR44].tnspA, R152, gsb0 ;  /* 0x202000002c9879f0 */ /* 0x000fe20008001898 */
[----:B------:R0:W2:Y:S04]  /*9f30*/  LDG.E.U16 R173, desc[UR60][R8.64] ;  /* 0x0000003c08ad7981 */ /* 0x0000a8000c1e1500 */
[----:B------:R1:W2:Y:S01]  /*9f40*/  LDG.E.U16 R168, desc[UR60][R6.64] ;  /* 0x0000003c06a87981 */ /* 0x0002a2000c1e1500 */
[----:B------:R-:W-:-:S03]  /*9f50*/  IMAD.WIDE R10, R3, 0x2, R224 ;  /* 0x00000002030a7825 */ /* 0x000fc600078e02e0 */
[----:B------:R-:W2:Y:S01]  /*9f60*/  LDG.E.U16 R188, desc[UR60][R12.64] ;  /* 0x0000003c0cbc7981 */ /* 0x000ea2000c1e1500 */
[----:B0-----:R-:W-:-:S03]  /*9f70*/  IMAD.WIDE R8, R3, 0x2, R222 ;  /* 0x0000000203087825 */ /* 0x001fc600078e02de */
[----:B------:R0:W2:Y:S01]  /*9f80*/  LDG.E.U16 R176, desc[UR60][R10.64] ;  /* 0x0000003c0ab07981 */ /* 0x0000a2000c1e1500 */
[----:B-1----:R-:W-:-:S03]  /*9f90*/  IMAD.WIDE R6, R3, 0x2, R226 ;  /* 0x0000000203067825 */ /* 0x002fc600078e02e2 */
[----:B------:R1:W2:Y:S04]  /*9fa0*/  LDG.E.U16 R175, desc[UR60][R8.64] ;  /* 0x0000003c08af7981 */ /* 0x0002a8000c1e1500 */
[----:B------:R4:W2:Y:S01]  /*9fb0*/  LDG.E.U16 R15, desc[UR60][R6.64] ;  /* 0x0000003c060f7981 */ /* 0x0008a2000c1e1500 */
[----:B0-----:R-:W-:-:S03]  /*9fc0*/  IMAD.WIDE R10, R3, 0x2, R218 ;  /* 0x00000002030a7825 */ /* 0x001fc600078e02da */
[----:B------:R-:W2:Y:S01]  /*9fd0*/  LDL.LU.64 R38, [R1+0x38] ;  /* 0x0000380001267983 */ /* 0x000ea20000300a00 */
[----:B-1----:R-:W-:-:S03]  /*9fe0*/  IMAD.WIDE R8, R3, 0x2, R216 ;  /* 0x0000000203087825 */ /* 0x002fc600078e02d8 */
[----:B------:R0:W2:Y:S01]  /*9ff0*/  LDG.E.U16 R170, desc[UR60][R10.64] ;  /* 0x0000003c0aaa7981 */ /* 0x0000a2000c1e1500 */
[----:B----4-:R-:W-:-:S03]  /*a000*/  IMAD.WIDE R6, R3, 0x2, R220 ;  /* 0x0000000203067825 */ /* 0x010fc600078e02dc */
[----:B------:R1:W4:Y:S04]  /*a010*/  LDG.E.U16 R14, desc[UR60][R8.64] ;  /* 0x0000003c080e7981 */ /* 0x000328000c1e1500 */
[----:B------:R5:W4:Y:S01]  /*a020*/  LDG.E.U16 R172, desc[UR60][R6.64] ;  /* 0x0000003c06ac7981 */ /* 0x000b22000c1e1500 */
[----:B0-----:R-:W-:-:S03]  /*a030*/  IMAD.WIDE R10, R3, 0x2, R212 ;  /* 0x00000002030a7825 */ /* 0x001fc600078e02d4 */
[----:B------:R-:W4:Y:S01]  /*a040*/  LDL.LU.64 R40, [R1+0x40] ;  /* 0x0000400001287983 */ /* 0x000f220000300a00 */
[----:B-1----:R-:W-:-:S03]  /*a050*/  IMAD.WIDE R8, R3, 0x2, R210 ;  /* 0x0000000203087825 */ /* 0x002fc600078e02d2 */
[----:B------:R-:W4:Y:S01]  /*a060*/  LDL.LU.64 R42, [R1+0x48] ;  /* 0x00004800012a7983 */ /* 0x000f220000300a00 */
[----:B-----5:R-:W-:-:S03]  /*a070*/  IMAD.WIDE R6, R3, 0x2, R214 ;  /* 0x0000000203067825 */ /* 0x020fc600078e02d6 */
[----:B------:R-:W5:Y:S04]  /*a080*/  LDL.LU.64 R44, [R1+0x50] ;  /* 0x00005000012c7983 */ /* 0x000f680000300a00 */
[----:B------:R0:W5:Y:S04]  /*a090*/  LDG.E.U16 R13, desc[UR60][R6.64] ;  /* 0x0000003c060d7981 */ /* 0x000168000c1e1500 */
[----:B------:R-:W5:Y:S04]  /*a0a0*/  LDL.LU.64 R46, [R1+0x58] ;  /* 0x00005800012e7983 */ /* 0x000f680000300a00 */
[----:B------:R-:W5:Y:S01]  /*a0b0*/  LDG.E.U16 R12, desc[UR60][R10.64] ;  /* 0x0000003c0a0c7981 */ /* 0x000f62000c1e1500 */
[----:B0-----:R-:W-:-:S03]  /*a0c0*/  IMAD.WIDE R6, R3, 0x2, R208 ;  /* 0x0000000203067825 */ /* 0x001fc600078e02d0 */
[----:B------:R-:W5:Y:S04]  /*a0d0*/  LDL.LU.64 R48, [R1+0x60] ;  /* 0x0000600001307983 */ /* 0x000f680000300a00 */
[----:B------:R-:W5:Y:S04]  /*a0e0*/  LDL.LU.64 R50, [R1+0x68] ;  /* 0x0000680001327983 */ /* 0x000f680000300a00 */
[----:B------:R0:W5:Y:S04]  /*a0f0*/  LDG.E.U16 R11, desc[UR60][R8.64] ;  /* 0x0000003c080b7981 */ /* 0x000168000c1e1500 */
[----:B------:R-:W5:Y:S04]  /*a100*/  LDL.LU.64 R52, [R1+0x70] ;  /* 0x0000700001347983 */ /* 0x000f680000300a00 */
[----:B------:R1:W5:Y:S01]  /*a110*/  LDG.E.U16 R10, desc[UR60][R6.64] ;  /* 0x0000003c060a7981 */ /* 0x000362000c1e1500 */
[----:B0-----:R-:W-:-:S03]  /*a120*/  IMAD.WIDE R8, R3, 0x2, R206 ;  /* 0x0000000203087825 */ /* 0x001fc600078e02ce */
[----:B------:R-:W5:Y:S04]  /*a130*/  LDL.LU.64 R54, [R1+0x78] ;  /* 0x0000780001367983 */ /* 0x000f680000300a00 */
[----:B------:R-:W5:Y:S01]  /*a140*/  LDL.LU.64 R56, [R1+0x80] ;  /* 0x0000800001387983 */ /* 0x000f620000300a00 */
[----:B-1----:R-:W-:-:S03]  /*a150*/  IMAD.WIDE R6, R3, 0x2, R204 ;  /* 0x0000000203067825 */ /* 0x002fc600078e02cc */
[----:B------:R-:W5:Y:S04]  /*a160*/  LDL.LU.64 R58, [R1+0x88] ;  /* 0x00008800013a7983 */ /* 0x000f680000300a00 */
[----:B------:R-:W5:Y:S04]  /*a170*/  LDL.LU.64 R60, [R1+0x90] ;  /* 0x00009000013c7983 */ /* 0x000f680000300a00 */
[----:B------:R-:W5:Y:S04]  /*a180*/  LDL.LU.64 R62, [R1+0x98] ;  /* 0x00009800013e7983 */ /* 0x000f680000300a00 */
[----:B------:R-:W5:Y:S04]  /*a190*/  LDG.E.U16 R9, desc[UR60][R8.64] ;  /* 0x0000003c08097981 */ /* 0x000f68000c1e1500 */
[----:B------:R-:W5:Y:S04]  /*a1a0*/  LDL.LU.64 R64, [R1+0xa0] ;  /* 0x0000a00001407983 */ /* 0x000f680000300a00 */
[----:B------:R-:W5:Y:S04]  /*a1b0*/  LDL.LU.64 R66, [R1+0xa8] ;  /* 0x0000a80001427983 */ /* 0x000f680000300a00 */
[----:B------:R0:W5:Y:S04]  /*a1c0*/  LDG.E.U16 R8, desc[UR60][R6.64] ;  /* 0x0000003c06087981 */ /* 0x000168000c1e1500 */
[----:B------:R-:W5:Y:S04]  /*a1d0*/  LDL.LU.64 R68, [R1+0xb0] ;  /* 0x0000b00001447983 */ /* 0x000f680000300a00 */
        /* <DEDUP_REMOVED lines=18> */
[----:B------:R-:W5:Y:S01]  /*a300*/  LDL.LU.64 R106, [R1+0x148] ;  /* 0x00014800016a7983 */ /* 0x000f620000300a00 */
[----:B------:R-:W-:-:S03]  /*a310*/  WARPGROUP.DEPBAR.LE gsb0, 0x0 ;  /* 0x00008000000079c5 */ /* 0x000fc60000010000 */
[----:B------:R-:W5:Y:S01]  /*a320*/  LDL.LU.64 R108, [R1+0x150] ;  /* 0x00015000016c7983 */ /* 0x000f620000300a00 */
[----:B------:R-:W-:-:S03]  /*a330*/  WARPGROUP.ARRIVE ;  /* 0x00000000000079c5 */ /* 0x000fc60000000000 */
[----:B------:R-:W5:Y:S03]  /*a340*/  LDL.LU.64 R110, [R1+0x158] ;  /* 0x00015800016e7983 */ /* 0x000f660000300a00 */
[----:B------:R-:W-:Y:S01]  /*a350*/  HGMMA.64x16x16.F32.BF16 R152, gdesc[UR48].tnspA, R152, gsb0 ;  /* 0x20200000309879f0 */ /* 0x000fe20008001898 */
        /* <DEDUP_REMOVED lines=20> */
[----:B------:R-:W-:Y:S01]  /*a4a0*/  UIADD3.64 UR52, UR8, 0x1680, URZ ;  /* 0x0000168008347897 */ /* 0x000fe2000fffe03f */
[----:B------:R-:W-:-:S02]  /*a4b0*/  WARPGROUP.DEPBAR.LE gsb0, 0x0 ;  /* 0x00008000000079c5 */ /* 0x000fc40000010000 */
[----:B------:R-:W-:Y:S01]  /*a4c0*/  WARPGROUP.ARRIVE ;  /* 0x00000000000079c5 */ /* 0x000fe20000000000 */
[----:B------:R-:W-:Y:S01]  /*a4d0*/  UIADD3.64 UR56, UR8, 0x1700, URZ ;  /* 0x0000170008387897 */ /* 0x000fe2000fffe03f */
[----:B------:R-:W5:Y:S04]  /*a4e0*/  LDL.64 R194, [R1+0x320] ;  /* 0x0003200001c27983 */ /* 0x000f680000100a00 */
[----:B------:R-:W-:Y:S03]  /*a4f0*/  HGMMA.64x16x16.F32.BF16 R152, gdesc[UR52].tnspA, R152, gsb0 ;  /* 0x20200000349879f0 */ /* 0x000fe60008001898 */
[----:B------:R-:W-:Y:S02]  /*a500*/  WARPGROUP.DEPBAR.LE gsb0, 0x0 ;  /* 0x00008000000079c5 */ /* 0x000fe40000010000 */
[----:B------:R-:W-:-:S06]  /*a510*/  WARPGROUP.ARRIVE ;  /* 0x00000000000079c5 */ /* 0x000fcc0000000000 */
[----:B------:R-:W-:Y:S03]  /*a520*/  HGMMA.64x16x16.F32.BF16 R152, gdesc[UR56].tnspA, R152, gsb0 ;  /* 0x20200000389879f0 */ /* 0x000fe60008001898 */
[----:B------:R-:W-:Y:S02]  /*a530*/  WARPGROUP.DEPBAR.LE gsb0, 0x0 ;  /* 0x00008000000079c5 */ /* 0x000fe40000010000 */
[-C--:B------:R-:W-:Y:S01]  /*a540*/  FMUL R2, R152, R192.reuse ;  /* 0x000000c098027220 */ /* 0x080fe20000400000 */
[----:B------:R-:W-:Y:S01]  /*a550*/  FMUL R0, R153, R192 ;  /* 0x000000c099007220 */ /* 0x000fe20000400000 */
[----:B------:R-:W-:Y:S04]  /*a560*/  BAR.SYNC.DEFER_BLOCKING 0x0 ;  /* 0x0000000000007b1d */ /* 0x000fe80000010000 */
[----:B------:R-:W-:Y:S01]  /*a570*/  FMNMX R0, R2, R0, !PT ;  /* 0x0000000002007209 */ /* 0x000fe20007800000 */
[----:B------:R-:W-:-:S05]  /*a580*/  FMUL R2, R156, R192 ;  /* 0x000000c09c027220 */ /* 0x000fca0000400000 */
[----:B------:R-:W-:Y:S01]  /*a590*/  FMNMX R0, R2, R0, !PT ;  /* 0x0000000002007209 */ /* 0x000fe20007800000 */
[----:B------:R-:W-:-:S05]  /*a5a0*/  FMUL R2, R157, R192 ;  /* 0x000000c09d027220 */ /* 0x000fca0000400000 */
[----:B------:R-:W-:-:S05]  /*a5b0*/  FMNMX R0, R2, R0, !PT ;  /* 0x0000000002007209 */ /* 0x000fca0007800000 */
[----:B0-----:R-:W0:Y:S01]  /*a5c0*/  SHFL.BFLY PT, R7, R0, 0x2, 0x1f ;  /* 0x0c401f0000077f89 */ /* 0x001e2200000e0000 */
[-C--:B------:R-:W-:Y:S01]  /*a5d0*/  FMUL R6, R154, R192.reuse ;  /* 0x000000c09a067220 */ /* 0x080fe20000400000 */
[----:B------:R-:W-:-:S05]  /*a5e0*/  FMUL R2, R155, R192 ;  /* 0x000000c09b027220 */ /* 0x000fca0000400000 */
[----:B------:R-:W-:Y:S01]  /*a5f0*/  FMNMX R2, R6, R2, !PT ;  /* 0x0000000206027209 */ /* 0x000fe20007800000 */
[----:B------:R-:W-:-:S05]  /*a600*/  FMUL R6, R158, R192 ;  /* 0x000000c09e067220 */ /* 0x000fca0000400000 */
[----:B------:R-:W-:Y:S01]  /*a610*/  FMNMX R2, R6, R2, !PT ;  /* 0x0000000206027209 */ /* 0x000fe20007800000 */
[----:B------:R-:W-:-:S05]  /*a620*/  FMUL R6, R159, R192 ;  /* 0x000000c09f067220 */ /* 0x000fca0000400000 */
[----:B------:R-:W-:Y:S02]  /*a630*/  FMNMX R2, R6, R2, !PT ;  /* 0x0000000206027209 */ /* 0x000fe40007800000 */
[----:B0-----:R-:W-:-:S03]  /*a640*/  FMNMX R0, R0, R7, !PT ;  /* 0x0000000700007209 */ /* 0x001fc60007800000 */
[----:B------:R-:W-:Y:S04]  /*a650*/  SHFL.BFLY PT, R6, R2, 0x2, 0x1f ;  /* 0x0c401f0002067f89 */ /* 0x000fe800000e0000 */
[----:B------:R-:W0:Y:S02]  /*a660*/  SHFL.BFLY PT, R7, R0, 0x1, 0x1f ;  /* 0x0c201f0000077f89 */ /* 0x000e2400000e0000 */
[----:B0-----:R-:W-:Y:S02]  /*a670*/  FMNMX R7, R0, R7, !PT ;  /* 0x0000000700077209 */ /* 0x001fe40007800000 */
[----:B------:R-:W-:-:S05]  /*a680*/  FMNMX R0, R2, R6, !PT ;  /* 0x0000000602007209 */ /* 0x000fca0007800000 */
[----:B------:R-:W0:Y:S04]  /*a690*/  SHFL.BFLY PT, R6, R0, 0x1, 0x1f ;  /* 0x0c201f0000067f89 */ /* 0x000e2800000e0000 */
[----:B------:R-:W-:Y:S04]  /*a6a0*/  STS.U16 [R5+0x20000], R191 ;  /* 0x020000bf05007388 */ /* 0x000fe80000000400 */
[----:B------:R-:W-:Y:S04]  /*a6b0*/  STS.U16 [R5+0x20200], R190 ;  /* 0x020200be05007388 */ /* 0x000fe80000000400 */
[----:B---3--:R-:W-:Y:S04]  /*a6c0*/  STS.U16 [R5+0x20400], R189 ;  /* 0x020400bd05007388 */ /* 0x008fe80000000400 */
        /* <DEDUP_REMOVED lines=20> */
[----:B----4-:R-:W-:Y:S04]  /*a810*/  STS.U16 [R5+0x22e00], R172 ;  /* 0x022e00ac05007388 */ /* 0x010fe80000000400 */
[----:B------:R-:W-:Y:S04]  /*a820*/  STS.U16 [R5+0x23000], R170 ;  /* 0x023000aa05007388 */ /* 0x000fe80000000400 */
[----:B------:R1:W-:Y:S04]  /*a830*/  STS.U16 [R5+0x23200], R14 ;  /* 0x0232000e05007388 */ /* 0x0003e80000000400 */
[----:B-----5:R-:W-:Y:S04]  /*a840*/  STS.U16 [R5+0x23400], R13 ;  /* 0x0234000d05007388 */ /* 0x020fe80000000400 */
[----:B------:R2:W-:Y:S04]  /*a850*/  STS.U16 [R5+0x23600], R12 ;  /* 0x0236000c05007388 */ /* 0x0005e80000000400 */
[----:B------:R-:W-:Y:S04]  /*a860*/  STS.U16 [R5+0x23800], R11 ;  /* 0x0238000b05007388 */ /* 0x000fe80000000400 */
[----:B------:R-:W-:Y:S04]  /*a870*/  STS.U16 [R5+0x23a00], R10 ;  /* 0x023a000a05007388 */ /* 0x000fe80000000400 */
[----:B------:R-:W-:Y:S04]  /*a880*/  STS.U16 [R5+0x23c00], R9 ;  /* 0x023c000905007388 */ /* 0x000fe80000000400 */
[----:B------:R-:W-:Y:S01]  /*a890*/  STS.U16 [R5+0x23e00], R8 ;  /* 0x023e000805007388 */ /* 0x000fe20000000400 */
[----:B0-----:R-:W-:Y:S01]  /*a8a0*/  FMNMX R6, R0, R6, !PT ;  /* 0x0000000600067209 */ /* 0x001fe20007800000 */
[----:B------:R-:W-:Y:S01]  /*a8b0*/  UMOV UR7, 0xc0000010 ;  /* 0xc000001000077882 */ /* 0x000fe20000000000 */
[----:B------:R-:W-:Y:S01]  /*a8c0*/  FMNMX R7, R7, R164, !PT ;  /* 0x000000a407077209 */ /* 0x000fe20007800000 */
[----:B------:R0:W-:Y:S06]  /*a8d0*/  MEMBAR.ALL.CTA ;  /* 0x0000000000007992 */ /* 0x0001ec0000008000 */
[----:B0-----:R-:W0:Y:S01]  /*a8e0*/  FENCE.VIEW.ASYNC.S ;  /* 0x00000000000073c6 */ /* 0x001e220000000000 */
[----:B------:R-:W-:Y:S01]  /*a8f0*/  FMNMX R6, R6, R166, !PT ;  /* 0x000000a606067209 */ /* 0x000fe20007800000 */
[----:B-1----:R-:W1:Y:S01]  /*a900*/  LDC R14, c[0x0][0x280] ;  /* 0x0000a000ff0e7b82 */ /* 0x002e620000000800 */
[----:B------:R-:W-:-:S03]  /*a910*/  FADD R2, -R7, R164 ;  /* 0x000000a407027221 */ /* 0x000fc60000000100 */
[----:B------:R-:W-:Y:S01]  /*a920*/  FADD R0, -R6, R166 ;  /* 0x000000a606007221 */ /* 0x000fe20000000100 */
[-CC-:B------:R-:W-:Y:S01]  /*a930*/  FFMA R156, R156, R192.reuse, -R7.reuse ;  /* 0x000000c09c9c7223 */ /* 0x180fe20000000807 */
[-CC-:B------:R-:W-:Y:S01]  /*a940*/  FFMA R157, R157, R192.reuse, -R7.reuse ;  /* 0x000000c09d9d7223 */ /* 0x180fe20000000807 */
[-CC-:B------:R-:W-:Y:S01]  /*a950*/  FFMA R158, R158, R192.reuse, -R6.reuse ;  /* 0x000000c09e9e7223 */ /* 0x180fe20000000806 */
[-CC-:B------:R-:W-:Y:S01]  /*a960*/  FFMA R152, R152, R192.reuse, -R7.reuse ;  /* 0x000000c098987223 */ /* 0x180fe20000000807 */
[-C--:B------:R-:W-:Y:S01]  /*a970*/  FFMA R153, R153, R192.reuse, -R7 ;  /* 0x000000c099997223 */ /* 0x080fe20000000807 */
[----:B------:R-:W-:Y:S01]  /*a980*/  FMUL R2, R2, 1.4426950216293334961 ;  /* 0x3fb8aa3b02027820 */ /* 0x000fe20000400000 */
[-CC-:B------:R-:W-:Y:S01]  /*a990*/  FFMA R154, R154, R192.reuse, -R6.reuse ;  /* 0x000000c09a9a7223 */ /* 0x180fe20000000806 */
[-CC-:B------:R-:W-:Y:S01]  /*a9a0*/  FFMA R155, R155, R192.reuse, -R6.reuse ;  /* 0x000000c09b9b7223 */ /* 0x180fe20000000806 */
[----:B------:R-:W-:Y:S01]  /*a9b0*/  FFMA R159, R159, R192, -R6 ;  /* 0x000000c09f9f7223 */ /* 0x000fe20000000806 */
[----:B------:R-:W-:Y:S01]  /*a9c0*/  FMUL R0, R0, 1.4426950216293334961 ;  /* 0x3fb8aa3b00007820 */ /* 0x000fe20000400000 */
        /* <DEDUP_REMOVED lines=8> */
[----:B------:R-:W3:Y:S08]  /*aa50*/  MUFU.EX2 R2, R2 ;  /* 0x0000000200027308 */ /* 0x000ef00000000800 */
[----:B------:R-:W4:Y:S08]  /*aa60*/  MUFU.EX2 R0, R0 ;  /* 0x0000000000007308 */ /* 0x000f300000000800 */
[----:B------:R-:W-:Y:S08]  /*aa70*/  MUFU.EX2 R168, R156 ;  /* 0x0000009c00a87308 */ /* 0x000ff00000000800 */
[----:B------:R-:W-:Y:S08]  /*aa80*/  MUFU.EX2 R164, R157 ;  /* 0x0000009d00a47308 */ /* 0x000ff00000000800 */
[----:B------:R-:W-:Y:S08]  /*aa90*/  MUFU.EX2 R171, R152 ;  /* 0x0000009800ab7308 */ /* 0x000ff00000000800 */
[----:B------:R-:W5:Y:S08]  /*aaa0*/  MUFU.EX2 R169, R153 ;  /* 0x0000009900a97308 */ /* 0x000f700000000800 */
[----:B------:R0:W-:Y:S08]  /*aab0*/  MUFU.EX2 R157, R154 ;  /* 0x0000009a009d7308 */ /* 0x0001f00000000800 */
[----:B------:R-:W1:Y:S08]  /*aac0*/  MUFU.EX2 R156, R155 ;  /* 0x0000009b009c7308 */ /* 0x000e700000000800 */
[----:B------:R-:W-:Y:S08]  /*aad0*/  MUFU.EX2 R15, R15 ;  /* 0x0000000f000f7308 */ /* 0x000ff00000000800 */
[----:B--2---:R-:W2:Y:S01]  /*aae0*/  MUFU.EX2 R12, R159 ;  /* 0x0000009f000c7308 */ /* 0x004ea20000000800 */
[-C--:B---3--:R-:W-:Y:S01]  /*aaf0*/  FMUL R24, R24, R2.reuse ;  /* 0x0000000218187220 */ /* 0x088fe20000400000 */
[-C--:B------:R-:W-:Y:S01]  /*ab00*/  FMUL R25, R25, R2.reuse ;  /* 0x0000000219197220 */ /* 0x080fe20000400000 */
        /* <DEDUP_REMOVED lines=61> */
[----:B------:R-:W-:Y:S01]  /*aee0*/  FMUL R149, R149, R2 ;  /* 0x0000000295957220 */ /* 0x000fe20000400000 */
[-C--:B----4-:R-:W-:Y:S01]  /*aef0*/  FMUL R26, R26, R0.reuse ;  /* 0x000000001a1a7220 */ /* 0x090fe20000400000 */
        /* <DEDUP_REMOVED lines=63> */
[----:B-----5:R-:W-:-:S02]  /*b2f0*/  F2FP.BF16.F32.PACK_AB R152, R169, R171 ;  /* 0x000000aba998723e */ /* 0x020fc400000010ff */
[----:B0-----:R-:W-:Y:S02]  /*b300*/  F2FP.BF16.F32.PACK_AB R154, R164, R168 ;  /* 0x000000a8a49a723e */ /* 0x001fe400000010ff */
[----:B-1----:R-:W-:Y:S02]  /*b310*/  F2FP.BF16.F32.PACK_AB R153, R156, R157 ;  /* 0x0000009d9c99723e */ /* 0x002fe400000010ff */
[----:B--2---:R-:W-:Y:S01]  /*b320*/  F2FP.BF16.F32.PACK_AB R155, R12, R15 ;  /* 0x0000000f0c9b723e */ /* 0x004fe200000010ff */
[----:B------:R-:W-:Y:S06]  /*b330*/  BAR.SYNC.DEFER_BLOCKING 0x0 ;  /* 0x0000000000007b1d */ /* 0x000fec0000010000 */
[----:B------:R-:W-:-:S06]  /*b340*/  WARPGROUP.ARRIVE ;  /* 0x00000000000079c5 */ /* 0x000fcc0000000000 */
[----:B------:R-:W-:Y:S03]  /*b350*/  HGMMA.64x256x16.F32.BF16 R24, R152, gdesc[UR4], R24, gsb0 ;  /* 0x03e0000498187df0 */ /* 0x000fe60008001818 */
[----:B------:R-:W-:Y:S02]  /*b360*/  WARPGROUP.DEPBAR.LE gsb0, 0x0 ;  /* 0x00008000000079c5 */ /* 0x000fe40000010000 */
[----:B------:R-:W-:Y:S04]  /*b370*/  STL.64 [R1], R24 ;  /* 0x0000001801007387 */ /* 0x000fe80000100a00 */
        /* <DEDUP_REMOVED lines=63> */
[----:B0-----:R-:W2:Y:S04]  /*b770*/  LDL.LU.64 R150, [R1+0x5d0] ;  /* 0x0005d00001967983 */ /* 0x001ea80000300a00 */
[----:B------:R-:W3:Y:S04]  /*b780*/  LDL.LU.64 R148, [R1+0x5c8] ;  /* 0x0005c80001947983 */ /* 0x000ee80000300a00 */
[----:B------:R-:W4:Y:S04]  /*b790*/  LDL.LU.64 R146, [R1+0x5c0] ;  /* 0x0005c00001927983 */ /* 0x000f280000300a00 */
        /* <DEDUP_REMOVED lines=61> */
[----:B------:R-:W5:Y:S01]  /*bb70*/  LDL R13, [R1+0x3bc] ;  /* 0x0003bc00010d7983 */ /* 0x000f620000100800 */
[----:B------:R-:W-:-:S02]  /*bb80*/  R2UR UR6, R194 ;  /* 0x00000000c20672ca */ /* 0x000fc400000e0000 */
[----:B------:R-:W-:Y:S01]  /*bb90*/  R2UR UR7, R195 ;  /* 0x00000000c30772ca */ /* 0x000fe200000e0000 */
[-C--:B--2---:R-:W-:Y:S01]  /*bba0*/  FMUL R150, R150, R0.reuse ;  /* 0x0000000096967220 */ /* 0x084fe20000400000 */
[----:B------:R-:W-:Y:S01]  /*bbb0*/  FMUL R151, R151, R0 ;  /* 0x0000000097977220 */ /* 0x000fe20000400000 */
[-C--:B---3--:R-:W-:Y:S01]  /*bbc0*/  FMUL R148, R148, R2.reuse ;  /* 0x0000000294947220 */ /* 0x088fe20000400000 */
[----:B------:R-:W-:Y:S01]  /*bbd0*/  FMUL R149, R149, R2 ;  /* 0x0000000295957220 */ /* 0x000fe20000400000 */
[-C--:B----4-:R-:W-:Y:S01]  /*bbe0*/  FMUL R146, R146, R0.reuse ;  /* 0x0000000092927220 */ /* 0x090fe20000400000 */
[----:B------:R-:W-:Y:S01]  /*bbf0*/  FMUL R147, R147, R0 ;  /* 0x0000000093937220 */ /* 0x000fe20000400000 */
[-C--:B-----5:R-:W-:Y:S01]  /*bc00*/  FMUL R144, R144, R2.reuse ;  /* 0x0000000290907220 */ /* 0x0a0fe20000400000 */
[----:B------:R-:W-:Y:S01]  /*bc10*/  FMUL R145, R145, R2 ;  /* 0x0000000291917220 */ /* 0x000fe20000400000 */
[-C--:B------:R-:W-:Y:S01]  /*bc20*/  FMUL R142, R142, R0.reuse ;  /* 0x000000008e8e7220 */ /* 0x080fe20000400000 */
        /* <DEDUP_REMOVED lines=118> */
[----:B------:R-:W-:-:S06]  /*c390*/  FMUL R25, R25, R2 ;  /* 0x0000000219197220 */ /* 0x000fcc0000400000 */
[----:B------:R-:W-:-:S06]  /*c3a0*/  WARPGROUP.ARRIVE ;  /* 0x00000000000079c5 */ /* 0x000fcc0000000000 */
[----:B------:R-:W-:Y:S01]  /*c3b0*/  HGMMA.64x256x16.F32.BF16 R24, R152, gdesc[UR4], R24, gsb0 ;  /* 0x03e0000498187df0 */ /* 0x000fe20008001818 */
[----:B------:R-:W-:Y:S01]  /*c3c0*/  FADD R8, R171, R169 ;  /* 0x000000a9ab087221 */ /* 0x000fe20000000000 */
[----:B------:R-:W-:-:S03]  /*c3d0*/  FADD R10, R157, R156 ;  /* 0x0000009c9d0a7221 */ /* 0x000fc60000000000 */
[----:B------:R-:W-:Y:S01]  /*c3e0*/  FADD R8, R168, R8 ;  /* 0x00000008a8087221 */ /* 0x000fe20000000000 */
[----:B------:R-:W-:-:S03]  /*c3f0*/  FADD R10, R15, R10 ;  /* 0x0000000a0f0a7221 */ /* 0x000fc60000000000 */
[----:B------:R-:W-:Y:S01]  /*c400*/  FADD R8, R164, R8 ;  /* 0x00000008a4087221 */ /* 0x000fe20000000000 */
[----:B------:R-:W-:-:S04]  /*c410*/  FADD R10, R12, R10 ;  /* 0x0000000a0c0a7221 */ /* 0x000fc80000000000 */
[----:B------:R-:W0:Y:S04]  /*c420*/  SHFL.BFLY PT, R9, R8, 0x2, 0x1f ;  /* 0x0c401f0008097f89 */ /* 0x000e2800000e0000 */
[----:B------:R-:W1:Y:S01]  /*c430*/  SHFL.BFLY PT, R11, R10, 0x2, 0x1f ;  /* 0x0c401f000a0b7f89 */ /* 0x000e6200000e0000 */
[----:B------:R-:W-:Y:S02]  /*c440*/  VIADD R167, R167, 0x10 ;  /* 0x00000010a7a77836 */ /* 0x000fe40000000000 */
[----:B0-----:R-:W-:Y:S01]  /*c450*/  FADD R9, R8, R9 ;  /* 0x0000000908097221 */ /* 0x001fe20000000000 */
[----:B-1----:R-:W-:-:S04]  /*c460*/  FADD R8, R10, R11 ;  /* 0x0000000b0a087221 */ /* 0x002fc80000000000 */
[----:B------:R-:W0:Y:S04]  /*c470*/  SHFL.BFLY PT, R10, R9, 0x1, 0x1f ;  /* 0x0c201f00090a7f89 */ /* 0x000e2800000e0000 */
[----:B------:R-:W1:Y:S01]  /*c480*/  SHFL.BFLY PT, R11, R8, 0x1, 0x1f ;  /* 0x0c201f00080b7f89 */ /* 0x000e6200000e0000 */
[----:B------:R-:W-:Y:S01]  /*c490*/  ISETP.GE.AND P0, PT, R167, R14, PT ;  /* 0x0000000ea700720c */ /* 0x000fe20003f06270 */
[----:B------:R-:W-:Y:S01]  /*c4a0*/  IMAD R3, R13, 0x10, R3 ;  /* 0x000000100d037824 */ /* 0x000fe200078e0203 */
[----:B------:R-:W-:Y:S01]  /*c4b0*/  LEA R4, R165, R4, 0x4 ;  /* 0x00000004a5047211 */ /* 0x000fe200078e20ff */
[----:B------:R-:W-:Y:S02]  /*c4c0*/  IMAD.MOV.U32 R164, RZ, RZ, R7 ;  /* 0x000000ffffa47224 */ /* 0x000fe400078e0007 */
[----:B------:R-:W-:-:S02]  /*c4d0*/  IMAD.MOV.U32 R166, RZ, RZ, R6 ;  /* 0x000000ffffa67224 */ /* 0x000fc400078e0006 */
[----:B0-----:R-:W-:Y:S01]  /*c4e0*/  FADD R9, R9, R10 ;  /* 0x0000000a09097221 */ /* 0x001fe20000000000 */
[----:B-1----:R-:W-:-:S03]  /*c4f0*/  FADD R8, R8, R11 ;  /* 0x0000000b08087221 */ /* 0x002fc60000000000 */
[----:B------:R-:W-:Y:S01]  /*c500*/  FFMA R203, R2, R203, R9 ;  /* 0x000000cb02cb7223 */ /* 0x000fe20000000009 */
[----:B------:R-:W-:Y:S01]  /*c510*/  FFMA R202, R0, R202, R8 ;  /* 0x000000ca00ca7223 */ /* 0x000fe20000000008 */
[----:B------:R-:W-:Y:S02]  /*c520*/  WARPGROUP.DEPBAR.LE gsb0, 0x0 ;  /* 0x00008000000079c5 */ /* 0x000fe40000010000 */
[----:B------:R-:W-:Y:S02]  /*c530*/  IMAD.MOV.U32 R153, RZ, RZ, R7 ;  /* 0x000000ffff997224 */ /* 0x000fe400078e0007 */
[----:B------:R-:W-:Y:S01]  /*c540*/  IMAD.MOV.U32 R152, RZ, RZ, R6 ;  /* 0x000000ffff987224 */ /* 0x000fe200078e0006 */
[----:B------:R-:W-:Y:S06]  /*c550*/  @!P0 BRA `(.L_x_1) ;  /* 0xffffffbc00288947 */ /* 0x000fec000383ffff */
.L_x_0:
[----:B------:R-:W2:Y:S04]  /*c560*/  LDL.LU R6, [R1+0x8] ;  /* 0x0000080001067983 */ /* 0x000ea80000300800 */
[----:B------:R-:W3:Y:S04]  /*c570*/  LDL.LU R185, [R1] ;  /* 0x0000000001b97983 */ /* 0x000ee80000300800 */
[----:B------:R-:W4:Y:S04]  /*c580*/  LDL.LU R184, [R1+0x10] ;  /* 0x0000100001b87983 */ /* 0x000f280000300800 */
[----:B------:R-:W5:Y:S04]  /*c590*/  LDL.LU R183, [R1+0x14] ;  /* 0x0000140001b77983 */ /* 0x000f680000300800 */
        /* <DEDUP_REMOVED lines=26> */
[----:B------:R-:W5:Y:S01]  /*c740*/  LDL.LU R154, [R1+0xd8] ;  /* 0x0000d800019a7983 */ /* 0x000f620000300800 */
[----:B------:R-:W-:Y:S01]  /*c750*/  IMAD.MOV.U32 R3, RZ, RZ, R203 ;  /* 0x000000ffff037224 */ /* 0x000fe200078e00cb */
[----:B------:R-:W-:Y:S01]  /*c760*/  MOV R2, R202 ;  /* 0x000000ca00027202 */ /* 0x000fe20000000f00 */
[----:B------:R-:W-:Y:S01]  /*c770*/  IMAD.MOV.U32 R8, RZ, RZ, 0x3dc6b27f ;  /* 0x3dc6b27fff087424 */ /* 0x000fe200078e00ff */
[----:B------:R-:W-:Y:S01]  /*c780*/  STL [R1+0x3d8], R153 ;  /* 0x0003d89901007387 */ /* 0x000fe20000100800 */
[C---:B------:R-:W-:Y:S01]  /*c790*/  FMUL R4, R3.reuse, 8388608 ;  /* 0x4b00000003047820 */ /* 0x040fe20000400000 */
[----:B------:R-:W-:-:S02]  /*c7a0*/  FSETP.GEU.AND P1, PT, R3, 1.175494350822287508e-38, PT ;  /* 0x008000000300780b */ /* 0x000fc40003f2e000 */
[----:B------:R-:W-:Y:S01]  /*c7b0*/  FSETP.GT.AND P0, PT, |R2|, 8.50705917302346158658e+37, PT ;  /* 0x7e8000000200780b */ /* 0x000fe20003f04200 */
[----:B------:R-:W-:Y:S01]  /*c7c0*/  STL [R1+0x3d4], R152 ;  /* 0x0003d49801007387 */ /* 0x000fe20000100800 */
[----:B------:R-:W-:Y:S02]  /*c7d0*/  FSEL R4, R4, R3, !P1 ;  /* 0x0000000304047208 */ /* 0x000fe40004800000 */
[----:B------:R-:W-:Y:S01]  /*c7e0*/  FSEL R5, RZ, -23, P1 ;  /* 0xc1b80000ff057808 */ /* 0x000fe20000800000 */
[----:B------:R-:W-:Y:S01]  /*c7f0*/  BAR.SYNC.DEFER_BLOCKING 0x0 ;  /* 0x0000000000007b1d */ /* 0x000fe20000010000 */
[C---:B------:R-:W-:Y:S01]  /*c800*/  ISETP.GE.U32.AND P1, PT, R4.reuse, 0x7f800000, PT ;  /* 0x7f8000000400780c */ /* 0x040fe20003f26070 */
[----:B------:R-:W-:-:S05]  /*c810*/  VIADD R0, R4, 0xc0cafb0d ;  /* 0xc0cafb0d04007836 */ /* 0x000fca0000000000 */
[----:B------:R-:W-:Y:S02]  /*c820*/  LOP3.LUT R0, R0, 0xff800000, RZ, 0xc0, !PT ;  /* 0xff80000000007812 */ /* 0x000fe400078ec0ff */
[----:B------:R-:W-:Y:S01]  /*c830*/  FSETP.GEU.AND P2, PT, R2, 1.175494350822287508e-38, PT ;  /* 0x008000000200780b */ /* 0x000fe20003f4e000 */
[----:B--2---:R-:W-:Y:S01]  /*c840*/  FMUL R9, R6, 0.25 ;  /* 0x3e80000006097820 */ /* 0x004fe20000400000 */
[----:B---3--:R-:W-:-:S04]  /*c850*/  IMAD.MOV.U32 R186, RZ, RZ, R185 ;  /* 0x000000ffffba7224 */ /* 0x008fc800078e00b9 */
[----:B------:R-:W-:Y:S01]  /*c860*/  FSEL R9, R9, R6, P0 ;  /* 0x0000000609097208 */ /* 0x000fe20000000000 */
[----:B------:R-:W-:Y:S01]  /*c870*/  IMAD.IADD R6, R4, 0x1, -R0 ;  /* 0x0000000104067824 */ /* 0x000fe200078e0a00 */
[----:B------:R-:W-:Y:S01]  /*c880*/  I2FP.F32.S32 R0, R0 ;  /* 0x0000000000007245 */ /* 0x000fe20000201400 */
[----:B----4-:R-:W-:-:S04]  /*c890*/  IMAD.MOV.U32 R185, RZ, RZ, R184 ;  /* 0x000000ffffb97224 */ /* 0x010fc800078e00b8 */
[----:B------:R-:W-:Y:S01]  /*c8a0*/  FFMA.FTZ R7, R0, 1.1920928955078125e-07, R5 ;  /* 0x3400000000077823 */ /* 0x000fe20000010005 */
[----:B------:R-:W-:Y:S01]  /*c8b0*/  FADD R0, R6, -1 ;  /* 0xbf80000006007421 */ /* 0x000fe20000000000 */
[----:B-----5:R-:W-:Y:S01]  /*c8c0*/  MOV R184, R183 ;  /* 0x000000b700b87202 */ /* 0x020fe20000000f00 */
[----:B------:R-:W-:Y:S02]  /*c8d0*/  IMAD.MOV.U32 R183, RZ, RZ, R182 ;  /* 0x000000ffffb77224 */ /* 0x000fe400078e00b6 */
[----:B------:R-:W-:Y:S01]  /*c8e0*/  FFMA.FTZ R5, R0, R8, -0.16845393180847167969 ;  /* 0xbe2c7f3000057423 */ /* 0x000fe20000010008 */
[----:B------:R-:W-:-:S03]  /*c8f0*/  IMAD.MOV.U32 R182, RZ, RZ, R181 ;  /* 0x000000ffffb67224 */ /* 0x000fc600078e00b5 */
[----:B------:R-:W-:-:S04]  /*c900*/  FFMA.FTZ R5, R0, R5, 0.1716887056827545166 ;  /* 0x3e2fcf2a00057423 */ /* 0x000fc80000010005 */
[----:B------:R-:W-:-:S04]  /*c910*/  FFMA.FTZ R5, R0, R5, -0.17900948226451873779 ;  /* 0xbe374e4300057423 */ /* 0x000fc80000010005 */
[----:B------:R-:W-:Y:S01]  /*c920*/  FFMA.FTZ R5, R0, R5, 0.20512372255325317383 ;  /* 0x3e520bf400057423 */ /* 0x000fe20000010005 */
[----:B------:R-:W-:-:S03]  /*c930*/  IMAD.MOV.U32 R181, RZ, RZ, R180 ;  /* 0x000000ffffb57224 */ /* 0x000fc600078e00b4 */
[----:B------:R-:W-:Y:S01]  /*c940*/  FFMA.FTZ R5, R0, R5, -0.24046532809734344482 ;  /* 0xbe763c8b00057423 */ /* 0x000fe20000010005 */
[----:B------:R-:W-:-:S03]  /*c950*/  IMAD.MOV.U32 R180, RZ, RZ, R179 ;  /* 0x000000ffffb47224 */ /* 0x000fc600078e00b3 */
[----:B------:R-:W-:Y:S01]  /*c960*/  FFMA.FTZ R5, R0, R5, 0.28857114911079406738 ;  /* 0x3e93bf9900057423 */ /* 0x000fe20000010005 */
[----:B------:R-:W-:-:S03]  /*c970*/  IMAD.MOV.U32 R179, RZ, RZ, R178 ;  /* 0x000000ffffb37224 */ /* 0x000fc600078e00b2 */
[----:B------:R-:W-:Y:S01]  /*c980*/  FFMA.FTZ R5, R0, R5, -0.36067417263984680176 ;  /* 0xbeb8aa4900057423 */ /* 0x000fe20000010005 */
[----:B------:R-:W-:-:S03]  /*c990*/  IMAD.MOV.U32 R178, RZ, RZ, R177 ;  /* 0x000000ffffb27224 */ /* 0x000fc600078e00b1 */
[----:B------:R-:W-:Y:S01]  /*c9a0*/  FFMA.FTZ R5, R0, R5, 0.48089820146560668945 ;  /* 0x3ef6384a00057423 */ /* 0x000fe20000010005 */
[----:B------:R-:W-:-:S03]  /*c9b0*/  MOV R177, R176 ;  /* 0x000000b000b17202 */ /* 0x000fc60000000f00 */
[----:B------:R-:W-:Y:S01]  /*c9c0*/  FFMA.FTZ R5, R0, R5, -0.72134751081466674805 ;  /* 0xbf38aa3b00057423 */ /* 0x000fe20000010005 */
[----:B------:R-:W-:-:S03]  /*c9d0*/  IMAD.MOV.U32 R176, RZ, RZ, R175 ;  /* 0x000000ffffb07224 */ /* 0x000fc600078e00af */
[----:B------:R-:W-:-:S04]  /*c9e0*/  FMUL R5, R0, R5 ;  /* 0x0000000500057220 */ /* 0x000fc80000400000 */
[----:B------:R-:W-:-:S04]  /*c9f0*/  FMUL R5, R0, R5 ;  /* 0x0000000500057220 */ /* 0x000fc80000400000 */
[----:B------:R-:W-:Y:S01]  /*ca00*/  FFMA.FTZ R0, R0, 1.4426950216293334961, R5 ;  /* 0x3fb8aa3b00007823 */ /* 0x000fe20000010005 */
[----:B------:R-:W-:-:S03]  /*ca10*/  IMAD.MOV.U32 R175, RZ, RZ, R174 ;  /* 0x000000ffffaf7224 */ /* 0x000fc600078e00ae */
[----:B------:R-:W-:Y:S01]  /*ca20*/  FADD R16, R7, R0 ;  /* 0x0000000007107221 */ /* 0x000fe20000000000 */
[----:B------:R-:W-:Y:S01]  /*ca30*/  @P1 IMAD.MOV.U32 R0, RZ, RZ, 0x7f800000 ;  /* 0x7f800000ff001424 */ /* 0x000fe200078e00ff */
[----:B------:R-:W-:Y:S01]  /*ca40*/  FSEL R5, RZ, -23, P2 ;  /* 0xc1b80000ff057808 */ /* 0x000fe20001000000 */
[----:B------:R-:W-:Y:S02]  /*ca50*/  IMAD.MOV.U32 R174, RZ, RZ, R173 ;  /* 0x000000ffffae7224 */ /* 0x000fe400078e00ad */
[C---:B------:R-:W-:Y:S01]  /*ca60*/  @P1 FFMA.FTZ R16, R4.reuse, R0, +INF ;  /* 0x7f80000004101423 */ /* 0x040fe20000010000 */
[----:B------:R-:W-:Y:S01]  /*ca70*/  FSETP.NEU.AND P1, PT, R4, RZ, PT ;  /* 0x000000ff0400720b */ /* 0x000fe20003f2d000 */
[----:B------:R-:W-:Y:S01]  /*ca80*/  FMUL R4, R2, 8388608 ;  /* 0x4b00000002047820 */ /* 0x000fe20000400000 */
[----:B------:R-:W-:Y:S02]  /*ca90*/  IMAD.MOV.U32 R173, RZ, RZ, R172 ;  /* 0x000000ffffad7224 */ /* 0x000fe400078e00ac */
[----:B------:R0:W-:Y:S01]  /*caa0*/  STL [R1+0x204], R16 ;  /* 0x0002041001007387 */ /* 0x0001e20000100800 */
[----:B------:R-:W-:Y:S01]  /*cab0*/  IMAD.MOV.U32 R172, RZ, RZ, R171 ;  /* 0x000000ffffac7224 */ /* 0x000fe200078e00ab */
[----:B------:R-:W-:Y:S01]  /*cac0*/  FSEL R4, R4, R2, !P2 ;  /* 0x0000000204047208 */ /* 0x000fe20005000000 */
[----:B------:R-:W-:-:S04]  /*cad0*/  IMAD.MOV.U32 R171, RZ, RZ, R170 ;  /* 0x000000ffffab7224 */ /* 0x000fc800078e00aa */
[----:B------:R-:W-:-:S05]  /*cae0*/  VIADD R0, R4, 0xc0cafb0d ;  /* 0xc0cafb0d04007836 */ /* 0x000fca0000000000 */
[----:B------:R-:W-:Y:S02]  /*caf0*/  LOP3.LUT R0, R0, 0xff800000, RZ, 0xc0, !PT ;  /* 0xff80000000007812 */ /* 0x000fe400078ec0ff */
[C---:B------:R-:W-:Y:S02]  /*cb00*/  ISETP.GE.U32.AND P4, PT, R4.reuse, 0x7f800000, PT ;  /* 0x7f8000000400780c */ /* 0x040fe40003f86070 */
[----:B------:R-:W-:Y:S01]  /*cb10*/  MOV R170, R169 ;  /* 0x000000a900aa7202 */ /* 0x000fe20000000f00 */
[----:B------:R-:W-:Y:S01]  /*cb20*/  IMAD.IADD R6, R4, 0x1, -R0 ;  /* 0x0000000104067824 */ /* 0x000fe200078e0a00 */
[----:B------:R-:W-:Y:S01]  /*cb30*/  I2FP.F32.S32 R0, R0 ;  /* 0x0000000000007245 */ /* 0x000fe20000201400 */
[----:B------:R-:W-:-:S04]  /*cb40*/  IMAD.MOV.U32 R169, RZ, RZ, R168 ;  /* 0x000000ffffa97224 */ /* 0x000fc800078e00a8 */
[----:B------:R-:W-:Y:S01]  /*cb50*/  FFMA.FTZ R7, R0, 1.1920928955078125e-07, R5 ;  /* 0x3400000000077823 */ /* 0x000fe20000010005 */
[----:B------:R-:W-:Y:S01]  /*cb60*/  FADD R0, R6, -1 ;  /* 0xbf80000006007421 */ /* 0x000fe20000000000 */
[----:B------:R-:W-:-:S03]  /*cb70*/  IMAD.MOV.U32 R168, RZ, RZ, R159 ;  /* 0x000000ffffa87224 */ /* 0x000fc600078e009f */
[----:B------:R-:W-:Y:S01]  /*cb80*/  FFMA.FTZ R5, R0, R8, -0.16845393180847167969 ;  /* 0xbe2c7f3000057423 */ /* 0x000fe20000010008 */
[----:B------:R-:W-:-:S03]  /*cb90*/  IMAD.MOV.U32 R159, RZ, RZ, R158 ;  /* 0x000000ffff9f7224 */ /* 0x000fc600078e009e */
[----:B------:R-:W-:Y:S01]  /*cba0*/  FFMA.FTZ R5, R0, R5, 0.1716887056827545166 ;  /* 0x3e2fcf2a00057423 */ /* 0x000fe20000010005 */
[----:B------:R-:W-:-:S03]  /*cbb0*/  IMAD.MOV.U32 R158, RZ, RZ, R157 ;  /* 0x000000ffff9e7224 */ /* 0x000fc600078e009d */
[----:B------:R-:W-:Y:S01]  /*cbc0*/  FFMA.FTZ R5, R0, R5, -0.17900948226451873779 ;  /* 0xbe374e4300057423 */ /* 0x000fe20000010005 */
[----:B------:R-:W-:-:S03]  /*cbd0*/  IMAD.MOV.U32 R157, RZ, RZ, R156 ;  /* 0x000000ffff9d7224 */ /* 0x000fc600078e009c */
[----:B------:R-:W-:Y:S01]  /*cbe0*/  FFMA.FTZ R5, R0, R5, 0.20512372255325317383 ;  /* 0x3e520bf400057423 */ /* 0x000fe20000010005 */
[----:B------:R-:W-:-:S03]  /*cbf0*/  IMAD.MOV.U32 R156, RZ, RZ, R155 ;  /* 0x000000ffff9c7224 */ /* 0x000fc600078e009b */
[C---:B------:R-:W-:Y:S01]  /*cc00*/  FFMA.FTZ R5, R0.reuse, R5, -0.24046532809734344482 ;  /* 0xbe763c8b00057423 */ /* 0x040fe20000010005 */
[----:B------:R-:W-:Y:S01]  /*cc10*/  MOV R155, R154 ;  /* 0x0000009a009b7202 */ /* 0x000fe20000000f00 */
[----:B------:R-:W-:Y:S01]  /*cc20*/  IMAD.MOV.U32 R162, RZ, RZ, R183 ;  /* 0x000000ffffa27224 */ /* 0x000fe200078e00b7 */
[----:B------:R-:W2:Y:S01]  /*cc30*/  LDL.LU R154, [R1+0x9c] ;  /* 0x00009c00019a7983 */ /* 0x000ea20000300800 */
[C---:B------:R-:W-:Y:S01]  /*cc40*/  FFMA.FTZ R5, R0.reuse, R5, 0.28857114911079406738 ;  /* 0x3e93bf9900057423 */ /* 0x040fe20000010005 */
[----:B------:R-:W-:Y:S01]  /*cc50*/  MOV R20, R182 ;  /* 0x000000b600147202 */ /* 0x000fe20000000f00 */
[----:B------:R-:W-:Y:S01]  /*cc60*/  IMAD.MOV.U32 R161, RZ, RZ, R181 ;  /* 0x000000ffffa17224 */ /* 0x000fe200078e00b5 */
[----:B------:R-:W-:Y:S01]  /*cc70*/  MOV R197, R175 ;  /* 0x000000af00c57202 */ /* 0x000fe20000000f00 */
[----:B------:R-:W-:Y:S01]  /*cc80*/  FFMA.FTZ R5, R0, R5, -0.36067417263984680176 ;  /* 0xbeb8aa4900057423 */ /* 0x000fe20000010005 */
[----:B------:R-:W-:Y:S01]  /*cc90*/  IMAD.MOV.U32 R160, RZ, RZ, R180 ;  /* 0x000000ffffa07224 */ /* 0x000fe200078e00b4 */
[----:B------:R-:W-:Y:S01]  /*cca0*/  FSETP.GT.AND P2, PT, |R3|, 8.50705917302346158658e+37, PT ;  /* 0x7e8000000300780b */ /* 0x000fe20003f44200 */
[----:B------:R-:W-:-:S02]  /*ccb0*/  IMAD.MOV.U32 R23, RZ, RZ, R179 ;  /* 0x000000ffff177224 */ /* 0x000fc400078e00b3 */
[C---:B------:R-:W-:Y:S01]  /*ccc0*/  FFMA.FTZ R5, R0.reuse, R5, 0.48089820146560668945 ;  /* 0x3ef6384a00057423 */ /* 0x040fe20000010005 */
[----:B------:R-:W-:Y:S01]  /*ccd0*/  IMAD.MOV.U32 R22, RZ, RZ, R178 ;  /* 0x000000ffff167224 */ /* 0x000fe200078e00b2 */
[----:B------:R-:W-:Y:S01]  /*cce0*/  MOV R190, R168 ;  /* 0x000000a800be7202 */ /* 0x000fe20000000f00 */
[----:B------:R-:W-:Y:S02]  /*ccf0*/  IMAD.MOV.U32 R21, RZ, RZ, R177 ;  /* 0x000000ffff157224 */ /* 0x000fe400078e00b1 */
[C---:B------:R-:W-:Y:S01]  /*cd00*/  FFMA.FTZ R5, R0.reuse, R5, -0.72134751081466674805 ;  /* 0xbf38aa3b00057423 */ /* 0x040fe20000010005 */
[----:B------:R-:W-:Y:S01]  /*cd10*/  IMAD.MOV.U32 R198, RZ, RZ, R176 ;  /* 0x000000ffffc67224 */ /* 0x000fe200078e00b0 */
[----:B------:R-:W-:Y:S01]  /*cd20*/  FSETP.GEU.AND P3, PT, |R3|, 1.175494350822287508e-38, PT ;  /* 0x008000000300780b */ /* 0x000fe20003f6e200 */
[----:B------:R-:W-:Y:S02]  /*cd30*/  IMAD.MOV.U32 R196, RZ, RZ, R174 ;  /* 0x000000ffffc47224 */ /* 0x000fe400078e00ae */
[----:B------:R-:W-:Y:S01]  /*cd40*/  FMUL R5, R0, R5 ;  /* 0x0000000500057220 */ /* 0x000fe20000400000 */
[----:B------:R-:W-:-:S02]  /*cd50*/  IMAD.MOV.U32 R195, RZ, RZ, R173 ;  /* 0x000000ffffc37224 */ /* 0x000fc400078e00ad */
[----:B------:R-:W-:Y:S02]  /*cd60*/  IMAD.MOV.U32 R194, RZ, RZ, R172 ;  /* 0x000000ffffc27224 */ /* 0x000fe400078e00ac */
[C---:B------:R-:W-:Y:S01]  /*cd70*/  FMUL R5, R0.reuse, R5 ;  /* 0x0000000500057220 */ /* 0x040fe20000400000 */
[----:B------:R-:W-:Y:S02]  /*cd80*/  IMAD.MOV.U32 R193, RZ, RZ, R171 ;  /* 0x000000ffffc17224 */ /* 0x000fe400078e00ab */
[----:B------:R-:W-:Y:S01]  /*cd90*/  @P2 FMUL R3, R3, 0.25 ;  /* 0x3e80000003032820 */ /* 0x000fe20000400000 */
[----:B------:R-:W-:Y:S02]  /*cda0*/  IMAD.MOV.U32 R192, RZ, RZ, R170 ;  /* 0x000000ffffc07224 */ /* 0x000fe400078e00aa */
[----:B------:R-:W-:Y:S01]  /*cdb0*/  FFMA.FTZ R0, R0, 1.4426950216293334961, R5 ;  /* 0x3fb8aa3b00007823 */ /* 0x000fe20000010005 */
[----:B------:R-:W-:Y:S01]  /*cdc0*/  FMUL R5, R186, 0.25 ;  /* 0x3e800000ba057820 */ /* 0x000fe20000400000 */
[----:B------:R-:W-:-:S02]  /*cdd0*/  IMAD.MOV.U32 R191, RZ, RZ, R169 ;  /* 0x000000ffffbf7224 */ /* 0x000fc400078e00a9 */
[----:B------:R-:W-:Y:S02]  /*cde0*/  IMAD.MOV.U32 R189, RZ, RZ, R159 ;  /* 0x000000ffffbd7224 */ /* 0x000fe400078e009f */
[----:B0-----:R-:W-:Y:S01]  /*cdf0*/  FADD R16, R7, R0 ;  /* 0x0000000007107221 */ /* 0x001fe20000000000 */
[----:B------:R-:W-:Y:S01]  /*ce00*/  @P4 IMAD.MOV.U32 R0, RZ, RZ, 0x7f800000 ;  /* 0x7f800000ff004424 */ /* 0x000fe200078e00ff */
[----:B------:R-:W-:Y:S01]  /*ce10*/  FSEL R5, R5, R186, P2 ;  /* 0x000000ba05057208 */ /* 0x000fe20001000000 */
[----:B------:R-:W-:Y:S02]  /*ce20*/  IMAD.MOV.U32 R188, RZ, RZ, R158 ;  /* 0x000000ffffbc7224 */ /* 0x000fe400078e009e */
[----:B------:R-:W-:Y:S02]  /*ce30*/  IMAD.MOV.U32 R187, RZ, RZ, R157 ;  /* 0x000000ffffbb7224 */ /* 0x000fe400078e009d */
[----:B------:R-:W-:Y:S01]  /*ce40*/  @P4 FFMA.FTZ R16, R4, R0, +INF ;  /* 0x7f80000004104423 */ /* 0x000fe20000010000 */
[----:B------:R-:W-:-:S02]  /*ce50*/  IMAD.MOV.U32 R186, RZ, RZ, R156 ;  /* 0x000000ffffba7224 */ /* 0x000fc400078e009c */
[----:B------:R-:W-:Y:S02]  /*ce60*/  IMAD.MOV.U32 R167, RZ, RZ, R185 ;  /* 0x000000ffffa77224 */ /* 0x000fe400078e00b9 */
[----:B------:R-:W-:Y:S01]  /*ce70*/  FMUL R6, R20, 0.25 ;  /* 0x3e80000014067820 */ /* 0x000fe20000400000 */
[----:B------:R-:W-:Y:S01]  /*ce80*/  STL [R1+0x200], R16 ;  /* 0x0002001001007387 */ /* 0x000fe20000100800 */
[----:B------:R-:W-:Y:S02]  /*ce90*/  IMAD.MOV.U32 R185, RZ, RZ, R155 ;  /* 0x000000ffffb97224 */ /* 0x000fe400078e009b */
[----:B------:R-:W-:Y:S01]  /*cea0*/  @!P3 FMUL R3, R3, 16777216 ;  /* 0x4b8000000303b820 */ /* 0x000fe20000400000 */
[----:B------:R-:W-:Y:S01]  /*ceb0*/  FSETP.GEU.AND P6, PT, |R2|, 1.175494350822287508e-38, PT ;  /* 0x008000000200780b */ /* 0x000fe20003fce200 */
[----:B------:R-:W3:Y:S01]  /*cec0*/  LDL.LU R183, [R1+0xbc] ;  /* 0x0000bc0001b77983 */ /* 0x000ee20000300800 */
[----:B------:R-:W-:-:S03]  /*ced0*/  IMAD.MOV.U32 R163, RZ, RZ, R184 ;  /* 0x000000ffffa37224 */ /* 0x000fc600078e00b8 */
[----:B------:R-:W4:Y:S01]  /*cee0*/  LDL.LU R182, [R1+0x7c] ;  /* 0x00007c0001b67983 */ /* 0x000f220000300800 */
[----:B------:R-:W-:Y:S01]  /*cef0*/  FSEL R6, R6, R20, P0 ;  /* 0x0000001406067208 */ /* 0x000fe20000000000 */
[----:B------:R-:W0:Y:S02]  /*cf00*/  MUFU.RCP R3, R3 ;  /* 0x0000000300037308 */ /* 0x000e240000001000 */
[----:B------:R-:W5:Y:S04]  /*cf10*/  LDL.LU R181, [R1+0xfc] ;  /* 0x0000fc0001b57983 */ /* 0x000f680000300800 */
[----:B------:R-:W3:Y:S04]  /*cf20*/  LDL.LU R180, [R1+0x78] ;  /* 0x0000780001b47983 */ /* 0x000ee80000300800 */
[----:B------:R-:W4:Y:S04]  /*cf30*/  LDL.LU R179, [R1+0x88] ;  /* 0x0000880001b37983 */ /* 0x000f280000300800 */
        /* <DEDUP_REMOVED lines=15> */
[----:B------:R-:W5:Y:S01]  /*d030*/  LDL.LU R155, [R1+0xb0] ;  /* 0x0000b000019b7983 */ /* 0x000f620000300800 */
[----:B------:R-:W1:Y:S01]  /*d040*/  S2R R20, SR_TID.X ;  /* 0x0000000000147919 */ /* 0x000e620000002100 */
[----:B------:R-:W-:Y:S01]  /*d050*/  FMUL R0, R167, 0.25 ;  /* 0x3e800000a7007820 */ /* 0x000fe20000400000 */
[----:B------:R-:W-:-:S04]  /*d060*/  @P0 FMUL R2, R2, 0.25 ;  /* 0x3e80000002020820 */ /* 0x000fc80000400000 */
[----:B------:R-:W-:Y:S01]  /*d070*/  FSEL R0, R0, R167, P2 ;  /* 0x000000a700007208 */ /* 0x000fe20001000000 */
[----:B------:R-:W-:Y:S01]  /*d080*/  @!P3 FMUL R5, R5, 16777216 ;  /* 0x4b8000000505b820 */ /* 0x000fe20000400000 */
[----:B------:R-:W-:-:S03]  /*d090*/  @!P6 FMUL R2, R2, 16777216 ;  /* 0x4b8000000202e820 */ /* 0x000fc60000400000 */
[----:B------:R-:W-:Y:S01]  /*d0a0*/  @!P3 FMUL R0, R0, 16777216 ;  /* 0x4b8000000000b820 */ /* 0x000fe20000400000 */
[----:B------:R-:W-:Y:S01]  /*d0b0*/  FSETP.NEU.AND P5, PT, R4, RZ, PT ;  /* 0x000000ff0400720b */ /* 0x000fe20003fad000 */
[----:B0-----:R-:W-:Y:S01]  /*d0c0*/  FMUL R5, R3, R5 ;  /* 0x0000000503057220 */ /* 0x001fe20000400000 */
[----:B------:R-:W-:Y:S01]  /*d0d0*/  FMUL R8, R163, 0.25 ;  /* 0x3e800000a3087820 */ /* 0x000fe20000400000 */
[----:B------:R-:W-:Y:S01]  /*d0e0*/  FMUL R4, R3, R0 ;  /* 0x0000000003047220 */ /* 0x000fe20000400000 */
[----:B------:R-:W-:Y:S01]  /*d0f0*/  FMUL R7, R162, 0.25 ;  /* 0x3e800000a2077820 */ /* 0x000fe20000400000 */
[----:B------:R-:W0:Y:S02]  /*d100*/  MUFU.RCP R2, R2 ;  /* 0x0000000200027308 */ /* 0x000e240000001000 */
[----:B------:R-:W-:Y:S02]  /*d110*/  FSEL R8, R8, R163, P2 ;  /* 0x000000a308087208 */ /* 0x000fe40001000000 */
[----:B------:R-:W-:Y:S01]  /*d120*/  F2FP.BF16.F32.PACK_AB R4, R4, R5 ;  /* 0x000000050404723e */ /* 0x000fe200000010ff */
[----:B------:R-:W-:Y:S01]  /*d130*/  FMUL R5, R11, 0.25 ;  /* 0x3e8000000b057820 */ /* 0x000fe20000400000 */
[----:B------:R-:W-:Y:S01]  /*d140*/  FSEL R7, R7, R162, P2 ;  /* 0x000000a207077208 */ /* 0x000fe20001000000 */
[----:B------:R-:W-:Y:S01]  /*d150*/  FMUL R0, R10, 0.25 ;  /* 0x3e8000000a007820 */ /* 0x000fe20000400000 */
[----:B------:R-:W-:-:S02]  /*d160*/  @!P3 FMUL R8, R8, 16777216 ;  /* 0x4b8000000808b820 */ /* 0x000fc40000400000 */
[----:B------:R-:W-:Y:S01]  /*d170*/  FSEL R5, R5, R11, P0 ;  /* 0x0000000b05057208 */ /* 0x000fe20000000000 */
[----:B------:R-:W-:Y:S01]  /*d180*/  @!P3 FMUL R7, R7, 16777216 ;  /* 0x4b8000000707b820 */ /* 0x000fe20000400000 */
[----:B------:R-:W-:Y:S01]  /*d190*/  FSEL R0, R0, R10, P0 ;  /* 0x0000000a00007208 */ /* 0x000fe20000000000 */
[----:B------:R-:W-:Y:S01]  /*d1a0*/  @!P6 FMUL R9, R9, 16777216 ;  /* 0x4b8000000909e820 */ /* 0x000fe20000400000 */
[----:B------:R-:W-:Y:S01]  /*d1b0*/  FMUL R10, R3, R8 ;  /* 0x00000008030a7220 */ /* 0x000fe20000400000 */
[----:B-1----:R-:W-:Y:S01]  /*d1c0*/  LOP3.LUT R19, R20, 0x7, RZ, 0xc0, !PT ;  /* 0x0000000714137812 */ /* 0x002fe200078ec0ff */
[----:B------:R-:W-:Y:S01]  /*d1d0*/  @!P6 FMUL R5, R5, 16777216 ;  /* 0x4b8000000505e820 */ /* 0x000fe20000400000 */
[----:B------:R-:W-:Y:S01]  /*d1e0*/  FMUL R8, R3, R7 ;  /* 0x0000000703087220 */ /* 0x000fe20000400000 */
[----:B------:R-:W-:Y:S01]  /*d1f0*/  @!P6 FMUL R6, R6, 16777216 ;  /* 0x4b8000000606e820 */ /* 0x000fe20000400000 */
[----:B------:R-:W-:Y:S01]  /*d200*/  @!P6 FMUL R0, R0, 16777216 ;  /* 0x4b8000000000e820 */ /* 0x000fe20000400000 */
[----:B------:R-:W-:Y:S01]  /*d210*/  LOP3.LUT R18, R20, 0x8, RZ, 0xc0, !PT ;  /* 0x0000000814127812 */ /* 0x000fe200078ec0ff */
[C---:B0-----:R-:W-:Y:S01]  /*d220*/  FMUL R11, R2.reuse, R9 ;  /* 0x00000009020b7220 */ /* 0x041fe20000400000 */
[----:B------:R-:W-:Y:S01]  /*d230*/  LEA R17, R19, R199, 0x4 ;  /* 0x000000c713117211 */ /* 0x000fe200078e20ff */
[----:B------:R-:W-:Y:S01]  /*d240*/  FMUL R9, R2, R5 ;  /* 0x0000000502097220 */ /* 0x000fe20000400000 */
[----:B------:R-:W-:Y:S01]  /*d250*/  F2FP.BF16.F32.PACK_AB R5, R10, R8 ;  /* 0x000000080a05723e */ /* 0x000fe200000010ff */
[C---:B------:R-:W-:Y:S01]  /*d260*/  FMUL R6, R2.reuse, R6 ;  /* 0x0000000602067220 */ /* 0x040fe20000400000 */
[----:B------:R-:W-:Y:S01]  /*d270*/  FMUL R7, R2, R0 ;  /* 0x0000000002077220 */ /* 0x000fe20000400000 */
[----:B------:R-:W-:Y:S01]  /*d280*/  LOP3.LUT R8, R20, 0xf0, RZ, 0xc0, !PT ;  /* 0x000000f014087812 */ /* 0x000fe200078ec0ff */
[----:B------:R-:W-:-:S02]  /*d290*/  IMAD R0, R18, 0x100, R17 ;  /* 0x0000010012007824 */ /* 0x000fc400078e0211 */
[----:B------:R-:W-:Y:S02]  /*d2a0*/  F2FP.BF16.F32.PACK_AB R6, R6, R11 ;  /* 0x0000000b0606723e */ /* 0x000fe400000010ff */
[----:B------:R-:W-:Y:S01]  /*d2b0*/  F2FP.BF16.F32.PACK_AB R7, R9, R7 ;  /* 0x000000070907723e */ /* 0x000fe200000010ff */
[----:B------:R-:W-:-:S05]  /*d2c0*/  IMAD R0, R8, 0x8, R0 ;  /* 0x0000000808007824 */ /* 0x000fca00078e0200 */
[----:B------:R0:W-:Y:S02]  /*d2d0*/  STSM.16.M88.4 [R0], R4 ;  /* 0x0000000400007844 */ /* 0x0001e40000000200 */
[----:B0-----:R-:W-:Y:S01]  /*d2e0*/  FMUL R5, R161, 0.25 ;  /* 0x3e800000a1057820 */ /* 0x001fe20000400000 */
[----:B------:R-:W-:-:S04]  /*d2f0*/  FMUL R4, R160, 0.25 ;  /* 0x3e800000a0047820 */ /* 0x000fc80000400000 */
[----:B------:R-:W-:Y:S02]  /*d300*/  FSEL R5, R5, R161, P2 ;  /* 0x000000a105057208 */ /* 0x000fe40001000000 */
[----:B------:R-:W-:-:S03]  /*d310*/  FSEL R4, R4, R160, P2 ;  /* 0x000000a004047208 */ /* 0x000fc60001000000 */
[----:B------:R-:W-:Y:S02]  /*d320*/  @!P3 FMUL R5, R5, 16777216 ;  /* 0x4b8000000505b820 */ /* 0x000fe40000400000 */
[----:B------:R-:W-:Y:S02]  /*d330*/  @!P3 FMUL R4, R4, 16777216 ;  /* 0x4b8000000404b820 */ /* 0x000fe40000400000 */
[C---:B------:R-:W-:Y:S02]  /*d340*/  FMUL R5, R3.reuse, R5 ;  /* 0x0000000503057220 */ /* 0x040fe40000400000 */
[----:B------:R-:W-:Y:S01]  /*d350*/  FMUL R8, R3, R4 ;  /* 0x0000000403087220 */ /* 0x000fe20000400000 */
[----:B------:R-:W-:Y:S01]  /*d360*/  FMUL R10, R23, 0.25 ;  /* 0x3e800000170a7820 */ /* 0x000fe20000400000 */
[----:B------:R-:W-:Y:S01]  /*d370*/  FMUL R4, R22, 0.25 ;  /* 0x3e80000016047820 */ /* 0x000fe20000400000 */
[----:B------:R-:W-:Y:S01]  /*d380*/  FMUL R6, R198, 0.25 ;  /* 0x3e800000c6067820 */ /* 0x000fe20000400000 */
[----:B------:R-:W-:Y:S01]  /*d390*/  FMUL R7, R13, 0.25 ;  /* 0x3e8000000d077820 */ /* 0x000fe20000400000 */
[----:B------:R-:W-:Y:S01]  /*d3a0*/  F2FP.BF16.F32.PACK_AB R8, R5, R8 ;  /* 0x000000080508723e */ /* 0x000fe200000010ff */
[----:B------:R-:W-:Y:S01]  /*d3b0*/  FMUL R5, R21, 0.25 ;  /* 0x3e80000015057820 */ /* 0x000fe20000400000 */
[----:B------:R-:W-:Y:S01]  /*d3c0*/  FMUL R9, R12, 0.25 ;  /* 0x3e8000000c097820 */ /* 0x000fe20000400000 */
[----:B------:R-:W-:-:S02]  /*d3d0*/  FSEL R10, R10, R23, P2 ;  /* 0x000000170a0a7208 */ /* 0x000fc40001000000 */
[----:B------:R-:W-:Y:S02]  /*d3e0*/  FSEL R4, R4, R22, P2 ;  /* 0x0000001604047208 */ /* 0x000fe40001000000 */
[----:B------:R-:W-:Y:S02]  /*d3f0*/  FSEL R5, R5, R21, P0 ;  /* 0x0000001505057208 */ /* 0x000fe40000000000 */
[----:B------:R-:W-:Y:S02]  /*d400*/  FSEL R6, R6, R198, P0 ;  /* 0x000000c606067208 */ /* 0x000fe40000000000 */
[----:B------:R-:W-:Y:S02]  /*d410*/  FSEL R7, R7, R13, P0 ;  /* 0x0000000d07077208 */ /* 0x000fe40000000000 */
[----:B------:R-:W-:Y:S01]  /*d420*/  FSEL R9, R9, R12, P0 ;  /* 0x0000000c09097208 */ /* 0x000fe20000000000 */
[----:B------:R-:W-:Y:S01]  /*d430*/  @!P3 FMUL R10, R10, 16777216 ;  /* 0x4b8000000a0ab820 */ /* 0x000fe20000400000 */
[----:B------:R-:W-:Y:S01]  /*d440*/  @!P3 FMUL R4, R4, 16777216 ;  /* 0x4b8000000404b820 */ /* 0x000fe20000400000 */
[----:B------:R-:W-:Y:S01]  /*d450*/  @!P6 FMUL R5, R5, 16777216 ;  /* 0x4b8000000505e820 */ /* 0x000fe20000400000 */
[----:B------:R-:W-:Y:S01]  /*d460*/  @!P6 FMUL R6, R6, 16777216 ;  /* 0x4b8000000606e820 */ /* 0x000fe20000400000 */
[----:B------:R-:W-:Y:S01]  /*d470*/  @!P6 FMUL R7, R7, 16777216 ;  /* 0x4b8000000707e820 */ /* 0x000fe20000400000 */
[----:B------:R-:W-:Y:S01]  /*d480*/  @!P6 FMUL R9, R9, 16777216 ;  /* 0x4b8000000909e820 */ /* 0x000fe20000400000 */
[----:B------:R-:W-:Y:S01]  /*d490*/  LOP3.LUT R16, R20, 0xff, RZ, 0xc0, !PT ;  /* 0x000000ff14107812 */ /* 0x000fe200078ec0ff */
[C---:B------:R-:W-:Y:S01]  /*d4a0*/  FMUL R13, R3.reuse, R10 ;  /* 0x0000000a030d7220 */ /* 0x040fe20000400000 */
[----:B------:R-:W-:Y:S01]  /*d4b0*/  FMUL R12, R3, R4 ;  /* 0x00000004030c7220 */ /* 0x000fe20000400000 */
[C---:B------:R-:W-:Y:S01]  /*d4c0*/  FMUL R5, R2.reuse, R5 ;  /* 0x0000000502057220 */ /* 0x040fe20000400000 */
[C---:B------:R-:W-:Y:S01]  /*d4d0*/  FMUL R10, R2.reuse, R6 ;  /* 0x00000006020a7220 */ /* 0x040fe20000400000 */
[C---:B------:R-:W-:Y:S01]  /*d4e0*/  FMUL R11, R2.reuse, R7 ;  /* 0x00000007020b7220 */ /* 0x040fe20000400000 */
[----:B------:R-:W-:Y:S01]  /*d4f0*/  FMUL R4, R2, R9 ;  /* 0x0000000902047220 */ /* 0x000fe20000400000 */
[----:B------:R-:W-:-:S02]  /*d500*/  IMAD R16, R16, 0x10, R199 ;  /* 0x0000001010107824 */ /* 0x000fc400078e02c7 */
[----:B------:R-:W-:Y:S02]  /*d510*/  F2FP.BF16.F32.PACK_AB R10, R5, R10 ;  /* 0x0000000a050a723e */ /* 0x000fe400000010ff */
[----:B------:R-:W-:Y:S01]  /*d520*/  F2FP.BF16.F32.PACK_AB R11, R11, R4 ;  /* 0x000000040b0b723e */ /* 0x000fe200000010ff */
[----:B------:R-:W-:Y:S01]  /*d530*/  BAR.SYNC.DEFER_BLOCKING 0x0 ;  /* 0x0000000000007b1d */ /* 0x000fe20000010000 */
[----:B------:R-:W-:-:S05]  /*d540*/  F2FP.BF16.F32.PACK_AB R9, R13, R12 ;  /* 0x0000000c0d09723e */ /* 0x000fca00000010ff */
[----:B------:R-:W0:Y:S02]  /*d550*/  LDS.128 R4, [R16] ;  /* 0x0000000010047984 */ /* 0x000e240000000c00 */
[----:B------:R-:W-:Y:S01]  /*d560*/  BAR.SYNC.DEFER_BLOCKING 0x0 ;  /* 0x0000000000007b1d */ /* 0x000fe20000010000 */
[----:B------:R-:W-:Y:S01]  /*d570*/  FMUL R12, R193, 0.25 ;  /* 0x3e800000c10c7820 */ /* 0x000fe20000400000 */
[----:B------:R-:W-:Y:S01]  /*d580*/  FMUL R13, R191, 0.25 ;  /* 0x3e800000bf0d7820 */ /* 0x000fe20000400000 */
[----:B--2---:R-:W-:-:S03]  /*d590*/  IMAD.MOV.U32 R184, RZ, RZ, R154 ;  /* 0x000000ffffb87224 */ /* 0x004fc600078e009a */
[----:B------:R1:W-:Y:S01]  /*d5a0*/  STSM.16.M88.4 [R0], R8 ;  /* 0x0000000800007844 */ /* 0x0003e20000000200 */
[----:B------:R-:W-:Y:S02]  /*d5b0*/  FSEL R12, R12, R193, P0 ;  /* 0x000000c10c0c7208 */ /* 0x000fe40000000000 */
[----:B------:R-:W-:Y:S01]  /*d5c0*/  FSEL R13, R13, R191, P0 ;  /* 0x000000bf0d0d7208 */ /* 0x000fe20000000000 */
[----:B------:R-:W2:Y:S01]  /*d5d0*/  LDL.LU R154, [R1+0xa0] ;  /* 0x0000a000019a7983 */ /* 0x000ea20000300800 */
[----:B-1----:R-:W-:Y:S01]  /*d5e0*/  FMUL R9, R197, 0.25 ;  /* 0x3e800000c5097820 */ /* 0x002fe20000400000 */
[----:B------:R-:W-:-:S04]  /*d5f0*/  FMUL R8, R196, 0.25 ;  /* 0x3e800000c4087820 */ /* 0x000fc80000400000 */
[----:B------:R-:W-:Y:S02]  /*d600*/  FSEL R9, R9, R197, P2 ;  /* 0x000000c509097208 */ /* 0x000fe40001000000 */
[----:B------:R-:W-:-:S03]  /*d610*/  FSEL R8, R8, R196, P2 ;  /* 0x000000c408087208 */ /* 0x000fc60001000000 */
[----:B------:R-:W-:Y:S02]  /*d620*/  @!P3 FMUL R9, R9, 16777216 ;  /* 0x4b8000000909b820 */ /* 0x000fe40000400000 */
[----:B------:R-:W-:Y:S01]  /*d630*/  @!P3 FMUL R8, R8, 16777216 ;  /* 0x4b8000000808b820 */ /* 0x000fe20000400000 */
[----:B------:R-:W-:Y:S01]  /*d640*/  FMUL R11, R14, 0.25 ;  /* 0x3e8000000e0b7820 */ /* 0x000fe20000400000 */
[C---:B------:R-:W-:Y:S02]  /*d650*/  FMUL R9, R3.reuse, R9 ;  /* 0x0000000903097220 */ /* 0x040fe40000400000 */
[----:B------:R-:W-:Y:S01]  /*d660*/  FMUL R8, R3, R8 ;  /* 0x0000000803087220 */ /* 0x000fe20000400000 */
[----:B------:R-:W-:Y:S01]  /*d670*/  FMUL R10, R195, 0.25 ;  /* 0x3e800000c30a7820 */ /* 0x000fe20000400000 */
[----:B------:R-:W-:Y:S01]  /*d680*/  FSEL R11, R11, R14, P0 ;  /* 0x0000000e0b0b7208 */ /* 0x000fe20000000000 */
[----:B------:R-:W-:Y:S02]  /*d690*/  FMUL R14, R192, 0.25 ;  /* 0x3e800000c00e7820 */ /* 0x000fe40000400000 */
[----:B------:R-:W-:Y:S01]  /*d6a0*/  F2FP.BF16.F32.PACK_AB R8, R9, R8 ;  /* 0x000000080908723e */ /* 0x000fe200000010ff */
[----:B------:R-:W-:Y:S01]  /*d6b0*/  FMUL R9, R194, 0.25 ;  /* 0x3e800000c2097820 */ /* 0x000fe20000400000 */
[----:B------:R-:W-:-:S02]  /*d6c0*/  FSEL R10, R10, R195, P2 ;  /* 0x000000c30a0a7208 */ /* 0x000fc40001000000 */
        /* <DEDUP_REMOVED lines=8> */
[----:B------:R-:W-:Y:S02]  /*d750*/  IMAD.MOV.U32 R191, RZ, RZ, R15 ;  /* 0x000000ffffbf7224 */ /* 0x000fe400078e000f */
[C---:B------:R-:W-:Y:S01]  /*d760*/  FMUL R10, R3.reuse, R10 ;  /* 0x0000000a030a7220 */ /* 0x040fe20000400000 */
[----:B------:R-:W-:Y:S01]  /*d770*/  FMUL R9, R3, R9 ;  /* 0x0000000903097220 */ /* 0x000fe20000400000 */
[C---:B------:R-:W-:Y:S01]  /*d780*/  FMUL R15, R2.reuse, R11 ;  /* 0x0000000b020f7220 */ /* 0x040fe20000400000 */
[C---:B------:R-:W-:Y:S01]  /*d790*/  FMUL R12, R2.reuse, R12 ;  /* 0x0000000c020c7220 */ /* 0x040fe20000400000 */
[C---:B------:R-:W-:Y:S01]  /*d7a0*/  FMUL R11, R2.reuse, R14 ;  /* 0x0000000e020b7220 */ /* 0x040fe20000400000 */
[----:B------:R-:W-:Y:S01]  /*d7b0*/  FMUL R13, R2, R13 ;  /* 0x0000000d020d7220 */ /* 0x000fe20000400000 */
[----:B------:R-:W-:-:S02]  /*d7c0*/  F2FP.BF16.F32.PACK_AB R9, R10, R9 ;  /* 0x000000090a09723e */ /* 0x000fc400000010ff */
[----:B------:R-:W-:Y:S02]  /*d7d0*/  F2FP.BF16.F32.PACK_AB R10, R12, R15 ;  /* 0x0000000f0c0a723e */ /* 0x000fe400000010ff */
[----:B------:R-:W-:Y:S01]  /*d7e0*/  F2FP.BF16.F32.PACK_AB R11, R11, R13 ;  /* 0x0000000d0b0b723e */ /* 0x000fe200000010ff */
[----:B------:R-:W-:Y:S06]  /*d7f0*/  BAR.SYNC.DEFER_BLOCKING 0x0 ;  /* 0x0000000000007b1d */ /* 0x000fec0000010000 */
[----:B------:R-:W1:Y:S02]  /*d800*/  LDS.128 R12, [R16] ;  /* 0x00000000100c7984 */ /* 0x000e640000000c00 */
[----:B------:R-:W-:Y:S06]  /*d810*/  BAR.SYNC.DEFER_BLOCKING 0x0 ;  /* 0x0000000000007b1d */ /* 0x000fec0000010000 */
[----:B------:R0:W-:Y:S02]  /*d820*/  STSM.16.M88.4 [R0], R8 ;  /* 0x0000000800007844 */ /* 0x0001e40000000200 */
[----:B0-----:R-:W-:-:S02]  /*d830*/  IMAD.SHL.U32 R9, R20, 0x4, RZ ;  /* 0x0000000414097824 */ /* 0x001fc400078e00ff */
[----:B------:R-:W-:-:S03]  /*d840*/  IMAD R8, R19, -0x8, R17 ;  /* 0xfffffff813087824 */ /* 0x000fc600078e0211 */
[----:B------:R-:W-:-:S05]  /*d850*/  LOP3.LUT R9, R9, 0x1c0, RZ, 0xc0, !PT ;  /* 0x000001c009097812 */ /* 0x000fca00078ec0ff */
[----:B------:R-:W-:Y:S01]  /*d860*/  IMAD.IADD R8, R9, 0x1, R8 ;  /* 0x0000000109087824 */ /* 0x000fe200078e0208 */
[----:B------:R-:W-:Y:S01]  /*d870*/  SHF.L.U32 R9, R20, 0x1, RZ ;  /* 0x0000000114097819 */ /* 0x000fe200000006ff */
[----:B------:R0:W-:Y:S03]  /*d880*/  STL [R1+0x3e8], R4 ;  /* 0x0003e80401007387 */ /* 0x0001e60000100800 */
[----:B------:R-:W-:Y:S01]  /*d890*/  LOP3.LUT R9, R9, 0x1f8, RZ, 0xc0, !PT ;  /* 0x000001f809097812 */ /* 0x000fe200078ec0ff */
[----:B------:R-:W-:Y:S04]  /*d8a0*/  STL [R1+0x3e4], R5 ;  /* 0x0003e40501007387 */ /* 0x000fe80000100800 */
[----:B------:R-:W-:Y:S01]  /*d8b0*/  STL [R1+0x3e0], R6 ;  /* 0x0003e00601007387 */ /* 0x000fe20000100800 */
[----:B0-----:R-:W-:-:S03]  /*d8c0*/  IMAD.IADD R4, R199, 0x1, R9 ;  /* 0x00000001c7047824 */ /* 0x001fc600078e0209 */
[----:B------:R-:W-:Y:S04]  /*d8d0*/  STL [R1+0x3dc], R7 ;  /* 0x0003dc0701007387 */ /* 0x000fe80000100800 */
[----:B-1----:R-:W-:Y:S04]  /*d8e0*/  STL [R1+0x3f8], R12 ;  /* 0x0003f80c01007387 */ /* 0x002fe80000100800 */
[----:B------:R-:W-:Y:S04]  /*d8f0*/  STL [R1+0x3f4], R13 ;  /* 0x0003f40d01007387 */ /* 0x000fe80000100800 */
[----:B------:R-:W-:Y:S04]  /*d900*/  STL [R1+0x3f0], R14 ;  /* 0x0003f00e01007387 */ /* 0x000fe80000100800 */
[----:B------:R-:W-:Y:S04]  /*d910*/  STL [R1+0x3ec], R15 ;  /* 0x0003ec0f01007387 */ /* 0x000fe80000100800 */
[----:B------:R0:W-:Y:S01]  /*d920*/  STL [R1+0x20c], R4 ;  /* 0x00020c0401007387 */ /* 0x0001e20000100800 */
[----:B----4-:R-:W-:Y:S01]  /*d930*/  IMAD.MOV.U32 R21, RZ, RZ, R156 ;  /* 0x000000ffff157224 */ /* 0x010fe200078e009c */
[----:B0-----:R-:W-:Y:S01]  /*d940*/  LEA.HI R4, R18, R8, RZ, 0x1f ;  /* 0x0000000812047211 */ /* 0x001fe200078ff8ff */
[----:B-----5:R-:W-:-:S04]  /*d950*/  IMAD.MOV.U32 R23, RZ, RZ, R155 ;  /* 0x000000ffff177224 */ /* 0x020fc800078e009b */
[----:B------:R0:W-:Y:S01]  /*d960*/  STL [R1+0x208], R4 ;  /* 0x0002080401007387 */ /* 0x0001e20000100800 */
[----:B------:R-:W-:-:S03]  /*d970*/  LOP3.LUT P4, RZ, R20, 0x80, RZ, 0xc0, !PT ;  /* 0x0000008014ff7812 */ /* 0x000fc6000788c0ff */
[----:B------:R-:W4:Y:S01]  /*d980*/  LDL.LU R156, [R1+0xb4] ;  /* 0x0000b400019c7983 */ /* 0x000f220000300800 */
[----:B------:R-:W-:Y:S01]  /*d990*/  IMAD.MOV.U32 R20, RZ, RZ, R158 ;  /* 0x000000ffff147224 */ /* 0x000fe200078e009e */
[----:B---3--:R-:W-:Y:S02]  /*d9a0*/  MOV R22, R157 ;  /* 0x0000009d00167202 */ /* 0x008fe40000000f00 */
[----:B------:R-:W3:Y:S04]  /*d9b0*/  LDL.LU R155, [R1+0xa4] ;  /* 0x0000a400019b7983 */ /* 0x000ee80000300800 */
[----:B------:R-:W5:Y:S04]  /*d9c0*/  LDL.LU R158, [R1+0xd0] ;  /* 0x0000d000019e7983 */ /* 0x000f680000300800 */
[----:B------:R-:W2:Y:S01]  /*d9d0*/  LDL.LU R157, [R1+0xc0] ;  /* 0x0000c000019d7983 */ /* 0x000ea20000300800 */
[----:B------:R-:W-:-:S03]  /*d9e0*/  IMAD.MOV.U32 R207, RZ, RZ, R159 ;  /* 0x000000ffffcf7224 */ /* 0x000fc600078e009f */
[----:B------:R-:W3:Y:S04]  /*d9f0*/  LDL.LU R160, [R1+0xd4] ;  /* 0x0000d40001a07983 */ /* 0x000ee80000300800 */
[----:B------:R-:W5:Y:S04]  /*da00*/  LDL.LU R159, [R1+0xc4] ;  /* 0x0000c400019f7983 */ /* 0x000f680000300800 */
[----:B------:R-:W5:Y:S04]  /*da10*/  LDL.LU R162, [R1+0xf0] ;  /* 0x0000f00001a27983 */ /* 0x000f680000300800 */
[----:B------:R-:W5:Y:S04]  /*da20*/  LDL.LU R161, [R1+0xe0] ;  /* 0x0000e00001a17983 */ /* 0x000f680000300800 */
[----:B------:R-:W5:Y:S04]  /*da30*/  LDL.LU R164, [R1+0xf4] ;  /* 0x0000f40001a47983 */ /* 0x000f680000300800 */
[----:B------:R-:W5:Y:S04]  /*da40*/  LDL.LU R163, [R1+0xe4] ;  /* 0x0000e40001a37983 */ /* 0x000f680000300800 */
[----:B------:R-:W5:Y:S04]  /*da50*/  LDL.LU R204, [R1+0x110] ;  /* 0x0001100001cc7983 */ /* 0x000f680000300800 */
[----:B------:R-:W5:Y:S01]  /*da60*/  LDL.LU R166, [R1+0x100] ;  /* 0x0001000001a67983 */ /* 0x000f620000300800 */
[----:B------:R-:W-:-:S03]  /*da70*/  IMAD.MOV.U32 R206, RZ, RZ, R168 ;  /* 0x000000ffffce7224 */ /* 0x000fc600078e00a8 */
[----:B------:R-:W5:Y:S04]  /*da80*/  LDL.LU R167, [R1+0x114] ;  /* 0x0001140001a77983 */ /* 0x000f680000300800 */
[----:B------:R-:W5:Y:S01]  /*da90*/  LDL.LU R168, [R1+0x104] ;  /* 0x0001040001a87983 */ /* 0x000f620000300800 */
[----:B------:R-:W-:Y:S02]  /*daa0*/  IMAD.MOV.U32 R208, RZ, RZ, R170 ;  /* 0x000000ffffd07224 */ /* 0x000fe400078e00aa */
[----:B------:R-:W-:Y:S01]  /*dab0*/  IMAD.MOV.U32 R209, RZ, RZ, R169 ;  /* 0x000000ffffd17224 */ /* 0x000fe200078e00a9 */
[----:B------:R-:W5:Y:S04]  /*dac0*/  LDL.LU R170, [R1+0x130] ;  /* 0x0001300001aa7983 */ /* 0x000f680000300800 */
[----:B------:R-:W5:Y:S01]  /*dad0*/  LDL.LU R169, [R1+0x120] ;  /* 0x0001200001a97983 */ /* 0x000f620000300800 */
[----:B------:R-:W-:-:S03]  /*dae0*/  MOV R210, R172 ;  /* 0x000000ac00d27202 */ /* 0x000fc60000000f00 */
[----:B------:R-:W5:Y:S01]  /*daf0*/  LDL.LU R172, [R1+0x134] ;  /* 0x0001340001ac7983 */ /* 0x000f620000300800 */
[----:B------:R-:W-:Y:S02]  /*db00*/  IMAD.MOV.U32 R211, RZ, RZ, R171 ;  /* 0x000000ffffd37224 */ /* 0x000fe400078e00ab */
[----:B------:R-:W-:Y:S01]  /*db10*/  IMAD.MOV.U32 R212, RZ, RZ, R174 ;  /* 0x000000ffffd47224 */ /* 0x000fe200078e00ae */
[----:B------:R-:W5:Y:S01]  /*db20*/  LDL.LU R171, [R1+0x124] ;  /* 0x0001240001ab7983 */ /* 0x000f620000300800 */
[----:B------:R-:W-:-:S03]  /*db30*/  IMAD.MOV.U32 R213, RZ, RZ, R173 ;  /* 0x000000ffffd57224 */ /* 0x000fc600078e00ad */
[----:B------:R-:W5:Y:S04]  /*db40*/  LDL.LU R174, [R1+0x150] ;  /* 0x0001500001ae7983 */ /* 0x000f680000300800 */
[----:B------:R-:W5:Y:S01]  /*db50*/  LDL.LU R173, [R1+0x140] ;  /* 0x0001400001ad7983 */ /* 0x000f620000300800 */
[----:B------:R-:W-:-:S03]  /*db60*/  IMAD.MOV.U32 R214, RZ, RZ, R176 ;  /* 0x000000ffffd67224 */ /* 0x000fc600078e00b0 */
        /* <DEDUP_REMOVED lines=9> */
[----:B------:R-:W-:Y:S01]  /*dc00*/  MOV R219, R179 ;  /* 0x000000b300db7202 */ /* 0x000fe20000000f00 */
[----:B------:R-:W-:Y:S02]  /*dc10*/  IMAD.MOV.U32 R220, RZ, RZ, R182 ;  /* 0x000000ffffdc7224 */ /* 0x000fe400078e00b6 */
[----:B------:R-:W5:Y:S01]  /*dc20*/  LDL.LU R179, [R1+0x164] ;  /* 0x0001640001b37983 */ /* 0x000f620000300800 */
[----:B------:R-:W-:-:S03]  /*dc30*/  IMAD.MOV.U32 R221, RZ, RZ, R181 ;  /* 0x000000ffffdd7224 */ /* 0x000fc600078e00b5 */
[----:B------:R-:W5:Y:S04]  /*dc40*/  LDL.LU R182, [R1+0x190] ;  /* 0x0001900001b67983 */ /* 0x000f680000300800 */
[----:B------:R-:W5:Y:S01]  /*dc50*/  LDL.LU R181, [R1+0x180] ;  /* 0x0001800001b57983 */ /* 0x000f620000300800 */
[----:B------:R-:W-:-:S03]  /*dc60*/  IMAD.MOV.U32 R222, RZ, RZ, R184 ;  /* 0x000000ffffde7224 */ /* 0x000fc600078e00b8 */
[----:B------:R-:W5:Y:S01]  /*dc70*/  LDL.LU R184, [R1+0x194] ;  /* 0x0001940001b87983 */ /* 0x000f620000300800 */
[----:B------:R-:W-:Y:S01]  /*dc80*/  IMAD.MOV.U32 R223, RZ, RZ, R183 ;  /* 0x000000ffffdf7224 */ /* 0x000fe200078e00b7 */
[----:B------:R-:W-:Y:S01]  /*dc90*/  MOV R224, R186 ;  /* 0x000000ba00e07202 */ /* 0x000fe20000000f00 */
[----:B------:R-:W-:Y:S01]  /*dca0*/  IMAD.MOV.U32 R225, RZ, RZ, R185 ;  /* 0x000000ffffe17224 */ /* 0x000fe200078e00b9 */
[----:B------:R-:W5:Y:S04]  /*dcb0*/  LDL.LU R183, [R1+0x184] ;  /* 0x0001840001b77983 */ /* 0x000f680000300800 */
        /* <DEDUP_REMOVED lines=11> */
[----:B------:R-:W5:Y:S04]  /*dd70*/  LDL.LU R192, [R1+0x1d4] ;  /* 0x0001d40001c07983 */ /* 0x000f680000300800 */
[----:B------:R-:W5:Y:S04]  /*dd80*/  LDL.LU R191, [R1+0x1c4] ;  /* 0x0001c40001bf7983 */ /* 0x000f680000300800 */
[----:B------:R-:W5:Y:S04]  /*dd90*/  LDL.LU R194, [R1+0x1f0] ;  /* 0x0001f00001c27983 */ /* 0x000f680000300800 */
[----:B------:R-:W5:Y:S04]  /*dda0*/  LDL.LU R193, [R1+0x1e0] ;  /* 0x0001e00001c17983 */ /* 0x000f680000300800 */
[----:B------:R-:W5:Y:S04]  /*ddb0*/  LDL.LU R197, [R1+0x1f4] ;  /* 0x0001f40001c57983 */ /* 0x000f680000300800 */
[----:B------:R-:W5:Y:S01]  /*ddc0*/  LDL.LU R196, [R1+0x1e4] ;  /* 0x0001e40001c47983 */ /* 0x000f620000300800 */
[----:B------:R-:W-:-:S05]  /*ddd0*/  FMUL R18, R20, 0.25 ;  /* 0x3e80000014127820 */ /* 0x000fca0000400000 */
[----:B------:R-:W-:Y:S01]  /*dde0*/  FSEL R18, R18, R20, P2 ;  /* 0x0000001412127208 */ /* 0x000fe20001000000 */
[----:B------:R-:W-:-:S05]  /*ddf0*/  FMUL R20, R21, 0.25 ;  /* 0x3e80000015147820 */ /* 0x000fca0000400000 */
[----:B------:R-:W-:Y:S01]  /*de00*/  FSEL R20, R20, R21, P2 ;  /* 0x0000001514147208 */ /* 0x000fe20001000000 */
[----:B------:R-:W-:-:S05]  /*de10*/  FMUL R21, R23, 0.25 ;  /* 0x3e80000017157820 */ /* 0x000fca0000400000 */
[----:B------:R-:W-:Y:S01]  /*de20*/  FSEL R21, R21, R23, P2 ;  /* 0x0000001715157208 */ /* 0x000fe20001000000 */
[----:B----4-:R-:W-:-:S05]  /*de30*/  FMUL R23, R156, 0.25 ;  /* 0x3e8000009c177820 */ /* 0x010fca0000400000 */
[----:B------:R-:W-:Y:S01]  /*de40*/  FSEL R23, R23, R156, P2 ;  /* 0x0000009c17177208 */ /* 0x000fe20001000000 */
[----:B--2---:R-:W-:-:S05]  /*de50*/  FMUL R156, R157, 0.25 ;  /* 0x3e8000009d9c7820 */ /* 0x004fca0000400000 */
[----:B------:R-:W-:Y:S01]  /*de60*/  FSEL R156, R156, R157, P2 ;  /* 0x0000009d9c9c7208 */ /* 0x000fe20001000000 */
[----:B---3--:R-:W-:-:S05]  /*de70*/  FMUL R157, R160, 0.25 ;  /* 0x3e800000a09d7820 */ /* 0x008fca0000400000 */
[----:B------:R-:W-:Y:S01]  /*de80*/  FSEL R157, R157, R160, P2 ;  /* 0x000000a09d9d7208 */ /* 0x000fe20001000000 */
[----:B-----5:R-:W-:-:S05]  /*de90*/  FMUL R160, R161, 0.25 ;  /* 0x3e800000a1a07820 */ /* 0x020fca0000400000 */
[----:B------:R-:W-:Y:S01]  /*dea0*/  FSEL R160, R160, R161, P2 ;  /* 0x000000a1a0a07208 */ /* 0x000fe20001000000 */
[----:B------:R-:W-:-:S05]  /*deb0*/  FMUL R161, R164, 0.25 ;  /* 0x3e800000a4a17820 */ /* 0x000fca0000400000 */
        /* <DEDUP_REMOVED lines=31> */
[----:B------:R-:W-:Y:S01]  /*e0b0*/  FMUL R193, R197, 0.25 ;  /* 0x3e800000c5c17820 */ /* 0x000fe20000400000 */
[----:B------:R-:W-:-:S04]  /*e0c0*/  FMUL R165, R167, 0.25 ;  /* 0x3e800000a7a57820 */ /* 0x000fc80000400000 */
[----:B------:R-:W-:Y:S01]  /*e0d0*/  FSEL R193, R193, R197, P2 ;  /* 0x000000c5c1c17208 */ /* 0x000fe20001000000 */
[----:B------:R-:W-:Y:S02]  /*e0e0*/  IMAD.MOV.U32 R197, RZ, RZ, R195 ;  /* 0x000000ffffc57224 */ /* 0x000fe400078e00c3 */
[----:B------:R-:W-:Y:S01]  /*e0f0*/  FMUL R195, R24, 0.25 ;  /* 0x3e80000018c37820 */ /* 0x000fe20000400000 */
[----:B------:R-:W-:Y:S01]  /*e100*/  FSEL R165, R165, R167, P2 ;  /* 0x000000a7a5a57208 */ /* 0x000fe20001000000 */
[----:B------:R-:W-:-:S03]  /*e110*/  FMUL R167, R170, 0.25 ;  /* 0x3e800000aaa77820 */ /* 0x000fc60000400000 */
[----:B------:R-:W-:Y:S01]  /*e120*/  FSEL R24, R195, R24, P2 ;  /* 0x00000018c3187208 */ /* 0x000fe20001000000 */
        /* <DEDUP_REMOVED lines=85> */
[----:B------:R-:W-:Y:S01]  /*e680*/  FMUL R19, R22, 0.25 ;  /* 0x3e80000016137820 */ /* 0x000fe20000400000 */
[----:B------:R-:W-:Y:S01]  /*e690*/  FSEL R53, R196, R53, P2 ;  /* 0x00000035c4357208 */ /* 0x000fe20001000000 */
[----:B------:R-:W-:Y:S02]  /*e6a0*/  FMUL R196, R60, 0.25 ;  /* 0x3e8000003cc47820 */ /* 0x000fe40000400000 */
[----:B------:R-:W-:Y:S01]  /*e6b0*/  FSEL R112, R195, R112, P2 ;  /* 0x00000070c3707208 */ /* 0x000fe20001000000 */
[----:B------:R-:W-:Y:S01]  /*e6c0*/  FMUL R195, R113, 0.25 ;  /* 0x3e80000071c37820 */ /* 0x000fe20000400000 */
        /* <DEDUP_REMOVED lines=35> */
[----:B------:R-:W-:Y:S01]  /*e900*/  @!P3 FMUL R24, R24, 16777216 ;  /* 0x4b8000001818b820 */ /* 0x000fe20000400000 */
[----:B------:R-:W-:Y:S01]  /*e910*/  FMUL R195, R137, 0.25 ;  /* 0x3e80000089c37820 */ /* 0x000fe20000400000 */
[----:B------:R-:W-:Y:S01]  /*e920*/  @!P3 FMUL R53, R53, 16777216 ;  /* 0x4b8000003535b820 */ /* 0x000fe20000400000 */
[----:B------:R-:W-:Y:S01]  /*e930*/  FSEL R162, R162, R163, P2 ;  /* 0x000000a3a2a27208 */ /* 0x000fe20001000000 */
[----:B------:R-:W-:Y:S01]  /*e940*/  FMUL R163, R204, 0.25 ;  /* 0x3e800000cca37820 */ /* 0x000fe20000400000 */
[----:B------:R-:W-:Y:S01]  /*e950*/  FSEL R84, R196, R84, P2 ;  /* 0x00000054c4547208 */ /* 0x000fe20001000000 */
[----:B------:R-:W-:Y:S01]  /*e960*/  FMUL R196, R85, 0.25 ;  /* 0x3e80000055c47820 */ /* 0x000fe20000400000 */
[C---:B------:R-:W-:Y:S01]  /*e970*/  FMUL R233, R3.reuse, R24 ;  /* 0x0000001803e97220 */ /* 0x040fe20000400000 */
[----:B------:R-:W-:Y:S01]  /*e980*/  @!P3 FMUL R44, R44, 16777216 ;  /* 0x4b8000002c2cb820 */ /* 0x000fe20000400000 */
[----:B------:R-:W-:Y:S01]  /*e990*/  FMUL R24, R3, R53 ;  /* 0x0000003503187220 */ /* 0x000fe20000400000 */
[----:B------:R-:W-:Y:S01]  /*e9a0*/  FSEL R137, R195, R137, P2 ;  /* 0x00000089c3897208 */ /* 0x000fe20001000000 */
[----:B------:R-:W-:Y:S01]  /*e9b0*/  @!P3 FMUL R48, R48, 16777216 ;  /* 0x4b8000003030b820 */ /* 0x000fe20000400000 */
[----:B------:R-:W-:Y:S01]  /*e9c0*/  FMUL R195, R144, 0.25 ;  /* 0x3e80000090c37820 */ /* 0x000fe20000400000 */
[----:B------:R-:W-:Y:S01]  /*e9d0*/  @!P3 FMUL R45, R45, 16777216 ;  /* 0x4b8000002d2db820 */ /* 0x000fe20000400000 */
[----:B------:R-:W-:Y:S01]  /*e9e0*/  FSEL R163, R163, R204, P2 ;  /* 0x000000cca3a37208 */ /* 0x000fe20001000000 */
[----:B------:R-:W-:Y:S01]  /*e9f0*/  @!P3 FMUL R175, R175, 16777216 ;  /* 0x4b800000afafb820 */ /* 0x000fe20000400000 */
[----:B------:R-:W-:Y:S01]  /*ea00*/  @!P3 FMUL R52, R52, 16777216 ;  /* 0x4b8000003434b820 */ /* 0x000fe20000400000 */
[----:B------:R-:W-:Y:S01]  /*ea10*/  FMUL R17, R207, 0.25 ;  /* 0x3e800000cf117820 */ /* 0x000fe20000400000 */
[----:B------:R-:W-:Y:S01]  /*ea20*/  FSEL R85, R196, R85, P2 ;  /* 0x00000055c4557208 */ /* 0x000fe20001000000 */
[----:B------:R-:W-:Y:S01]  /*ea30*/  FMUL R196, R92, 0.25 ;  /* 0x3e8000005cc47820 */ /* 0x000fe20000400000 */
[----:B------:R-:W-:Y:S01]  /*ea40*/  @!P3 FMUL R164, R164, 16777216 ;  /* 0x4b800000a4a4b820 */ /* 0x000fe20000400000 */
[----:B0-----:R-:W-:-:S02]  /*ea50*/  IMAD.MOV.U32 R4, RZ, RZ, R252 ;  /* 0x000000ffff047224 */ /* 0x001fc400078e00fc */
[C---:B------:R-:W-:Y:S01]  /*ea60*/  FMUL R247, R3.reuse, R44 ;  /* 0x0000002c03f77220 */ /* 0x040fe20000400000 */
[----:B------:R-:W-:Y:S01]  /*ea70*/  STL [R1], R24 ;  /* 0x0000001801007387 */ /* 0x000fe20000100800 */
[----:B------:R-:W-:Y:S02]  /*ea80*/  IMAD.MOV.U32 R153, RZ, RZ, R225 ;  /* 0x000000ffff997224 */ /* 0x000fe400078e00e1 */
[----:B------:R-:W-:Y:S01]  /*ea90*/  @!P3 FMUL R156, R156, 16777216 ;  /* 0x4b8000009c9cb820 */ /* 0x000fe20000400000 */
[----:B------:R-:W-:Y:S01]  /*eaa0*/  FMUL R252, R3, R48 ;  /* 0x0000003003fc7220 */ /* 0x000fe20000400000 */
[----:B------:R-:W2:Y:S01]  /*eab0*/  LDL.LU R44, [R1+0x108] ;  /* 0x00010800012c7983 */ /* 0x000ea20000300800 */
[----:B------:R-:W-:Y:S01]  /*eac0*/  FSEL R144, R195, R144, P2 ;  /* 0x00000090c3907208 */ /* 0x000fe20001000000 */
[----:B------:R-:W-:Y:S01]  /*ead0*/  @!P3 FMUL R155, R155, 16777216 ;  /* 0x4b8000009b9bb820 */ /* 0x000fe20000400000 */
[C---:B------:R-:W-:Y:S01]  /*eae0*/  FMUL R225, R3.reuse, R175 ;  /* 0x000000af03e17220 */ /* 0x040fe20000400000 */
[----:B------:R-:W-:Y:S01]  /*eaf0*/  FMUL R244, R3, R45 ;  /* 0x0000002d03f47220 */ /* 0x000fe20000400000 */
[----:B------:R-:W3:Y:S01]  /*eb00*/  LDL.LU R48, [R1+0x11c] ;  /* 0x00011c0001307983 */ /* 0x000ee20000300800 */
[----:B------:R-:W-:Y:S01]  /*eb10*/  FMUL R195, R145, 0.25 ;  /* 0x3e80000091c37820 */ /* 0x000fe20000400000 */
[----:B------:R-:W-:Y:S01]  /*eb20*/  @!P3 FMUL R163, R163, 16777216 ;  /* 0x4b800000a3a3b820 */ /* 0x000fe20000400000 */
[----:B------:R-:W-:Y:S01]  /*eb30*/  FMUL R175, R3, R52 ;  /* 0x0000003403af7220 */ /* 0x000fe20000400000 */
[----:B------:R-:W4:Y:S01]  /*eb40*/  LDL.LU R45, [R1+0x10c] ;  /* 0x00010c00012d7983 */ /* 0x000f220000300800 */
[----:B------:R-:W-:Y:S01]  /*eb50*/  MOV R12, R214 ;  /* 0x000000d6000c7202 */ /* 0x000fe20000000f00 */
[----:B------:R-:W-:Y:S01]  /*eb60*/  @!P3 FMUL R154, R154, 16777216 ;  /* 0x4b8000009a9ab820 */ /* 0x000fe20000400000 */
[----:B------:R-:W-:Y:S01]  /*eb70*/  FSEL R17, R17, R207, P2 ;  /* 0x000000cf11117208 */ /* 0x000fe20001000000 */
[----:B------:R-:W-:Y:S01]  /*eb80*/  @!P3 FMUL R33, R33, 16777216 ;  /* 0x4b8000002121b820 */ /* 0x000fe20000400000 */
[----:B------:R-:W5:Y:S01]  /*eb90*/  LDL.LU R52, [R1+0x12c] ;  /* 0x00012c0001347983 */ /* 0x000f620000300800 */
[----:B------:R-:W-:Y:S01]  /*eba0*/  FMUL R11, R206, 0.25 ;  /* 0x3e800000ce0b7820 */ /* 0x000fe20000400000 */
[----:B------:R-:W-:Y:S01]  /*ebb0*/  FSEL R92, R196, R92, P2 ;  /* 0x0000005cc45c7208 */ /* 0x000fe20001000000 */
[----:B------:R-:W-:Y:S01]  /*ebc0*/  @!P3 FMUL R162, R162, 16777216 ;  /* 0x4b800000a2a2b820 */ /* 0x000fe20000400000 */
[----:B------:R-:W-:Y:S01]  /*ebd0*/  FMUL R207, R3, R164 ;  /* 0x000000a403cf7220 */ /* 0x000fe20000400000 */
[----:B------:R-:W4:Y:S01]  /*ebe0*/  LDL.LU R53, [R1+0x14c] ;  /* 0x00014c0001357983 */ /* 0x000f220000300800 */
[----:B------:R-:W-:-:S02]  /*ebf0*/  IMAD.MOV.U32 R251, RZ, RZ, R227 ;  /* 0x000000fffffb7224 */ /* 0x000fc400078e00e3 */
[----:B------:R-:W-:Y:S01]  /*ec00*/  FMUL R196, R93, 0.25 ;  /* 0x3e8000005dc47820 */ /* 0x000fe20000400000 */
[----:B------:R-:W-:Y:S01]  /*ec10*/  @!P3 FMUL R161, R161, 16777216 ;  /* 0x4b800000a1a1b820 */ /* 0x000fe20000400000 */
[----:B------:R-:W-:Y:S01]  /*ec20*/  @!P3 FMUL R41, R41, 16777216 ;  /* 0x4b8000002929b820 */ /* 0x000fe20000400000 */
[----:B------:R-:W-:Y:S01]  /*ec30*/  @!P3 FMUL R61, R61, 16777216 ;  /* 0x4b8000003d3db820 */ /* 0x000fe20000400000 */
[----:B------:R-:W-:Y:S01]  /*ec40*/  FMUL R199, R3, R156 ;  /* 0x0000009c03c77220 */ /* 0x000fe20000400000 */
[----:B------:R-:W5:Y:S01]  /*ec50*/  LDL.LU R164, [R1+0x1c8] ;  /* 0x0001c80001a47983 */ /* 0x000f620000300800 */
[----:B------:R-:W-:Y:S02]  /*ec60*/  IMAD.MOV.U32 R250, RZ, RZ, R210 ;  /* 0x000000fffffa7224 */ /* 0x000fe400078e00d2 */
[----:B------:R-:W-:Y:S01]  /*ec70*/  @!P3 FMUL R49, R49, 16777216 ;  /* 0x4b8000003131b820 */ /* 0x000fe20000400000 */
[----:B------:R-:W-:Y:S01]  /*ec80*/  FMUL R202, R3, R155 ;  /* 0x0000009b03ca7220 */ /* 0x000fe20000400000 */
[----:B------:R-:W5:Y:S01]  /*ec90*/  LDL.LU R156, [R1+0x1dc] ;  /* 0x0001dc00019c7983 */ /* 0x000f620000300800 */
[----:B------:R-:W-:Y:S01]  /*eca0*/  FSEL R145, R195, R145, P2 ;  /* 0x00000091c3917208 */ /* 0x000fe20001000000 */
[----:B------:R-:W-:Y:S01]  /*ecb0*/  @!P3 FMUL R171, R171, 16777216 ;  /* 0x4b800000ababb820 */ /* 0x000fe20000400000 */
[----:B------:R-:W-:Y:S01]  /*ecc0*/  @!P3 FMUL R56, R56, 16777216 ;  /* 0x4b8000003838b820 */ /* 0x000fe20000400000 */
[----:B------:R-:W-:Y:S01]  /*ecd0*/  @!P3 FMUL R57, R57, 16777216 ;  /* 0x4b8000003939b820 */ /* 0x000fe20000400000 */
[C---:B------:R-:W-:Y:S01]  /*ece0*/  FMUL R210, R3.reuse, R163 ;  /* 0x000000a303d27220 */ /* 0x040fe20000400000 */
[C---:B------:R-:W-:Y:S01]  /*ecf0*/  FMUL R239, R3.reuse, R33 ;  /* 0x0000002103ef7220 */ /* 0x040fe20000400000 */
[----:B------:R-:W5:Y:S01]  /*ed00*/  LDL.LU R155, [R1+0x1cc] ;  /* 0x0001cc00019b7983 */ /* 0x000f620000300800 */
[----:B------:R-:W-:Y:S01]  /*ed10*/  FMUL R195, R3, R154 ;  /* 0x0000009a03c37220 */ /* 0x000fe20000400000 */
[----:B------:R-:W-:Y:S01]  /*ed20*/  IMAD.MOV.U32 R33, RZ, RZ, R12 ;  /* 0x000000ffff217224 */ /* 0x000fe200078e000c */
[----:B------:R-:W-:Y:S01]  /*ed30*/  FSEL R11, R11, R206, P2 ;  /* 0x000000ce0b0b7208 */ /* 0x000fe20001000000 */
[----:B------:R-:W5:Y:S01]  /*ed40*/  LDL.LU R163, [R1+0x1f8] ;  /* 0x0001f80001a37983 */ /* 0x000f620000300800 */
[C---:B------:R-:W-:Y:S01]  /*ed50*/  FMUL R203, R3.reuse, R162 ;  /* 0x000000a203cb7220 */ /* 0x040fe20000400000 */
[C---:B------:R-:W-:Y:S01]  /*ed60*/  FMUL R240, R3.reuse, R41 ;  /* 0x0000002903f07220 */ /* 0x040fe20000400000 */
[C---:B------:R-:W-:Y:S01]  /*ed70*/  FMUL R12, R3.reuse, R61 ;  /* 0x0000003d030c7220 */ /* 0x040fe20000400000 */
[----:B------:R-:W5:Y:S01]  /*ed80*/  LDL.LU R154, [R1+0x1e8] ;  /* 0x0001e800019a7983 */ /* 0x000f620000300800 */
[----:B------:R-:W-:Y:S01]  /*ed90*/  IMAD.MOV.U32 R237, RZ, RZ, R218 ;  /* 0x000000ffffed7224 */ /* 0x000fe200078e00da */
[----:B------:R-:W-:Y:S01]  /*eda0*/  FSEL R93, R196, R93, P2 ;  /* 0x0000005dc45d7208 */ /* 0x000fe20001000000 */
[----:B------:R-:W-:Y:S01]  /*edb0*/  FMUL R206, R3, R161 ;  /* 0x000000a103ce7220 */ /* 0x000fe20000400000 */
[----:B------:R-:W-:Y:S01]  /*edc0*/  IMAD.MOV.U32 R41, RZ, RZ, R250 ;  /* 0x000000ffff297224 */ /* 0x000fe200078e00fa */
[----:B------:R-:W5:Y:S01]  /*edd0*/  LDL.LU R162, [R1+0x1fc] ;  /* 0x0001fc0001a27983 */ /* 0x000f620000300800 */
[----:B------:R-:W-:Y:S01]  /*ede0*/  MOV R61, R251 ;  /* 0x000000fb003d7202 */ /* 0x000fe20000000f00 */
[----:B------:R-:W-:Y:S01]  /*edf0*/  FMUL R196, R100, 0.25 ;  /* 0x3e80000064c47820 */ /* 0x000fe20000400000 */
[----:B------:R-:W-:Y:S01]  /*ee00*/  @!P3 FMUL R183, R183, 16777216 ;  /* 0x4b800000b7b7b820 */ /* 0x000fe20000400000 */
[----:B------:R-:W-:Y:S01]  /*ee10*/  @!P3 FMUL R36, R36, 16777216 ;  /* 0x4b8000002424b820 */ /* 0x000fe20000400000 */
[----:B------:R-:W-:Y:S01]  /*ee20*/  @!P3 FMUL R76, R76, 16777216 ;  /* 0x4b8000004c4cb820 */ /* 0x000fe20000400000 */
[C---:B------:R-:W-:Y:S01]  /*ee30*/  FMUL R218, R3.reuse, R171 ;  /* 0x000000ab03da7220 */ /* 0x040fe20000400000 */
[----:B------:R-:W5:Y:S01]  /*ee40*/  LDL.LU R161, [R1+0x1ec] ;  /* 0x0001ec0001a17983 */ /* 0x000f620000300800 */
[C---:B------:R-:W-:Y:S01]  /*ee50*/  FMUL R250, R3.reuse, R49 ;  /* 0x0000003103fa7220 */ /* 0x040fe20000400000 */
[----:B------:R-:W-:Y:S01]  /*ee60*/  FMUL R251, R3, R57 ;  /* 0x0000003903fb7220 */ /* 0x000fe20000400000 */
[----:B------:R-:W-:-:S02]  /*ee70*/  IMAD.MOV.U32 R7, RZ, RZ, R215 ;  /* 0x000000ffff077224 */ /* 0x000fc400078e00d7 */
[----:B------:R-:W-:Y:S01]  /*ee80*/  @!P3 FMUL R77, R77, 16777216 ;  /* 0x4b8000004d4db820 */ /* 0x000fe20000400000 */
[----:B------:R-:W4:Y:S01]  /*ee90*/  LDL.LU R49, [R1+0x13c] ;  /* 0x00013c0001317983 */ /* 0x000f220000300800 */
[----:B------:R-:W-:Y:S01]  /*eea0*/  FMUL R171, R3, R56 ;  /* 0x0000003803ab7220 */ /* 0x000fe20000400000 */
[----:B------:R-:W-:Y:S01]  /*eeb0*/  @!P3 FMUL R188, R188, 16777216 ;  /* 0x4b800000bcbcb820 */ /* 0x000fe20000400000 */
[----:B------:R-:W-:Y:S01]  /*eec0*/  @!P3 FMUL R84, R84, 16777216 ;  /* 0x4b8000005454b820 */ /* 0x000fe20000400000 */
[----:B------:R-:W5:Y:S01]  /*eed0*/  LDL.LU R56, [R1+0x1d8] ;  /* 0x0001d80001387983 */ /* 0x000f620000300800 */
[----:B------:R-:W-:Y:S01]  /*eee0*/  @!P3 FMUL R176, R176, 16777216 ;  /* 0x4b800000b0b0b820 */ /* 0x000fe20000400000 */
[----:B------:R-:W-:Y:S01]  /*eef0*/  @!P3 FMUL R64, R64, 16777216 ;  /* 0x4b8000004040b820 */ /* 0x000fe20000400000 */
[----:B------:R-:W-:Y:S01]  /*ef00*/  @!P3 FMUL R80, R80, 16777216 ;  /* 0x4b8000005050b820 */ /* 0x000fe20000400000 */
[----:B------:R-:W-:Y:S01]  /*ef10*/  STL [R1+0x3fc], R12 ;  /* 0x0003fc0c01007387 */ /* 0x000fe20000100800 */
[----:B------:R-:W-:Y:S01]  /*ef20*/  @!P3 FMUL R85, R85, 16777216 ;  /* 0x4b8000005555b820 */ /* 0x000fe20000400000 */
[C---:B------:R-:W-:Y:S01]  /*ef30*/  FMUL R231, R3.reuse, R183 ;  /* 0x000000b703e77220 */ /* 0x040fe20000400000 */
[----:B------:R-:W-:Y:S01]  /*ef40*/  FMUL R246, R3, R36 ;  /* 0x0000002403f67220 */ /* 0x000fe20000400000 */
[----:B------:R-:W5:Y:S01]  /*ef50*/  LDL.LU R57, [R1+0x1ac] ;  /* 0x0001ac0001397983 */ /* 0x000f620000300800 */
[----:B------:R-:W-:-:S02]  /*ef60*/  IMAD.MOV.U32 R13, RZ, RZ, R217 ;  /* 0x000000ffff0d7224 */ /* 0x000fc400078e00d9 */
[----:B------:R-:W-:Y:S01]  /*ef70*/  FMUL R9, R208, 0.25 ;  /* 0x3e800000d0097820 */ /* 0x000fe20000400000 */
[----:B------:R-:W-:Y:S01]  /*ef80*/  FSEL R100, R196, R100, P2 ;  /* 0x00000064c4647208 */ /* 0x000fe20001000000 */
[----:B------:R-:W-:Y:S01]  /*ef90*/  @!P3 FMUL R32, R32, 16777216 ;  /* 0x4b8000002020b820 */ /* 0x000fe20000400000 */
[----:B------:R-:W-:Y:S01]  /*efa0*/  @!P3 FMUL R73, R73, 16777216 ;  /* 0x4b8000004949b820 */ /* 0x000fe20000400000 */
[----:B------:R-:W-:Y:S01]  /*efb0*/  @!P3 FMUL R81, R81, 16777216 ;  /* 0x4b8000005151b820 */ /* 0x000fe20000400000 */
[----:B------:R-:W-:Y:S01]  /*efc0*/  IMAD.MOV.U32 R36, RZ, RZ, R7 ;  /* 0x000000ffff247224 */ /* 0x000fe200078e0007 */
[----:B------:R0:W-:Y:S01]  /*efd0*/  STL [R1+0x400], R251 ;  /* 0x000400fb01007387 */ /* 0x0001e20000100800 */
[C---:B------:R-:W-:Y:S01]  /*efe0*/  FMUL R183, R3.reuse, R76 ;  /* 0x0000004c03b77220 */ /* 0x040fe20000400000 */
[----:B------:R-:W-:Y:S02]  /*eff0*/  IMAD.MOV.U32 R238, RZ, RZ, R221 ;  /* 0x000000ffffee7224 */ /* 0x000fe400078e00dd */
[----:B------:R-:W-:Y:S01]  /*f000*/  @!P3 FMUL R92, R92, 16777216 ;  /* 0x4b8000005c5cb820 */ /* 0x000fe20000400000 */
[C---:B------:R-:W-:Y:S01]  /*f010*/  FMUL R230, R3.reuse, R188 ;  /* 0x000000bc03e67220 */ /* 0x040fe20000400000 */
[----:B------:R-:W5:Y:S01]  /*f020*/  LDL.LU R76, [R1+0x15c] ;  /* 0x00015c00014c7983 */ /* 0x000f620000300800 */
[----:B------:R-:W-:Y:S01]  /*f030*/  FMUL R7, R3, R77 ;  /* 0x0000004d03077220 */ /* 0x000fe20000400000 */
[----:B------:R-:W-:Y:S01]  /*f040*/  @!P3 FMUL R165, R165, 16777216 ;  /* 0x4b800000a5a5b820 */ /* 0x000fe20000400000 */
[----:B------:R-:W-:Y:S01]  /*f050*/  @!P3 FMUL R29, R29, 16777216 ;  /* 0x4b8000001d1db820 */ /* 0x000fe20000400000 */
[----:B------:R-:W-:Y:S01]  /*f060*/  @!P3 FMUL R88, R88, 16777216 ;  /* 0x4b8000005858b820 */ /* 0x000fe20000400000 */
[C---:B------:R-:W-:Y:S01]  /*f070*/  FMUL R221, R3.reuse, R176 ;  /* 0x000000b003dd7220 */ /* 0x040fe20000400000 */
[C---:B------:R-:W-:Y:S01]  /*f080*/  FMUL R188, R3.reuse, R64 ;  /* 0x0000004003bc7220 */ /* 0x040fe20000400000 */
[----:B------:R-:W5:Y:S01]  /*f090*/  LDL.LU R77, [R1+0x16c] ;  /* 0x00016c00014d7983 */ /* 0x000f620000300800 */
[----:B0-----:R-:W-:Y:S01]  /*f0a0*/  FMUL R251, R3, R84 ;  /* 0x0000005403fb7220 */ /* 0x001fe20000400000 */
[----:B------:R-:W-:-:S02]  /*f0b0*/  IMAD.MOV.U32 R14, RZ, RZ, R216 ;  /* 0x000000ffff0e7224 */ /* 0x000fc400078e00d8 */
[----:B------:R-:W-:Y:S01]  /*f0c0*/  @!P3 FMUL R93, R93, 16777216 ;  /* 0x4b8000005d5db820 */ /* 0x000fe20000400000 */
[----:B------:R-:W-:Y:S01]  /*f0d0*/  IMAD.MOV.U32 R64, RZ, RZ, R153 ;  /* 0x000000ffff407224 */ /* 0x000fe200078e0099 */
[----:B------:R-:W5:Y:S01]  /*f0e0*/  LDL.LU R84, [R1+0x188] ;  /* 0x0001880001547983 */ /* 0x000f620000300800 */
[----:B------:R-:W-:Y:S01]  /*f0f0*/  FMUL R176, R3, R80 ;  /* 0x0000005003b07220 */ /* 0x000fe20000400000 */
[----:B------:R-:W-:Y:S01]  /*f100*/  @!P3 FMUL R172, R172, 16777216 ;  /* 0x4b800000acacb820 */ /* 0x000fe20000400000 */
[----:B------:R-:W-:Y:S01]  /*f110*/  @!P3 FMUL R89, R89, 16777216 ;  /* 0x4b8000005959b820 */ /* 0x000fe20000400000 */
[C---:B------:R-:W-:Y:S01]  /*f120*/  FMUL R241, R3.reuse, R32 ;  /* 0x0000002003f17220 */ /* 0x040fe20000400000 */
[C---:B------:R-:W-:Y:S01]  /*f130*/  FMUL R153, R3.reuse, R73 ;  /* 0x0000004903997220 */ /* 0x040fe20000400000 */
[----:B------:R-:W5:Y:S01]  /*f140*/  LDL.LU R80, [R1+0x17c] ;  /* 0x00017c0001507983 */ /* 0x000f620000300800 */
[----:B------:R-:W-:Y:S01]  /*f150*/  FMUL R12, R3, R85 ;  /* 0x00000055030c7220 */ /* 0x000fe20000400000 */
[----:B------:R-:W-:Y:S01]  /*f160*/  FSEL R9, R9, R208, P2 ;  /* 0x000000d009097208 */ /* 0x000fe20001000000 */
[----:B------:R-:W-:Y:S01]  /*f170*/  @!P3 FMUL R173, R173, 16777216 ;  /* 0x4b800000adadb820 */ /* 0x000fe20000400000 */
[----:B------:R-:W-:Y:S01]  /*f180*/  @!P3 FMUL R100, R100, 16777216 ;  /* 0x4b8000006464b820 */ /* 0x000fe20000400000 */
[----:B------:R-:W-:Y:S01]  /*f190*/  MOV R32, R13 ;  /* 0x0000000d00207202 */ /* 0x000fe20000000f00 */
[----:B------:R-:W5:Y:S01]  /*f1a0*/  LDL.LU R85, [R1+0x198] ;  /* 0x0001980001557983 */ /* 0x000f620000300800 */
[C---:B------:R-:W-:Y:S01]  /*f1b0*/  FMUL R73, R3.reuse, R81 ;  /* 0x0000005103497220 */ /* 0x040fe20000400000 */
[----:B------:R-:W-:Y:S01]  /*f1c0*/  @!P3 FMUL R180, R180, 16777216 ;  /* 0x4b800000b4b4b820 */ /* 0x000fe20000400000 */
[----:B------:R-:W-:Y:S01]  /*f1d0*/  @!P3 FMUL R96, R96, 16777216 ;  /* 0x4b8000006060b820 */ /* 0x000fe20000400000 */
[C---:B------:R-:W-:Y:S01]  /*f1e0*/  FMUL R208, R3.reuse, R165 ;  /* 0x000000a503d07220 */ /* 0x040fe20000400000 */
[C---:B------:R-:W-:Y:S01]  /*f1f0*/  FMUL R234, R3.reuse, R29 ;  /* 0x0000001d03ea7220 */ /* 0x040fe20000400000 */
[----:B------:R-:W5:Y:S01]  /*f200*/  LDL.LU R81, [R1+0x18c] ;  /* 0x00018c0001517983 */ /* 0x000f620000300800 */
[----:B------:R-:W-:Y:S01]  /*f210*/  FMUL R13, R3, R92 ;  /* 0x0000005c030d7220 */ /* 0x000fe20000400000 */
[----:B------:R-:W-:-:S02]  /*f220*/  IMAD.MOV.U32 R29, RZ, RZ, R14 ;  /* 0x000000ffff1d7224 */ /* 0x000fc400078e000e */
[C---:B------:R-:W-:Y:S01]  /*f230*/  FMUL R165, R3.reuse, R88 ;  /* 0x0000005803a57220 */ /* 0x040fe20000400000 */
[----:B------:R-:W5:Y:S01]  /*f240*/  LDL.LU R92, [R1+0x148] ;  /* 0x00014800015c7983 */ /* 0x000f620000300800 */
[C---:B------:R-:W-:Y:S01]  /*f250*/  FMUL R215, R3.reuse, R172 ;  /* 0x000000ac03d77220 */ /* 0x040fe20000400000 */
[C---:B------:R-:W-:Y:S01]  /*f260*/  FMUL R14, R3.reuse, R93 ;  /* 0x0000005d030e7220 */ /* 0x040fe20000400000 */
[----:B------:R-:W-:Y:S01]  /*f270*/  MOV R249, R223 ;  /* 0x000000df00f97202 */ /* 0x000fe20000000f00 */
[----:B------:R-:W5:Y:S01]  /*f280*/  LDL.LU R88, [R1+0x168] ;  /* 0x0001680001587983 */ /* 0x000f620000300800 */
[C---:B------:R-:W-:Y:S01]  /*f290*/  FMUL R216, R3.reuse, R173 ;  /* 0x000000ad03d87220 */ /* 0x040fe20000400000 */
[C---:B------:R-:W-:Y:S01]  /*f2a0*/  FMUL R172, R3.reuse, R89 ;  /* 0x0000005903ac7220 */ /* 0x040fe20000400000 */
[C---:B------:R-:W-:Y:S01]  /*f2b0*/  FMUL R223, R3.reuse, R180 ;  /* 0x000000b403df7220 */ /* 0x040fe20000400000 */
[----:B------:R-:W5:Y:S01]  /*f2c0*/  LDL.LU R93, [R1+0x158] ;  /* 0x00015800015d7983 */ /* 0x000f620000300800 */
[C---:B------:R-:W-:Y:S01]  /*f2d0*/  FMUL R173, R3.reuse, R100 ;  /* 0x0000006403ad7220 */ /* 0x040fe20000400000 */
[----:B------:R-:W-:-:S02]  /*f2e0*/  FMUL R180, R3, R96 ;  /* 0x0000006003b47220 */ /* 0x000fc40000400000 */
[----:B------:R-:W5:Y:S04]  /*f2f0*/  LDL.LU R89, [R1+0x178] ;  /* 0x0001780001597983 */ /* 0x000f680000300800 */
[----:B------:R-:W5:Y:S04]  /*f300*/  LDL.LU R100, [R1+0x118] ;  /* 0x0001180001647983 */ /* 0x000f680000300800 */
[----:B------:R-:W4:Y:S01]  /*f310*/  LDL.LU R96, [R1+0x128] ;  /* 0x0001280001607983 */ /* 0x000f220000300800 */
[----:B------:R-:W-:Y:S01]  /*f320*/  FMUL R196, R101, 0.25 ;  /* 0x3e80000065c47820 */ /* 0x000fe20000400000 */
[----:B------:R-:W-:Y:S01]  /*f330*/  @!P3 FMUL R182, R182, 16777216 ;  /* 0x4b800000b6b6b820 */ /* 0x000fe20000400000 */
[----:B------:R-:W-:Y:S01]  /*f340*/  @!P3 FMUL R97, R97, 16777216 ;  /* 0x4b8000006161b820 */ /* 0x000fe20000400000 */
[----:B------:R-:W-:-:S02]  /*f350*/  IMAD.MOV.U32 R245, RZ, RZ, R220 ;  /* 0x000000fffff57224 */ /* 0x000fc400078e00dc */
[----:B------:R-:W-:Y:S01]  /*f360*/  FSEL R101, R196, R101, P2 ;  /* 0x00000065c4657208 */ /* 0x000fe20001000000 */
[----:B------:R-:W-:Y:S01]  /*f370*/  FMUL R196, R108, 0.25 ;  /* 0x3e8000006cc47820 */ /* 0x000fe20000400000 */
[C---:B------:R-:W-:Y:S01]  /*f380*/  FMUL R220, R3.reuse, R182 ;  /* 0x000000b603dc7220 */ /* 0x040fe20000400000 */
[----:B------:R-:W-:Y:S02]  /*f390*/  FMUL R182, R3, R97 ;  /* 0x0000006103b67220 */ /* 0x000fe40000400000 */
[----:B------:R-:W5:Y:S01]  /*f3a0*/  LDL.LU R97, [R1+0x138] ;  /* 0x0001380001617983 */ /* 0x000f620000300800 */
[----:B------:R-:W-:Y:S01]  /*f3b0*/  FSEL R108, R196, R108, P2 ;  /* 0x0000006cc46c7208 */ /* 0x000fe20001000000 */
[----:B------:R-:W-:Y:S01]  /*f3c0*/  FMUL R196, R109, 0.25 ;  /* 0x3e8000006dc47820 */ /* 0x000fe20000400000 */
[----:B------:R-:W-:-:S04]  /*f3d0*/  @!P3 FMUL R166, R166, 16777216 ;  /* 0x4b800000a6a6b820 */ /* 0x000fc80000400000 */
[----:B------:R-:W-:Y:S01]  /*f3e0*/  FSEL R109, R196, R109, P2 ;  /* 0x0000006dc46d7208 */ /* 0x000fe20001000000 */
[----:B------:R-:W-:Y:S01]  /*f3f0*/  @!P3 FMUL R108, R108, 16777216 ;  /* 0x4b8000006c6cb820 */ /* 0x000fe20000400000 */
[----:B------:R-:W-:Y:S01]  /*f400*/  @!P3 FMUL R157, R157, 16777216 ;  /* 0x4b8000009d9db820 */ /* 0x000fe20000400000 */
[----:B------:R-:W-:Y:S01]  /*f410*/  @!P3 FMUL R104, R104, 16777216 ;  /* 0x4b8000006868b820 */ /* 0x000fe20000400000 */
[----:B------:R-:W-:Y:S01]  /*f420*/  @!P3 FMUL R168, R168, 16777216 ;  /* 0x4b800000a8a8b820 */ /* 0x000fe20000400000 */
[----:B------:R-:W-:Y:S01]  /*f430*/  @!P3 FMUL R109, R109, 16777216 ;  /* 0x4b8000006d6db820 */ /* 0x000fe20000400000 */
[----:B------:R-:W-:Y:S01]  /*f440*/  @!P3 FMUL R178, R178, 16777216 ;  /* 0x4b800000b2b2b820 */ /* 0x000fe20000400000 */
[----:B------:R-:W-:Y:S01]  /*f450*/  @!P3 FMUL R105, R105, 16777216 ;  /* 0x4b8000006969b820 */ /* 0x000fe20000400000 */
[C---:B------:R-:W-:Y:S01]  /*f460*/  FMUL R204, R3.reuse, R166 ;  /* 0x000000a603cc7220 */ /* 0x040fe20000400000 */
[----:B------:R-:W-:Y:S02]  /*f470*/  IMAD.MOV.U32 R5, RZ, RZ, R213 ;  /* 0x000000ffff057224 */ /* 0x000fe400078e00d5 */
[C---:B------:R-:W-:Y:S01]  /*f480*/  FMUL R200, R3.reuse, R157 ;  /* 0x0000009d03c87220 */ /* 0x040fe20000400000 */
[----:B------:R-:W-:Y:S01]  /*f490*/  FMUL R166, R3, R108 ;  /* 0x0000006c03a67220 */ /* 0x000fe20000400000 */
[----:B------:R-:W-:-:S02]  /*f4a0*/  IMAD.MOV.U32 R15, RZ, RZ, R219 ;  /* 0x000000ffff0f7224 */ /* 0x000fc400078e00db */
[C---:B------:R-:W-:Y:S01]  /*f4b0*/  FMUL R213, R3.reuse, R168 ;  /* 0x000000a803d57220 */ /* 0x040fe20000400000 */
[----:B------:R-:W5:Y:S01]  /*f4c0*/  LDL.LU R108, [R1+0x1a8] ;  /* 0x0001a800016c7983 */ /* 0x000f620000300800 */
[C---:B------:R-:W-:Y:S01]  /*f4d0*/  FMUL R157, R3.reuse, R104 ;  /* 0x00000068039d7220 */ /* 0x040fe20000400000 */
[C---:B------:R-:W-:Y:S01]  /*f4e0*/  FMUL R219, R3.reuse, R178 ;  /* 0x000000b203db7220 */ /* 0x040fe20000400000 */
[C---:B------:R-:W-:Y:S01]  /*f4f0*/  FMUL R168, R3.reuse, R109 ;  /* 0x0000006d03a87220 */ /* 0x040fe20000400000 */
[----:B------:R-:W5:Y:S01]  /*f500*/  LDL.LU R104, [R1+0x19c] ;  /* 0x00019c0001687983 */ /* 0x000f620000300800 */
[----:B------:R-:W-:-:S03]  /*f510*/  FMUL R178, R3, R105 ;  /* 0x0000006903b27220 */ /* 0x000fc60000400000 */
        /* <DEDUP_REMOVED lines=17> */
[----:B------:R-:W-:-:S04]  /*f630*/  @!P3 FMUL R21, R21, 16777216 ;  /* 0x4b8000001515b820 */ /* 0x000fc80000400000 */
[----:B------:R-:W-:Y:S01]  /*f640*/  FSEL R141, R196, R141, P2 ;  /* 0x0000008dc48d7208 */ /* 0x000fe20001000000 */
[----:B------:R-:W-:Y:S01]  /*f650*/  FMUL R196, R148, 0.25 ;  /* 0x3e80000094c47820 */ /* 0x000fe20000400000 */
[----:B------:R-:W-:Y:S01]  /*f660*/  @!P3 FMUL R22, R22, 16777216 ;  /* 0x4b8000001616b820 */ /* 0x000fe20000400000 */
[----:B------:R-:W-:Y:S01]  /*f670*/  FMUL R8, R211, 0.25 ;  /* 0x3e800000d3087820 */ /* 0x000fe20000400000 */
[----:B------:R-:W-:Y:S01]  /*f680*/  FMUL R10, R209, 0.25 ;  /* 0x3e800000d10a7820 */ /* 0x000fe20000400000 */
[----:B------:R-:W-:Y:S01]  /*f690*/  @!P3 FMUL R23, R23, 16777216 ;  /* 0x4b8000001717b820 */ /* 0x000fe20000400000 */
[----:B------:R-:W-:Y:S01]  /*f6a0*/  FSEL R148, R196, R148, P2 ;  /* 0x00000094c4947208 */ /* 0x000fe20001000000 */
[----:B------:R-:W-:Y:S01]  /*f6b0*/  FMUL R196, R149, 0.25 ;  /* 0x3e80000095c47820 */ /* 0x000fe20000400000 */
[C---:B------:R-:W-:Y:S01]  /*f6c0*/  FMUL R201, R3.reuse, R21 ;  /* 0x0000001503c97220 */ /* 0x040fe20000400000 */
[----:B------:R-:W-:Y:S02]  /*f6d0*/  IMAD.MOV.U32 R21, RZ, RZ, R197 ;  /* 0x000000ffff157224 */ /* 0x000fe400078e00c5 */
[C---:B------:R-:W-:Y:S01]  /*f6e0*/  FMUL R197, R3.reuse, R22 ;  /* 0x0000001603c57220 */ /* 0x040fe20000400000 */
[----:B------:R-:W-:Y:S01]  /*f6f0*/  MOV R22, R198 ;  /* 0x000000c600167202 */ /* 0x000fe20000000f00 */
[----:B------:R-:W-:Y:S01]  /*f700*/  FMUL R198, R3, R23 ;  /* 0x0000001703c67220 */ /* 0x000fe20000400000 */
[----:B------:R-:W-:Y:S01]  /*f710*/  FSEL R8, R8, R211, P2 ;  /* 0x000000d308087208 */ /* 0x000fe20001000000 */
[----:B------:R-:W-:Y:S01]  /*f720*/  @!P3 FMUL R174, R174, 16777216 ;  /* 0x4b800000aeaeb820 */ /* 0x000fe20000400000 */
[----:B------:R-:W-:Y:S01]  /*f730*/  FSEL R10, R10, R209, P2 ;  /* 0x000000d10a0a7208 */ /* 0x000fe20001000000 */
[----:B------:R-:W-:Y:S01]  /*f740*/  IMAD.MOV.U32 R23, RZ, RZ, R205 ;  /* 0x000000ffff177224 */ /* 0x000fe200078e00cd */
[----:B------:R-:W-:Y:S01]  /*f750*/  FSEL R149, R196, R149, P2 ;  /* 0x00000095c4957208 */ /* 0x000fe20001000000 */
[----:B------:R-:W-:Y:S01]  /*f760*/  @!P3 FMUL R28, R28, 16777216 ;  /* 0x4b8000001c1cb820 */ /* 0x000fe20000400000 */
[----:B------:R-:W-:Y:S01]  /*f770*/  @!P3 FMUL R60, R60, 16777216 ;  /* 0x4b8000003c3cb820 */ /* 0x000fe20000400000 */
[----:B------:R-:W-:Y:S01]  /*f780*/  @!P3 FMUL R177, R177, 16777216 ;  /* 0x4b800000b1b1b820 */ /* 0x000fe20000400000 */
[----:B------:R-:W-:Y:S01]  /*f790*/  @!P3 FMUL R181, R181, 16777216 ;  /* 0x4b800000b5b5b820 */ /* 0x000fe20000400000 */
[----:B------:R-:W-:Y:S01]  /*f7a0*/  @!P3 FMUL R186, R186, 16777216 ;  /* 0x4b800000babab820 */ /* 0x000fe20000400000 */
[----:B------:R-:W-:-:S02]  /*f7b0*/  IMAD.MOV.U32 R6, RZ, RZ, R212 ;  /* 0x000000ffff067224 */ /* 0x000fc400078e00d4 */
[----:B------:R-:W-:Y:S01]  /*f7c0*/  @!P3 FMUL R37, R37, 16777216 ;  /* 0x4b8000002525b820 */ /* 0x000fe20000400000 */
[----:B------:R-:W-:Y:S01]  /*f7d0*/  @!P3 FMUL R40, R40, 16777216 ;  /* 0x4b8000002828b820 */ /* 0x000fe20000400000 */
[----:B------:R-:W-:Y:S01]  /*f7e0*/  @!P3 FMUL R68, R68, 16777216 ;  /* 0x4b8000004444b820 */ /* 0x000fe20000400000 */
[----:B------:R-:W-:Y:S01]  /*f7f0*/  @!P3 FMUL R69, R69, 16777216 ;  /* 0x4b8000004545b820 */ /* 0x000fe20000400000 */
[----:B------:R-:W-:Y:S01]  /*f800*/  @!P3 FMUL R65, R65, 16777216 ;  /* 0x4b8000004141b820 */ /* 0x000fe20000400000 */
[----:B------:R-:W-:Y:S01]  /*f810*/  @!P3 FMUL R72, R72, 16777216 ;  /* 0x4b8000004848b820 */ /* 0x000fe20000400000 */
[----:B------:R-:W-:Y:S01]  /*f820*/  @!P3 FMUL R101, R101, 16777216 ;  /* 0x4b8000006565b820 */ /* 0x000fe20000400000 */
[----:B------:R-:W-:Y:S02]  /*f830*/  IMAD.MOV.U32 R152, RZ, RZ, R224 ;  /* 0x000000ffff987224 */ /* 0x000fe400078e00e0 */
        /* <DEDUP_REMOVED lines=12> */
[----:B------:R-:W-:Y:S01]  /*f900*/  FMUL R212, R3, R174 ;  /* 0x000000ae03d47220 */ /* 0x000fe20000400000 */
        /* <DEDUP_REMOVED lines=36> */
[C---:B------:R-:W-:Y:S01]  /*fb50*/  FMUL R174, R3.reuse, R60 ;  /* 0x0000003c03ae7220 */ /* 0x040fe20000400000 */
[----:B------:R-:W-:Y:S01]  /*fb60*/  MOV R23, R237 ;  /* 0x000000ed00177202 */ /* 0x000fe20000000f00 */
[C---:B------:R-:W-:Y:S01]  /*fb70*/  FMUL R222, R3.reuse, R177 ;  /* 0x000000b103de7220 */ /* 0x040fe20000400000 */
[C---:B------:R-:W-:Y:S01]  /*fb80*/  FMUL R224, R3.reuse, R181 ;  /* 0x000000b503e07220 */ /* 0x040fe20000400000 */
[----:B------:R-:W-:Y:S01]  /*fb90*/  FMUL R227, R3, R186 ;  /* 0x000000ba03e37220 */ /* 0x000fe20000400000 */
[----:B------:R-:W-:-:S02]  /*fba0*/  IMAD.MOV.U32 R28, RZ, RZ, R15 ;  /* 0x000000ffff1c7224 */ /* 0x000fc400078e000f */
[C---:B------:R-:W-:Y:S01]  /*fbb0*/  FMUL R242, R3.reuse, R37 ;  /* 0x0000002503f27220 */ /* 0x040fe20000400000 */
[----:B------:R-:W-:Y:S02]  /*fbc0*/  IMAD.MOV.U32 R60, RZ, RZ, R4 ;  /* 0x000000ffff3c7224 */ /* 0x000fe400078e0004 */
[C---:B------:R-:W-:Y:S01]  /*fbd0*/  FMUL R243, R3.reuse, R40 ;  /* 0x0000002803f37220 */ /* 0x040fe20000400000 */
        /* <DEDUP_REMOVED lines=15> */
[----:B------:R-:W-:Y:S01]  /*fcd0*/  FMUL R235, R3, R191 ;  /* 0x000000bf03eb7220 */ /* 0x000fe20000400000 */
[----:B------:R-:W-:-:S02]  /*fce0*/  IMAD.MOV.U32 R37, RZ, RZ, R6 ;  /* 0x000000ffff257224 */ /* 0x000fc400078e0006 */
[C---:B------:R-:W-:Y:S01]  /*fcf0*/  FMUL R8, R3.reuse, R8 ;  /* 0x0000000803087220 */ /* 0x040fe20000400000 */
[----:B------:R-:W-:Y:S02]  /*fd00*/  IMAD.MOV.U32 R40, RZ, RZ, R5 ;  /* 0x000000ffff287224 */ /* 0x000fe400078e0005 */
[C---:B------:R-:W-:Y:S01]  /*fd10*/  FMUL R9, R3.reuse, R9 ;  /* 0x0000000903097220 */ /* 0x040fe20000400000 */
[----:B------:R-:W-:Y:S02]  /*fd20*/  IMAD.MOV.U32 R68, RZ, RZ, R152 ;  /* 0x000000ffff447224 */ /* 0x000fe400078e0098 */
[C---:B------:R-:W-:Y:S01]  /*fd30*/  FMUL R10, R3.reuse, R10 ;  /* 0x0000000a030a7220 */ /* 0x040fe20000400000 */
[----:B------:R-:W-:Y:S02]  /*fd40*/  IMAD.MOV.U32 R69, RZ, RZ, R248 ;  /* 0x000000ffff457224 */ /* 0x000fe400078e00f8 */
[----:B------:R-:W-:Y:S01]  /*fd50*/  FMUL R11, R3, R11 ;  /* 0x0000000b030b7220 */ /* 0x000fe20000400000 */
[----:B------:R-:W-:-:S02]  /*fd60*/  IMAD.MOV.U32 R65, RZ, RZ, R249 ;  /* 0x000000ffff417224 */ /* 0x000fc400078e00f9 */
[C---:B------:R-:W-:Y:S01]  /*fd70*/  FMUL R17, R3.reuse, R17 ;  /* 0x0000001103117220 */ /* 0x040fe20000400000 */
[----:B------:R-:W-:Y:S02]  /*fd80*/  IMAD.MOV.U32 R72, RZ, RZ, R245 ;  /* 0x000000ffff487224 */ /* 0x000fe400078e00f5 */
        /* <DEDUP_REMOVED lines=30> */
[----:B------:R-:W-:Y:S01]  /*ff70*/  FMUL R3, R23, 0.25 ;  /* 0x3e80000017037820 */ /* 0x000fe20000400000 */
[----:B------:R-:W-:-:S04]  /*ff80*/  IMAD.MOV.U32 R25, RZ, RZ, R21 ;  /* 0x000000ffff197224 */ /* 0x000fc800078e0015 */
        /* <DEDUP_REMOVED lines=8> */
[----:B------:R-:W-:Y:S01]  /*10010*/  FMUL R69, R32, 0.25 ;  /* 0x3e80000020457820 */ /* 0x000fe20000400000 */
[----:B------:R-:W-:-:S04]  /*10020*/  FSEL R21, R21, R22, P0 ;  /* 0x0000001615157208 */ /* 0x000fc80000000000 */
[----:B------:R-:W-:Y:S01]  /*10030*/  FSEL R69, R69, R32, P0 ;  /* 0x0000002045457208 */ /* 0x000fe20000000000 */
[----:B------:R-:W-:Y:S01]  /*10040*/  FMUL R32, R65, 0.25 ;  /* 0x3e80000041207820 */ /* 0x000fe20000400000 */
[----:B------:R-:W-:-:S04]  /*10050*/  FMUL R22, R72, 0.25 ;  /* 0x3e80000048167820 */ /* 0x000fc80000400000 */
        /* <DEDUP_REMOVED lines=17> */
[----:B--2---:R-:W-:Y:S01]  /*10170*/  FMUL R101, R44, 0.25 ;  /* 0x3e8000002c657820 */ /* 0x004fe20000400000 */
[----:B------:R-:W-:Y:S01]  /*10180*/  FSEL R68, R68, R33, P0 ;  /* 0x0000002144447208 */ /* 0x000fe20000000000 */
[----:B------:R-:W-:-:S03]  /*10190*/  FMUL R33, R64, 0.25 ;  /* 0x3e80000040217820 */ /* 0x000fc60000400000 */
[----:B------:R-:W-:Y:S01]  /*101a0*/  FSEL R101, R101, R44, P0 ;  /* 0x0000002c65657208 */ /* 0x000fe20000000000 */
[----:B---3--:R-:W-:Y:S01]  /*101b0*/  FMUL R44, R48, 0.25 ;  /* 0x3e800000302c7820 */ /* 0x008fe20000400000 */
[----:B------:R-:W-:Y:S01]  /*101c0*/  FSEL R33, R33, R64, P0 ;  /* 0x0000004021217208 */ /* 0x000fe20000000000 */
[----:B------:R-:W-:-:S03]  /*101d0*/  FMUL R64, R37, 0.25 ;  /* 0x3e80000025407820 */ /* 0x000fc60000400000 */
[----:B------:R-:W-:Y:S01]  /*101e0*/  FSEL R44, R44, R48, P0 ;  /* 0x000000302c2c7208 */ /* 0x000fe20000000000 */
[----:B----4-:R-:W-:Y:S01]  /*101f0*/  FMUL R48, R96, 0.25 ;  /* 0x3e80000060307820 */ /* 0x010fe20000400000 */
[----:B------:R-:W-:Y:S01]  /*10200*/  FSEL R64, R64, R37, P0 ;  /* 0x0000002540407208 */ /* 0x000fe20000000000 */
[----:B------:R-:W-:-:S03]  /*10210*/  FMUL R37, R60, 0.25 ;  /* 0x3e8000003c257820 */ /* 0x000fc60000400000 */
[----:B------:R-:W-:Y:S01]  /*10220*/  FSEL R48, R48, R96, P0 ;  /* 0x0000006030307208 */ /* 0x000fe20000000000 */
[----:B------:R-:W-:Y:S01]  /*10230*/  FMUL R96, R49, 0.25 ;  /* 0x3e80000031607820 */ /* 0x000fe20000400000 */
[----:B------:R-:W-:Y:S01]  /*10240*/  FSEL R37, R37, R60, P0 ;  /* 0x0000003c25257208 */ /* 0x000fe20000000000 */
[----:B------:R-:W-:-:S03]  /*10250*/  FMUL R60, R41, 0.25 ;  /* 0x3e800000293c7820 */ /* 0x000fc60000400000 */
[----:B------:R-:W-:Y:S01]  /*10260*/  FSEL R96, R96, R49, P0 ;  /* 0x0000003160607208 */ /* 0x000fe20000000000 */
[----:B-----5:R-:W-:Y:S01]  /*10270*/  FMUL R49, R93, 0.25 ;  /* 0x3e8000005d317820 */ /* 0x020fe20000400000 */
        /* <DEDUP_REMOVED lines=25> */
[----:B------:R-:W-:Y:S01]  /*10410*/  FMUL R76, R88, 0.25 ;  /* 0x3e800000584c7820 */ /* 0x000fe20000400000 */
        /* <DEDUP_REMOVED lines=15> */
[----:B------:R-:W-:Y:S01]  /*10510*/  IMAD.MOV.U32 R128, RZ, RZ, R157 ;  /* 0x000000ffff807224 */ /* 0x000fe200078e009d */
[----:B------:R-:W-:Y:S01]  /*10520*/  FSEL R80, R80, R84, P0 ;  /* 0x0000005450507208 */ /* 0x000fe20000000000 */
[----:B------:R-:W-:Y:S01]  /*10530*/  FMUL R84, R104, 0.25 ;  /* 0x3e80000068547820 */ /* 0x000fe20000400000 */
[----:B------:R-:W-:Y:S01]  /*10540*/  FSEL R163, R163, R86, P0 ;  /* 0x00000056a3a37208 */ /* 0x000fe20000000000 */
[----:B------:R-:W-:Y:S01]  /*10550*/  IMAD.MOV.U32 R86, RZ, RZ, R128 ;  /* 0x000000ffff567224 */ /* 0x000fe200078e0080 */
[----:B------:R-:W-:Y:S01]  /*10560*/  FSEL R26, R56, R26, P0 ;  /* 0x0000001a381a7208 */ /* 0x000fe20000000000 */
[----:B------:R-:W-:Y:S01]  /*10570*/  FMUL R112, R164, 0.25 ;  /* 0x3e800000a4707820 */ /* 0x000fe20000400000 */
[----:B------:R-:W-:Y:S01]  /*10580*/  FMUL R56, R27, 0.25 ;  /* 0x3e8000001b387820 */ /* 0x000fe20000400000 */
[----:B------:R-:W-:-:S02]  /*10590*/  IMAD.MOV.U32 R128, RZ, RZ, R165 ;  /* 0x000000ffff807224 */ /* 0x000fc400078e00a5 */
        /* <DEDUP_REMOVED lines=8> */
[----:B------:R-:W-:Y:S01]  /*10620*/  IMAD.MOV.U32 R87, RZ, RZ, R168 ;  /* 0x000000ffff577224 */ /* 0x000fe200078e00a8 */
[----:B------:R-:W-:Y:S01]  /*10630*/  FSEL R104, R104, R108, P0 ;  /* 0x0000006c68687208 */ /* 0x000fe20000000000 */
[----:B------:R-:W-:Y:S01]  /*10640*/  FMUL R168, R90, 0.25 ;  /* 0x3e8000005aa87820 */ /* 0x000fe20000400000 */
[----:B------:R-:W-:Y:S01]  /*10650*/  FMUL R108, R57, 0.25 ;  /* 0x3e800000396c7820 */ /* 0x000fe20000400000 */
[----:B------:R-:W-:Y:S01]  /*10660*/  FSEL R34, R56, R34, P0 ;  /* 0x0000002238227208 */ /* 0x000fe20000000000 */
[----:B------:R-:W-:Y:S01]  /*10670*/  FMUL R56, R35, 0.25 ;  /* 0x3e80000023387820 */ /* 0x000fe20000400000 */
[----:B------:R-:W-:-:S02]  /*10680*/  FSEL R164, R164, R82, P0 ;  /* 0x00000052a4a47208 */ /* 0x000fc40000000000 */
[----:B------:R-:W-:Y:S01]  /*10690*/  MOV R82, R166 ;  /* 0x000000a600527202 */ /* 0x000fe20000000f00 */
[----:B------:R-:W-:Y:S01]  /*106a0*/  FMUL R166, R83, 0.25 ;  /* 0x3e80000053a67820 */ /* 0x000fe20000400000 */
[----:B------:R-:W-:Y:S01]  /*106b0*/  FSEL R168, R168, R90, P0 ;  /* 0x0000005aa8a87208 */ /* 0x000fe20000000000 */
[----:B------:R-:W-:Y:S01]  /*106c0*/  IMAD.MOV.U32 R90, RZ, RZ, R169 ;  /* 0x000000ffff5a7224 */ /* 0x000fe200078e00a9 */
[----:B------:R-:W-:Y:S01]  /*106d0*/  FSEL R108, R108, R57, P0 ;  /* 0x000000396c6c7208 */ /* 0x000fe20000000000 */
[----:B------:R-:W-:Y:S01]  /*106e0*/  FMUL R57, R30, 0.25 ;  /* 0x3e8000001e397820 */ /* 0x000fe20000400000 */
        /* <DEDUP_REMOVED lines=8> */
[----:B------:R-:W-:Y:S01]  /*10770*/  FSEL R169, R169, R95, P0 ;  /* 0x0000005fa9a97208 */ /* 0x000fe20000000000 */
[----:B------:R-:W-:Y:S01]  /*10780*/  FMUL R57, R31, 0.25 ;  /* 0x3e8000001f397820 */ /* 0x000fe20000400000 */
[----:B------:R-:W-:Y:S01]  /*10790*/  IMAD.MOV.U32 R95, RZ, RZ, R137 ;  /* 0x000000ffff5f7224 */ /* 0x000fe200078e0089 */
[----:B------:R-:W-:Y:S01]  /*107a0*/  FSEL R42, R56, R42, P0 ;  /* 0x0000002a382a7208 */ /* 0x000fe20000000000 */
[----:B------:R-:W-:-:S02]  /*107b0*/  IMAD.MOV.U32 R137, RZ, RZ, R172 ;  /* 0x000000ffff897224 */ /* 0x000fc400078e00ac */
[----:B------:R-:W-:Y:S01]  /*107c0*/  FMUL R172, R99, 0.25 ;  /* 0x3e80000063ac7820 */ /* 0x000fe20000400000 */
[----:B------:R-:W-:Y:S01]  /*107d0*/  FMUL R56, R43, 0.25 ;  /* 0x3e8000002b387820 */ /* 0x000fe20000400000 */
[----:B------:R-:W-:Y:S01]  /*107e0*/  FSEL R167, R167, R94, P0 ;  /* 0x0000005ea7a77208 */ /* 0x000fe20000000000 */
[----:B------:R-:W-:Y:S01]  /*107f0*/  IMAD.MOV.U32 R129, RZ, RZ, R160 ;  /* 0x000000ffff817224 */ /* 0x000fe200078e00a0 */
[----:B------:R-:W-:Y:S01]  /*10800*/  FSEL R31, R57, R31, P0 ;  /* 0x0000001f391f7208 */ /* 0x000fe20000000000 */
[----:B------:R-:W-:Y:S02]  /*10810*/  IMAD.MOV.U32 R94, RZ, RZ, R170 ;  /* 0x000000ffff5e7224 */ /* 0x000fe400078e00aa */
[----:B------:R-:W-:Y:S01]  /*10820*/  FMUL R57, R38, 0.25 ;  /* 0x3e80000026397820 */ /* 0x000fe20000400000 */
[----:B------:R-:W-:Y:S01]  /*10830*/  FMUL R170, R91, 0.25 ;  /* 0x3e8000005baa7820 */ /* 0x000fe20000400000 */
[----:B------:R-:W-:Y:S01]  /*10840*/  IMAD.MOV.U32 R141, RZ, RZ, R159 ;  /* 0x000000ffff8d7224 */ /* 0x000fe200078e009f */
[----:B------:R-:W-:Y:S01]  /*10850*/  FSEL R172, R172, R99, P0 ;  /* 0x00000063acac7208 */ /* 0x000fe20000000000 */
[----:B------:R-:W-:Y:S01]  /*10860*/  IMAD.MOV.U32 R99, RZ, RZ, R128 ;  /* 0x000000ffff637224 */ /* 0x000fe200078e0080 */
[----:B------:R-:W-:Y:S01]  /*10870*/  FSEL R43, R56, R43, P0 ;  /* 0x0000002b382b7208 */ /* 0x000fe20000000000 */
[----:B------:R-:W-:Y:S01]  /*10880*/  FMUL R56, R50, 0.25 ;  /* 0x3e80000032387820 */ /* 0x000fe20000400000 */
[----:B------:R-:W-:-:S02]  /*10890*/  IMAD.MOV.U32 R128, RZ, RZ, R173 ;  /* 0x000000ffff807224 */ /* 0x000fc400078e00ad */
[----:B------:R-:W-:Y:S01]  /*108a0*/  FMUL R173, R126, 0.25 ;  /* 0x3e8000007ead7820 */ /* 0x000fe20000400000 */
[----:B------:R-:W-:Y:S01]  /*108b0*/  MOV R148, R129 ;  /* 0x0000008100947202 */ /* 0x000fe20000000f00 */
[----:B------:R-:W-:Y:S01]  /*108c0*/  IMAD.MOV.U32 R129, RZ, RZ, R174 ;  /* 0x000000ffff817224 */ /* 0x000fe200078e00ae */
[----:B------:R-:W-:Y:S01]  /*108d0*/  FSEL R38, R57, R38, P0 ;  /* 0x0000002639267208 */ /* 0x000fe20000000000 */
[----:B------:R-:W-:Y:S01]  /*108e0*/  FMUL R57, R39, 0.25 ;  /* 0x3e80000027397820 */ /* 0x000fe20000400000 */
[----:B------:R-:W-:Y:S01]  /*108f0*/  FSEL R170, R170, R91, P0 ;  /* 0x0000005baaaa7208 */ /* 0x000fe20000000000 */
[----:B------:R-:W-:Y:S01]  /*10900*/  FMUL R174, R127, 0.25 ;  /* 0x3e8000007fae7820 */ /* 0x000fe20000400000 */
[----:B------:R-:W-:Y:S01]  /*10910*/  MOV R91, R141 ;  /* 0x0000008d005b7202 */ /* 0x000fe20000000f00 */
[----:B------:R-:W-:Y:S01]  /*10920*/  IMAD.MOV.U32 R141, RZ, RZ, R171 ;  /* 0x000000ffff8d7224 */ /* 0x000fe200078e00ab */
[----:B------:R-:W-:Y:S01]  /*10930*/  FSEL R50, R56, R50, P0 ;  /* 0x0000003238327208 */ /* 0x000fe20000000000 */
[----:B------:R-:W-:Y:S01]  /*10940*/  FMUL R56, R51, 0.25 ;  /* 0x3e80000033387820 */ /* 0x000fe20000400000 */
[----:B------:R-:W-:Y:S01]  /*10950*/  FSEL R173, R173, R126, P0 ;  /* 0x0000007eadad7208 */ /* 0x000fe20000000000 */
[----:B------:R-:W-:Y:S01]  /*10960*/  IMAD.MOV.U32 R126, RZ, RZ, R137 ;  /* 0x000000ffff7e7224 */ /* 0x000fe200078e0089 */
[----:B------:R-:W-:Y:S01]  /*10970*/  FSEL R39, R57, R39, P0 ;  /* 0x0000002739277208 */ /* 0x000fe20000000000 */
[----:B------:R-:W-:Y:S01]  /*10980*/  IMAD.MOV.U32 R137, RZ, RZ, R141 ;  /* 0x000000ffff897224 */ /* 0x000fe200078e008d */
[----:B------:R-:W-:Y:S01]  /*10990*/  FSEL R174, R174, R127, P0 ;  /* 0x0000007faeae7208 */ /* 0x000fe20000000000 */
[----:B------:R-:W-:Y:S01]  /*109a0*/  FMUL R57, R46, 0.25 ;  /* 0x3e8000002e397820 */ /* 0x000fe20000400000 */
[----:B------:R-:W-:-:S02]  /*109b0*/  IMAD.MOV.U32 R141, RZ, RZ, R176 ;  /* 0x000000ffff8d7224 */ /* 0x000fc400078e00b0 */
[----:B------:R-:W-:Y:S01]  /*109c0*/  FMUL R176, R130, 0.25 ;  /* 0x3e80000082b07820 */ /* 0x000fe20000400000 */
[----:B------:R-:W-:Y:S02]  /*109d0*/  IMAD.MOV.U32 R127, RZ, RZ, R175 ;  /* 0x000000ffff7f7224 */ /* 0x000fe400078e00af */
[----:B------:R-:W-:Y:S01]  /*109e0*/  FMUL R175, R134, 0.25 ;  /* 0x3e80000086af7820 */ /* 0x000fe20000400000 */
[----:B------:R-:W-:Y:S01]  /*109f0*/  FSEL R51, R56, R51, P0 ;  /* 0x0000003338337208 */ /* 0x000fe20000000000 */
[----:B------:R-:W-:Y:S01]  /*10a00*/  FMUL R56, R102, 0.25 ;  /* 0x3e80000066387820 */ /* 0x000fe20000400000 */
[----:B------:R-:W-:Y:S01]  /*10a10*/  FMUL R113, R156, 0.25 ;  /* 0x3e8000009c717820 */ /* 0x000fe20000400000 */
        /* <DEDUP_REMOVED lines=20> */
[----:B------:R-:W-:Y:S01]  /*10b60*/  MOV R131, R180 ;  /* 0x000000b400837202 */ /* 0x000fe20000000f00 */
[----:B------:R-:W-:Y:S01]  /*10b70*/  FMUL R180, R138, 0.25 ;  /* 0x3e8000008ab47820 */ /* 0x000fe20000400000 */
[----:B------:R-:W-:Y:S01]  /*10b80*/  FSEL R156, R156, R154, P0 ;  /* 0x0000009a9c9c7208 */ /* 0x000fe20000000000 */
[----:B------:R-:W-:Y:S01]  /*10b90*/  FMUL R154, R161, 0.25 ;  /* 0x3e800000a19a7820 */ /* 0x000fe20000400000 */
        /* <DEDUP_REMOVED lines=9> */
[----:B------:R-:W-:Y:S01]  /*10c30*/  FSEL R179, R179, R142, P0 ;  /* 0x0000008eb3b37208 */ /* 0x000fe20000000000 */
[----:B------:R-:W-:-:S02]  /*10c40*/  IMAD.MOV.U32 R142, RZ, RZ, R182 ;  /* 0x000000ffff8e7224 */ /* 0x000fc400078e00b6 */
        /* <DEDUP_REMOVED lines=13> */
[----:B------:R-:W-:-:S02]  /*10d20*/  IMAD.MOV.U32 R148, RZ, RZ, R185 ;  /* 0x000000ffff947224 */ /* 0x000fc400078e00b9 */
[----:B------:R-:W-:Y:S01]  /*10d30*/  @!P6 FMUL R23, R23, 16777216 ;  /* 0x4b8000001717e820 */ /* 0x000fe20000400000 */
[----:B------:R-:W-:Y:S02]  /*10d40*/  IMAD.MOV.U32 R141, RZ, RZ, R184 ;  /* 0x000000ffff8d7224 */ /* 0x000fe400078e00b8 */
[----:B------:R-:W-:Y:S01]  /*10d50*/  FMUL R57, R111, 0.25 ;  /* 0x3e8000006f397820 */ /* 0x000fe20000400000 */
[----:B------:R-:W-:Y:S02]  /*10d60*/  IMAD.MOV.U32 R139, RZ, RZ, R183 ;  /* 0x000000ffff8b7224 */ /* 0x000fe400078e00b7 */
[----:B------:R-:W-:Y:S01]  /*10d70*/  FMUL R183, R150, 0.25 ;  /* 0x3e80000096b77820 */ /* 0x000fe20000400000 */
[----:B------:R-:W-:Y:S01]  /*10d80*/  FMUL R184, R146, 0.25 ;  /* 0x3e80000092b87820 */ /* 0x000fe20000400000 */
[----:B------:R-:W-:Y:S01]  /*10d90*/  FMUL R185, R151, 0.25 ;  /* 0x3e80000097b97820 */ /* 0x000fe20000400000 */
[----:B------:R-:W-:Y:S01]  /*10da0*/  FSEL R117, R117, R162, P0 ;  /* 0x000000a275757208 */ /* 0x000fe20000000000 */
[----:B------:R-:W-:Y:S01]  /*10db0*/  FMUL R159, R78, 0.25 ;  /* 0x3e8000004e9f7820 */ /* 0x000fe20000400000 */
[----:B------:R-:W-:Y:S01]  /*10dc0*/  FMUL R171, R98, 0.25 ;  /* 0x3e80000062ab7820 */ /* 0x000fe20000400000 */
[----:B------:R-:W-:Y:S01]  /*10dd0*/  FSEL R114, R56, R114, P0 ;  /* 0x0000007238727208 */ /* 0x000fe20000000000 */
[----:B------:R-:W-:-:S02]  /*10de0*/  IMAD.MOV.U32 R149, RZ, RZ, R187 ;  /* 0x000000ffff957224 */ /* 0x000fc400078e00bb */
[----:B------:R-:W-:Y:S01]  /*10df0*/  FMUL R120, R62, 0.25 ;  /* 0x3e8000003e787820 */ /* 0x000fe20000400000 */
[----:B------:R-:W-:Y:S01]  /*10e00*/  FMUL R56, R115, 0.25 ;  /* 0x3e80000073387820 */ /* 0x000fe20000400000 */
[----:B------:R-:W-:Y:S01]  /*10e10*/  FMUL R187, R2, R23 ;  /* 0x0000001702bb7220 */ /* 0x000fe20000400000 */
[----:B------:R-:W-:Y:S02]  /*10e20*/  IMAD.MOV.U32 R144, RZ, RZ, R186 ;  /* 0x000000ffff907224 */ /* 0x000fe400078e00ba */
[----:B------:R-:W-:Y:S01]  /*10e30*/  @!P6 FMUL R45, R45, 16777216 ;  /* 0x4b8000002d2de820 */ /* 0x000fe20000400000 */
[----:B------:R-:W-:Y:S01]  /*10e40*/  @!P6 FMUL R104, R104, 16777216 ;  /* 0x4b8000006868e820 */ /* 0x000fe20000400000 */
[----:B------:R-:W-:Y:S01]  /*10e50*/  MOV R23, R127 ;  /* 0x0000007f00177202 */ /* 0x000fe20000000f00 */
[----:B------:R-:W-:Y:S01]  /*10e60*/  FMUL R133, R58, 0.25 ;  /* 0x3e8000003a857820 */ /* 0x000fe20000400000 */
[----:B------:R-:W-:Y:S01]  /*10e70*/  FSEL R111, R57, R111, P0 ;  /* 0x0000006f396f7208 */ /* 0x000fe20000000000 */
[----:B------:R-:W-:Y:S01]  /*10e80*/  FMUL R186, R147, 0.25 ;  /* 0x3e80000093ba7820 */ /* 0x000fe20000400000 */
[----:B------:R-:W-:Y:S01]  /*10e90*/  MOV R145, R188 ;  /* 0x000000bc00917202 */ /* 0x000fe20000000f00 */
[----:B------:R-:W-:Y:S01]  /*10ea0*/  @!P6 FMUL R41, R41, 16777216 ;  /* 0x4b8000002929e820 */ /* 0x000fe20000400000 */
[----:B------:R-:W-:Y:S01]  /*10eb0*/  FSEL R183, R183, R150, P0 ;  /* 0x00000096b7b77208 */ /* 0x000fe20000000000 */
[----:B------:R-:W-:Y:S01]  /*10ec0*/  FMUL R57, R118, 0.25 ;  /* 0x3e80000076397820 */ /* 0x000fe20000400000 */
[----:B------:R-:W-:Y:S01]  /*10ed0*/  FSEL R184, R184, R146, P0 ;  /* 0x00000092b8b87208 */ /* 0x000fe20000000000 */
[----:B------:R-:W-:Y:S01]  /*10ee0*/  IMAD.MOV.U32 R150, RZ, RZ, R138 ;  /* 0x000000ffff967224 */ /* 0x000fe200078e008a */
[----:B------:R-:W-:Y:S01]  /*10ef0*/  FSEL R185, R185, R151, P0 ;  /* 0x00000097b9b97208 */ /* 0x000fe20000000000 */
[----:B------:R-:W-:-:S02]  /*10f00*/  IMAD.MOV.U32 R146, RZ, RZ, R142 ;  /* 0x000000ffff927224 */ /* 0x000fc400078e008e */
[----:B------:R-:W-:Y:S01]  /*10f10*/  FMUL R132, R59, 0.25 ;  /* 0x3e8000003b847820 */ /* 0x000fe20000400000 */
[----:B------:R-:W-:Y:S01]  /*10f20*/  IMAD.MOV.U32 R151, RZ, RZ, R131 ;  /* 0x000000ffff977224 */ /* 0x000fe200078e0083 */
[----:B------:R-:W-:Y:S01]  /*10f30*/  FSEL R159, R159, R78, P0 ;  /* 0x0000004e9f9f7208 */ /* 0x000fe20000000000 */
[----:B------:R-:W-:Y:S01]  /*10f40*/  @!P6 FMUL R24, R24, 16777216 ;  /* 0x4b8000001818e820 */ /* 0x000fe20000400000 */
[----:B------:R-:W-:Y:S01]  /*10f50*/  FSEL R171, R171, R98, P0 ;  /* 0x00000062abab7208 */ /* 0x000fe20000000000 */
[----:B------:R-:W-:Y:S01]  /*10f60*/  @!P6 FMUL R117, R117, 16777216 ;  /* 0x4b8000007575e820 */ /* 0x000fe20000400000 */
[----:B------:R-:W-:Y:S01]  /*10f70*/  IMAD.MOV.U32 R142, RZ, RZ, R83 ;  /* 0x000000ffff8e7224 */ /* 0x000fe200078e0053 */
[----:B------:R-:W-:Y:S01]  /*10f80*/  MOV R138, R87 ;  /* 0x00000057008a7202 */ /* 0x000fe20000000f00 */
[----:B------:R-:W-:Y:S01]  /*10f90*/  FMUL R121, R63, 0.25 ;  /* 0x3e8000003f797820 */ /* 0x000fe20000400000 */
[----:B------:R-:W-:Y:S01]  /*10fa0*/  FSEL R120, R120, R62, P0 ;  /* 0x0000003e78787208 */ /* 0x000fe20000000000 */
[----:B------:R-:W-:Y:S01]  /*10fb0*/  IMAD.MOV.U32 R78, RZ, RZ, R73 ;  /* 0x000000ffff4e7224 */ /* 0x000fe200078e0049 */
[----:B------:R-:W-:Y:S01]  /*10fc0*/  FSEL R115, R56, R115, P0 ;  /* 0x0000007338737208 */ /* 0x000fe20000000000 */
[C---:B------:R-:W-:Y:S01]  /*10fd0*/  FMUL R98, R2.reuse, R45 ;  /* 0x0000002d02627220 */ /* 0x040fe20000400000 */
[----:B------:R-:W-:Y:S01]  /*10fe0*/  FMUL R83, R2, R104 ;  /* 0x0000006802537220 */ /* 0x000fe20000400000 */
[----:B------:R-:W-:Y:S01]  /*10ff0*/  FMUL R56, R122, 0.25 ;  /* 0x3e8000007a387820 */ /* 0x000fe20000400000 */
[----:B------:R-:W-:Y:S01]  /*11000*/  @!P6 FMUL R25, R25, 16777216 ;  /* 0x4b8000001919e820 */ /* 0x000fe20000400000 */
[----:B------:R-:W-:Y:S01]  /*11010*/  @!P6 FMUL R164, R164, 16777216 ;  /* 0x4b800000a4a4e820 */ /* 0x000fe20000400000 */
[----:B------:R-:W-:Y:S01]  /*11020*/  FMUL R62, R2, R41 ;  /* 0x00000029023e7220 */ /* 0x000fe20000400000 */
[----:B------:R-:W-:Y:S01]  /*11030*/  IMAD.MOV.U32 R45, RZ, RZ, R139 ;  /* 0x000000ffff2d7224 */ /* 0x000fe200078e008b */
[----:B------:R-:W-:Y:S01]  /*11040*/  FSEL R133, R133, R58, P0 ;  /* 0x0000003a85857208 */ /* 0x000fe20000000000 */
[----:B------:R-:W-:Y:S01]  /*11050*/  IMAD.MOV.U32 R104, RZ, RZ, R23 ;  /* 0x000000ffff687224 */ /* 0x000fe200078e0017 */
[----:B------:R-:W-:Y:S01]  /*11060*/  FSEL R186, R186, R147, P0 ;  /* 0x00000093baba7208 */ /* 0x000fe20000000000 */
[----:B------:R-:W-:-:S02]  /*11070*/  IMAD.MOV.U32 R136, RZ, RZ, R124 ;  /* 0x000000ffff887224 */ /* 0x000fc400078e007c */
[----:B------:R-:W-:Y:S01]  /*11080*/  @!P6 FMUL R44, R44, 16777216 ;  /* 0x4b8000002c2ce820 */ /* 0x000fe20000400000 */
[----:B------:R-:W-:Y:S01]  /*11090*/  @!P6 FMUL R48, R48, 16777216 ;  /* 0x4b8000003030e820 */ /* 0x000fe20000400000 */
[----:B------:R-:W-:Y:S01]  /*110a0*/  MOV R139, R143 ;  /* 0x0000008f008b7202 */ /* 0x000fe20000000f00 */
[----:B------:R-:W-:Y:S02]  /*110b0*/  IMAD.MOV.U32 R41, RZ, RZ, R151 ;  /* 0x000000ffff297224 */ /* 0x000fe400078e0097 */
[----:B------:R-:W-:Y:S01]  /*110c0*/  FMUL R124, R70, 0.25 ;  /* 0x3e800000467c7820 */ /* 0x000fe20000400000 */
[----:B------:R-:W-:Y:S01]  /*110d0*/  IMAD.MOV.U32 R23, RZ, RZ, R145 ;  /* 0x000000ffff177224 */ /* 0x000fe200078e0091 */
[----:B------:R-:W-:Y:S01]  /*110e0*/  FSEL R118, R57, R118, P0 ;  /* 0x0000007639767208 */ /* 0x000fe20000000000 */
[----:B------:R-:W-:Y:S01]  /*110f0*/  @!P6 FMUL R170, R170, 16777216 ;  /* 0x4b800000aaaae820 */ /* 0x000fe20000400000 */
[----:B------:R-:W-:Y:S01]  /*11100*/  FMUL R58, R2, R24 ;  /* 0x00000018023a7220 */ /* 0x000fe20000400000 */
[----:B------:R-:W-:-:S02]  /*11110*/  IMAD.MOV.U32 R147, RZ, RZ, R135 ;  /* 0x000000ffff937224 */ /* 0x000fc400078e0087 */
[----:B------:R-:W-:Y:S01]  /*11120*/  FMUL R151, R2, R117 ;  /* 0x0000007502977220 */ /* 0x000fe20000400000 */
[----:B------:R-:W-:Y:S01]  /*11130*/  FSEL R132, R132, R59, P0 ;  /* 0x0000003b84847208 */ /* 0x000fe20000000000 */
[----:B------:R-:W-:Y:S01]  /*11140*/  FMUL R158, R67, 0.25 ;  /* 0x3e800000439e7820 */ /* 0x000fe20000400000 */
[----:B------:R-:W-:Y:S01]  /*11150*/  FMUL R57, R119, 0.25 ;  /* 0x3e80000077397820 */ /* 0x000fe20000400000 */
[----:B------:R-:W-:Y:S01]  /*11160*/  @!P6 FMUL R80, R80, 16777216 ;  /* 0x4b8000005050e820 */ /* 0x000fe20000400000 */
[----:B------:R-:W-:Y:S01]  /*11170*/  @!P6 FMUL R46, R46, 16777216 ;  /* 0x4b8000002e2ee820 */ /* 0x000fe20000400000 */
[----:B------:R-:W-:Y:S01]  /*11180*/  IMAD.MOV.U32 R24, RZ, RZ, R78 ;  /* 0x000000ffff187224 */ /* 0x000fe200078e004e */
[----:B------:R-:W-:Y:S01]  /*11190*/  FSEL R121, R121, R63, P0 ;  /* 0x0000003f79797208 */ /* 0x000fe20000000000 */
[----:B------:R-:W-:Y:S02]  /*111a0*/  IMAD.MOV.U32 R117, RZ, RZ, R138 ;  /* 0x000000ffff757224 */ /* 0x000fe400078e008a */
[----:B------:R-:W-:Y:S01]  /*111b0*/  @!P6 FMUL R21, R21, 16777216 ;  /* 0x4b8000001515e820 */ /* 0x000fe20000400000 */
[----:B------:R-:W-:Y:S01]  /*111c0*/  @!P6 FMUL R105, R105, 16777216 ;  /* 0x4b8000006969e820 */ /* 0x000fe20000400000 */
[----:B------:R-:W-:Y:S01]  /*111d0*/  @!P6 FMUL R102, R102, 16777216 ;  /* 0x4b8000006666e820 */ /* 0x000fe20000400000 */
[----:B------:R-:W-:Y:S01]  /*111e0*/  FMUL R59, R2, R25 ;  /* 0x00000019023b7220 */ /* 0x000fe20000400000 */
[----:B------:R-:W-:-:S02]  /*111f0*/  IMAD.MOV.U32 R127, RZ, RZ, R99 ;  /* 0x000000ffff7f7224 */ /* 0x000fc400078e0063 */
[----:B------:R-:W-:Y:S01]  /*11200*/  FMUL R138, R2, R164 ;  /* 0x000000a4028a7220 */ /* 0x000fe20000400000 */
[----:B------:R-:W-:Y:S01]  /*11210*/  FSEL R122, R56, R122, P0 ;  /* 0x0000007a387a7208 */ /* 0x000fe20000000000 */
[----:B------:R-:W-:Y:S01]  /*11220*/  @!P6 FMUL R22, R22, 16777216 ;  /* 0x4b8000001616e820 */ /* 0x000fe20000400000 */
[----:B------:R-:W-:Y:S01]  /*11230*/  @!P6 FMUL R47, R47, 16777216 ;  /* 0x4b8000002f2fe820 */ /* 0x000fe20000400000 */
[C---:B------:R-:W-:Y:S01]  /*11240*/  FMUL R63, R2.reuse, R44 ;  /* 0x0000002c023f7220 */ /* 0x040fe20000400000 */
[----:B------:R-:W-:Y:S01]  /*11250*/  FMUL R99, R2, R48 ;  /* 0x0000003002637220 */ /* 0x000fe20000400000 */
[----:B------:R-:W-:Y:S02]  /*11260*/  IMAD.MOV.U32 R25, RZ, RZ, R79 ;  /* 0x000000ffff197224 */ /* 0x000fe400078e004f */
[----:B------:R-:W-:Y:S01]  /*11270*/  FMUL R125, R66, 0.25 ;  /* 0x3e800000427d7820 */ /* 0x000fe20000400000 */
[----:B------:R-:W-:Y:S02]  /*11280*/  IMAD.MOV.U32 R164, RZ, RZ, R23 ;  /* 0x000000ffffa47224 */ /* 0x000fe400078e0017 */
[----:B------:R-:W-:Y:S01]  /*11290*/  FMUL R56, R123, 0.25 ;  /* 0x3e8000007b387820 */ /* 0x000fe20000400000 */
[----:B------:R-:W-:Y:S01]  /*112a0*/  @!P6 FMUL R161, R161, 16777216 ;  /* 0x4b800000a1a1e820 */ /* 0x000fe20000400000 */
[----:B------:R-:W-:-:S02]  /*112b0*/  IMAD.MOV.U32 R44, RZ, RZ, R147 ;  /* 0x000000ffff2c7224 */ /* 0x000fc400078e0093 */
[----:B------:R-:W-:Y:S01]  /*112c0*/  FMUL R23, R2, R170 ;  /* 0x000000aa02177220 */ /* 0x000fe20000400000 */
[----:B------:R-:W-:Y:S01]  /*112d0*/  IMAD.MOV.U32 R48, RZ, RZ, R139 ;  /* 0x000000ffff307224 */ /* 0x000fe200078e008b */
[----:B------:R-:W-:Y:S01]  /*112e0*/  FSEL R124, R124, R70, P0 ;  /* 0x000000467c7c7208 */ /* 0x000fe20000000000 */
[C---:B------:R-:W-:Y:S01]  /*112f0*/  FMUL R87, R2.reuse, R80 ;  /* 0x0000005002577220 */ /* 0x040fe20000400000 */
[----:B------:R-:W-:Y:S01]  /*11300*/  FMUL R139, R2, R46 ;  /* 0x0000002e028b7220 */ /* 0x000fe20000400000 */
[----:B------:R-:W-:Y:S01]  /*11310*/  IMAD.MOV.U32 R170, RZ, RZ, R24 ;  /* 0x000000ffffaa7224 */ /* 0x000fe200078e0018 */
[----:B------:R-:W-:Y:S01]  /*11320*/  FSEL R158, R158, R67, P0 ;  /* 0x000000439e9e7208 */ /* 0x000fe20000000000 */
[----:B------:R-:W-:Y:S01]  /*11330*/  @!P6 FMUL R3, R3, 16777216 ;  /* 0x4b8000000303e820 */ /* 0x000fe20000400000 */
[----:B------:R-:W-:Y:S01]  /*11340*/  FSEL R119, R57, R119, P0 ;  /* 0x0000007739777208 */ /* 0x000fe20000000000 */
[----:B------:R-:W-:Y:S01]  /*11350*/  @!P6 FMUL R37, R37, 16777216 ;  /* 0x4b8000002525e820 */ /* 0x000fe20000400000 */
[----:B------:R-:W-:Y:S01]  /*11360*/  @!P6 FMUL R179, R179, 16777216 ;  /* 0x4b800000b3b3e820 */ /* 0x000fe20000400000 */
[C---:B------:R-:W-:Y:S01]  /*11370*/  FMUL R73, R2.reuse, R21 ;  /* 0x0000001502497220 */ /* 0x040fe20000400000 */
[----:B------:R-:W-:Y:S01]  /*11380*/  FMUL R80, R2, R105 ;  /* 0x0000006902507220 */ /* 0x000fe20000400000 */
[----:B------:R-:W-:-:S02]  /*11390*/  IMAD.MOV.U32 R46, RZ, RZ, R128 ;  /* 0x000000ffff2e7224 */ /* 0x000fc400078e0080 */
[----:B------:R-:W-:Y:S01]  /*113a0*/  FMUL R24, R2, R102 ;  /* 0x0000006602187220 */ /* 0x000fe20000400000 */
[----:B------:R-:W-:Y:S01]  /*113b0*/  FMUL R160, R74, 0.25 ;  /* 0x3e8000004aa07820 */ /* 0x000fe20000400000 */
[C---:B------:R-:W-:Y:S01]  /*113c0*/  FMUL R57, R2.reuse, R22 ;  /* 0x0000001602397220 */ /* 0x040fe20000400000 */
[----:B------:R-:W-:Y:S02]  /*113d0*/  IMAD.MOV.U32 R21, RZ, RZ, R134 ;  /* 0x000000ffff157224 */ /* 0x000fe400078e0086 */
[----:B------:R-:W-:Y:S01]  /*113e0*/  FMUL R128, R2, R47 ;  /* 0x0000002f02807220 */ /* 0x000fe20000400000 */
[----:B------:R-:W-:Y:S02]  /*113f0*/  IMAD.MOV.U32 R105, RZ, RZ, R127 ;  /* 0x000000ffff697224 */ /* 0x000fe400078e007f */
[----:B------:R-:W-:Y:S01]  /*11400*/  @!P6 FMUL R33, R33, 16777216 ;  /* 0x4b8000002121e820 */ /* 0x000fe20000400000 */
[----:B------:R-:W-:Y:S02]  /*11410*/  IMAD.MOV.U32 R102, RZ, RZ, R25 ;  /* 0x000000ffff667224 */ /* 0x000fe400078e0019 */
[----:B------:R-:W-:Y:S01]  /*11420*/  @!P6 FMUL R81, R81, 16777216 ;  /* 0x4b8000005151e820 */ /* 0x000fe20000400000 */
[----:B------:R-:W-:Y:S01]  /*11430*/  @!P6 FMUL R38, R38, 16777216 ;  /* 0x4b8000002626e820 */ /* 0x000fe20000400000 */
[----:B------:R-:W-:-:S02]  /*11440*/  IMAD.MOV.U32 R22, RZ, RZ, R130 ;  /* 0x000000ffff167224 */ /* 0x000fc400078e0082 */
[----:B------:R-:W-:Y:S01]  /*11450*/  FMUL R127, R2, R161 ;  /* 0x000000a1027f7220 */ /* 0x000fe20000400000 */
[----:B------:R-:W-:Y:S01]  /*11460*/  IMAD.MOV.U32 R134, RZ, RZ, R91 ;  /* 0x000000ffff867224 */ /* 0x000fe200078e005b */
[----:B------:R-:W-:Y:S01]  /*11470*/  FSEL R125, R125, R66, P0 ;  /* 0x000000427d7d7208 */ /* 0x000fe20000000000 */
[----:B------:R-:W-:Y:S01]  /*11480*/  IMAD.MOV.U32 R47, RZ, RZ, R48 ;  /* 0x000000ffff2f7224 */ /* 0x000fe200078e0030 */
[----:B------:R-:W-:Y:S01]  /*11490*/  FSEL R123, R56, R123, P0 ;  /* 0x0000007b387b7208 */ /* 0x000fe20000000000 */
[----:B------:R-:W-:Y:S01]  /*114a0*/  @!P6 FMUL R28, R28, 16777216 ;  /* 0x4b8000001c1ce820 */ /* 0x000fe20000400000 */
[----:B------:R-:W-:Y:S01]  /*114b0*/  @!P6 FMUL R29, R29, 16777216 ;  /* 0x4b8000001d1de820 */ /* 0x000fe20000400000 */
[----:B------:R-:W-:Y:S01]  /*114c0*/  @!P6 FMUL R49, R49, 16777216 ;  /* 0x4b8000003131e820 */ /* 0x000fe20000400000 */
[----:B------:R-:W-:Y:S01]  /*114d0*/  @!P6 FMUL R108, R108, 16777216 ;  /* 0x4b8000006c6ce820 */ /* 0x000fe20000400000 */
[----:B------:R-:W-:Y:S01]  /*114e0*/  MOV R161, R44 ;  /* 0x0000002c00a17202 */ /* 0x000fe20000000f00 */
[----:B------:R-:W-:Y:S01]  /*114f0*/  @!P6 FMUL R124, R124, 16777216 ;  /* 0x4b8000007c7ce820 */ /* 0x000fe20000400000 */
[C---:B------:R-:W-:Y:S01]  /*11500*/  FMUL R56, R2.reuse, R3 ;  /* 0x0000000302387220 */ /* 0x040fe20000400000 */
[C---:B------:R-:W-:Y:S01]  /*11510*/  FMUL R66, R2.reuse, R37 ;  /* 0x0000002502427220 */ /* 0x040fe20000400000 */
[----:B------:R-:W-:Y:S01]  /*11520*/  FMUL R44, R2, R179 ;  /* 0x000000b3022c7220 */ /* 0x000fe20000400000 */
[----:B------:R-:W-:Y:S01]  /*11530*/  FMUL R162, R75, 0.25 ;  /* 0x3e8000004ba27820 */ /* 0x000fe20000400000 */
[----:B------:R-:W-:Y:S01]  /*11540*/  @!P6 FMUL R30, R30, 16777216 ;  /* 0x4b8000001e1ee820 */ /* 0x000fe20000400000 */
[----:B------:R-:W-:Y:S01]  /*11550*/  @!P6 FMUL R26, R26, 16777216 ;  /* 0x4b8000001a1ae820 */ /* 0x000fe20000400000 */
[----:B------:R-:W-:Y:S01]  /*11560*/  @!P6 FMUL R158, R158, 16777216 ;  /* 0x4b8000009e9ee820 */ /* 0x000fe20000400000 */
[----:B------:R-:W-:Y:S01]  /*11570*/  @!P6 FMUL R159, R159, 16777216 ;  /* 0x4b8000009f9fe820 */ /* 0x000fe20000400000 */
[----:B------:R-:W-:Y:S01]  /*11580*/  @!P6 FMUL R171, R171, 16777216 ;  /* 0x4b800000ababe820 */ /* 0x000fe20000400000 */
[----:B------:R-:W-:Y:S01]  /*11590*/  IMAD.MOV.U32 R143, RZ, RZ, R82 ;  /* 0x000000ffff8f7224 */ /* 0x000fe200078e0052 */
[----:B------:R-:W-:Y:S01]  /*115a0*/  MOV R37, R150 ;  /* 0x0000009600257202 */ /* 0x000fe20000000f00 */
[----:B------:R-:W-:Y:S01]  /*115b0*/  IMAD.MOV.U32 R3, RZ, RZ, R86 ;  /* 0x000000ffff037224 */ /* 0x000fe200078e0056 */
[----:B------:R-:W-:Y:S01]  /*115c0*/  FSEL R160, R160, R74, P0 ;  /* 0x0000004aa0a07208 */ /* 0x000fe20000000000 */
[----:B------:R-:W-:-:S02]  /*115d0*/  IMAD.MOV.U32 R179, RZ, RZ, R102 ;  /* 0x000000ffffb37224 */ /* 0x000fc400078e0066 */
[C---:B------:R-:W-:Y:S01]  /*115e0*/  FMUL R70, R2.reuse, R33 ;  /* 0x0000002102467220 */ /* 0x040fe20000400000 */
[----:B------:R-:W-:Y:S02]  /*115f0*/  IMAD.MOV.U32 R131, RZ, RZ, R94 ;  /* 0x000000ffff837224 */ /* 0x000fe400078e005e */
[C---:B------:R-:W-:Y:S01]  /*11600*/  FMUL R82, R2.reuse, R81 ;  /* 0x0000005102527220 */ /* 0x040fe20000400000 */
[----:B------:R-:W-:Y:S01]  /*11610*/  FMUL R145, R2, R38 ;  /* 0x0000002602917220 */ /* 0x000fe20000400000 */
[----:B------:R-:W-:Y:S02]  /*11620*/  IMAD.MOV.U32 R48, RZ, RZ, R22 ;  /* 0x000000ffff307224 */ /* 0x000fe400078e0016 */
[----:B------:R-:W-:Y:S01]  /*11630*/  @!P6 FMUL R32, R32, 16777216 ;  /* 0x4b8000002020e820 */ /* 0x000fe20000400000 */
[----:B------:R-:W-:Y:S02]  /*11640*/  IMAD.MOV.U32 R102, RZ, RZ, R170 ;  /* 0x000000ffff667224 */ /* 0x000fe400078e00aa */
[----:B------:R-:W-:Y:S01]  /*11650*/  @!P6 FMUL R77, R77, 16777216 ;  /* 0x4b8000004d4de820 */ /* 0x000fe20000400000 */
[----:B------:R-:W-:Y:S01]  /*11660*/  @!P6 FMUL R121, R121, 16777216 ;  /* 0x4b8000007979e820 */ /* 0x000fe20000400000 */
[----:B------:R-:W-:Y:S01]  /*11670*/  @!P6 FMUL R181, R181, 16777216 ;  /* 0x4b800000b5b5e820 */ /* 0x000fe20000400000 */
[C---:B------:R-:W-:Y:S01]  /*11680*/  FMUL R188, R2.reuse, R28 ;  /* 0x0000001c02bc7220 */ /* 0x040fe20000400000 */
[C---:B------:R-:W-:Y:S01]  /*11690*/  FMUL R74, R2.reuse, R29 ;  /* 0x0000001d024a7220 */ /* 0x040fe20000400000 */
[----:B------:R-:W-:Y:S01]  /*116a0*/  FMUL R94, R2, R49 ;  /* 0x00000031025e7220 */ /* 0x000fe20000400000 */
[----:B------:R-:W-:-:S02]  /*116b0*/  IMAD.MOV.U32 R33, RZ, RZ, R141 ;  /* 0x000000ffff217224 */ /* 0x000fc400078e008d */
[----:B------:R-:W-:Y:S01]  /*116c0*/  FMUL R81, R2, R108 ;  /* 0x0000006c02517220 */ /* 0x000fe20000400000 */
[----:B------:R-:W-:Y:S01]  /*116d0*/  MOV R38, R134 ;  /* 0x0000008600267202 */ /* 0x000fe20000000f00 */
[----:B------:R-:W-:Y:S01]  /*116e0*/  @!P6 FMUL R116, R116, 16777216 ;  /* 0x4b8000007474e820 */ /* 0x000fe20000400000 */
[----:B------:R-:W-:Y:S01]  /*116f0*/  MOV R170, R47 ;  /* 0x0000002f00aa7202 */ /* 0x000fe20000000f00 */
[----:B------:R-:W-:Y:S02]  /*11700*/  IMAD.MOV.U32 R28, RZ, RZ, R149 ;  /* 0x000000ffff1c7224 */ /* 0x000fe400078e0095 */
[----:B------:R-:W-:Y:S01]  /*11710*/  FMUL R134, R2, R124 ;  /* 0x0000007c02867220 */ /* 0x000fe20000400000 */
[----:B------:R-:W-:Y:S02]  /*11720*/  IMAD.MOV.U32 R29, RZ, RZ, R144 ;  /* 0x000000ffff1d7224 */ /* 0x000fe400078e0090 */
[----:B------:R-:W-:Y:S01]  /*11730*/  @!P6 FMUL R27, R27, 16777216 ;  /* 0x4b8000001b1be820 */ /* 0x000fe20000400000 */
[----:B------:R-:W-:-:S02]  /*11740*/  IMAD.MOV.U32 R49, RZ, RZ, R21 ;  /* 0x000000ffff317224 */ /* 0x000fc400078e0015 */
[----:B------:R-:W-:Y:S01]  /*11750*/  @!P6 FMUL R182, R182, 16777216 ;  /* 0x4b800000b6b6e820 */ /* 0x000fe20000400000 */
[----:B------:R-:W-:Y:S02]  /*11760*/  IMAD.MOV.U32 R108, RZ, RZ, R126 ;  /* 0x000000ffff6c7224 */ /* 0x000fe400078e007e */
[C---:B------:R-:W-:Y:S01]  /*11770*/  FMUL R149, R2.reuse, R30 ;  /* 0x0000001e02957220 */ /* 0x040fe20000400000 */
[----:B------:R-:W-:Y:S02]  /*11780*/  IMAD.MOV.U32 R47, RZ, RZ, R45 ;  /* 0x000000ffff2f7224 */ /* 0x000fe400078e002d */
[C---:B------:R-:W-:Y:S01]  /*11790*/  FMUL R150, R2.reuse, R26 ;  /* 0x0000001a02967220 */ /* 0x040fe20000400000 */
[C---:B------:R-:W-:Y:S01]  /*117a0*/  FMUL R124, R2.reuse, R158 ;  /* 0x0000009e027c7220 */ /* 0x040fe20000400000 */
[C---:B------:R-:W-:Y:S01]  /*117b0*/  FMUL R126, R2.reuse, R159 ;  /* 0x0000009f027e7220 */ /* 0x040fe20000400000 */
[----:B------:R-:W-:Y:S01]  /*117c0*/  FMUL R25, R2, R171 ;  /* 0x000000ab02197220 */ /* 0x000fe20000400000 */
[----:B------:R-:W-:Y:S01]  /*117d0*/  FSEL R162, R162, R75, P0 ;  /* 0x0000004ba2a27208 */ /* 0x000fe20000000000 */
[----:B------:R-:W-:Y:S01]  /*117e0*/  @!P6 FMUL R120, R120, 16777216 ;  /* 0x4b8000007878e820 */ /* 0x000fe20000400000 */
[----:B------:R-:W-:Y:S01]  /*117f0*/  MOV R30, R3 ;  /* 0x00000003001e7202 */ /* 0x000fe20000000f00 */
        /* <DEDUP_REMOVED lines=9> */
[----:B------:R-:W-:Y:S01]  /*11890*/  @!P6 FMUL R183, R183, 16777216 ;  /* 0x4b800000b7b7e820 */ /* 0x000fe20000400000 */
[----:B------:R-:W-:Y:S01]  /*118a0*/  MOV R32, R148 ;  /* 0x0000009400207202 */ /* 0x000fe20000000f00 */
[C---:B------:R-:W-:Y:S01]  /*118b0*/  FMUL R77, R2.reuse, R116 ;  /* 0x00000074024d7220 */ /* 0x040fe20000400000 */
[----:B------:R-:W-:Y:S02]  /*118c0*/  IMAD.MOV.U32 R121, RZ, RZ, R49 ;  /* 0x000000ffff797224 */ /* 0x000fe400078e0031 */
[----:B------:R-:W-:Y:S01]  /*118d0*/  @!P6 FMUL R167, R167, 16777216 ;  /* 0x4b800000a7a7e820 */ /* 0x000fe20000400000 */
[----:B------:R-:W-:Y:S02]  /*118e0*/  IMAD.MOV.U32 R181, RZ, RZ, R47 ;  /* 0x000000ffffb57224 */ /* 0x000fe400078e002f */
[C---:B------:R-:W-:Y:S01]  /*118f0*/  FMUL R148, R2.reuse, R27 ;  /* 0x0000001b02947220 */ /* 0x040fe20000400000 */
[----:B------:R-:W-:Y:S01]  /*11900*/  IMAD.MOV.U32 R116, RZ, RZ, R142 ;  /* 0x000000ffff747224 */ /* 0x000fe200078e008e */
[----:B------:R-:W-:Y:S01]  /*11910*/  MOV R49, R29 ;  /* 0x0000001d00317202 */ /* 0x000fe20000000f00 */
[----:B------:R-:W-:Y:S01]  /*11920*/  FMUL R47, R2, R182 ;  /* 0x000000b6022f7220 */ /* 0x000fe20000400000 */
[----:B------:R-:W-:Y:S01]  /*11930*/  @!P6 FMUL R184, R184, 16777216 ;  /* 0x4b800000b8b8e820 */ /* 0x000fe20000400000 */
[----:B------:R-:W-:-:S02]  /*11940*/  IMAD.MOV.U32 R27, RZ, RZ, R136 ;  /* 0x000000ffff1b7224 */ /* 0x000fc400078e0088 */
[----:B------:R-:W-:Y:S01]  /*11950*/  FMUL R142, R2, R120 ;  /* 0x00000078028e7220 */ /* 0x000fe20000400000 */
[----:B------:R-:W-:Y:S02]  /*11960*/  IMAD.MOV.U32 R182, RZ, RZ, R158 ;  /* 0x000000ffffb67224 */ /* 0x000fe400078e009e */
[----:B------:R-:W-:Y:S01]  /*11970*/  @!P6 FMUL R39, R39, 16777216 ;  /* 0x4b8000002727e820 */ /* 0x000fe20000400000 */
[----:B------:R-:W-:Y:S01]  /*11980*/  @!P6 FMUL R172, R172, 16777216 ;  /* 0x4b800000acace820 */ /* 0x000fe20000400000 */
[----:B------:R-:W-:Y:S01]  /*11990*/  @!P6 FMUL R122, R122, 16777216 ;  /* 0x4b8000007a7ae820 */ /* 0x000fe20000400000 */
[----:B------:R-:W-:Y:S01]  /*119a0*/  @!P6 FMUL R123, R123, 16777216 ;  /* 0x4b8000007b7be820 */ /* 0x000fe20000400000 */
[----:B------:R-:W-:Y:S02]  /*119b0*/  IMAD.MOV.U32 R120, RZ, RZ, R30 ;  /* 0x000000ffff787224 */ /* 0x000fe400078e001e */
[----:B------:R-:W-:Y:S02]  /*119c0*/  IMAD.MOV.U32 R158, RZ, RZ, R48 ;  /* 0x000000ffff9e7224 */ /* 0x000fe400078e0030 */
[C---:B------:R-:W-:Y:S01]  /*119d0*/  FMUL R48, R2.reuse, R183 ;  /* 0x000000b702307220 */ /* 0x040fe20000400000 */
[----:B------:R-:W-:Y:S01]  /*119e0*/  FMUL R3, R2, R167 ;  /* 0x000000a702037220 */ /* 0x000fe20000400000 */
[----:B------:R-:W-:Y:S01]  /*119f0*/  MOV R183, R49 ;  /* 0x0000003100b77202 */ /* 0x000fe20000000f00 */
[----:B------:R-:W-:-:S02]  /*11a00*/  IMAD.MOV.U32 R167, RZ, RZ, R27 ;  /* 0x000000ffffa77224 */ /* 0x000fc400078e001b */
[C---:B------:R-:W-:Y:S01]  /*11a10*/  FMUL R49, R2.reuse, R184 ;  /* 0x000000b802317220 */ /* 0x040fe20000400000 */
[C---:B------:R-:W-:Y:S01]  /*11a20*/  FMUL R141, R2.reuse, R39 ;  /* 0x00000027028d7220 */ /* 0x040fe20000400000 */
[C---:B------:R-:W-:Y:S01]  /*11a30*/  FMUL R27, R2.reuse, R172 ;  /* 0x000000ac021b7220 */ /* 0x040fe20000400000 */
[----:B------:R-:W-:Y:S02]  /*11a40*/  IMAD.MOV.U32 R184, RZ, RZ, R164 ;  /* 0x000000ffffb87224 */ /* 0x000fe400078e00a4 */
[C---:B------:R-:W-:Y:S01]  /*11a50*/  FMUL R37, R2.reuse, R122 ;  /* 0x0000007a02257220 */ /* 0x040fe20000400000 */
[----:B------:R-:W-:Y:S01]  /*11a60*/  FMUL R39, R2, R123 ;  /* 0x0000007b02277220 */ /* 0x000fe20000400000 */
[----:B------:R-:W-:Y:S01]  /*11a70*/  IMAD.MOV.U32 R172, RZ, RZ, R121 ;  /* 0x000000ffffac7224 */ /* 0x000fe200078e0079 */
[----:B------:R-:W-:Y:S01]  /*11a80*/  MOV R164, R120 ;  /* 0x0000007800a47202 */ /* 0x000fe20000000f00 */
[----:B------:R-:W-:Y:S01]  /*11a90*/  BAR.SYNC.DEFER_BLOCKING 0x0 ;  /* 0x0000000000007b1d */ /* 0x000fe20000010000 */
[----:B------:R-:W-:-:S02]  /*11aa0*/  F2FP.BF16.F32.PACK_AB R8, R8, R9 ;  /* 0x000000090808723e */ /* 0x000fc400000010ff */
[----:B------:R-:W-:-:S03]  /*11ab0*/  F2FP.BF16.F32.PACK_AB R9, R10, R11 ;  /* 0x0000000b0a09723e */ /* 0x000fc600000010ff */
[----:B------:R-:W0:Y:S01]  /*11ac0*/  LDS.128 R120, [R16] ;  /* 0x0000000010787984 */ /* 0x000e220000000c00 */
[----:B------:R-:W-:Y:S02]  /*11ad0*/  F2FP.BF16.F32.PACK_AB R10, R56, R73 ;  /* 0x00000049380a723e */ /* 0x000fe400000010ff */
[----:B------:R-:W-:Y:S01]  /*11ae0*/  F2FP.BF16.F32.PACK_AB R11, R57, R187 ;  /* 0x000000bb390b723e */ /* 0x000fe200000010ff */
[----:B------:R-:W-:Y:S01]  /*11af0*/  BAR.SYNC.DEFER_BLOCKING 0x0 ;  /* 0x0000000000007b1d */ /* 0x000fe20000010000 */
[----:B------:R-:W-:Y:S01]  /*11b00*/  @!P6 FMUL R40, R40, 16777216 ;  /* 0x4b8000002828e820 */ /* 0x000fe20000400000 */
[----:B------:R-:W-:Y:S01]  /*11b10*/  @!P6 FMUL R34, R34, 16777216 ;  /* 0x4b8000002222e820 */ /* 0x000fe20000400000 */
[----:B------:R-:W-:Y:S02]  /*11b20*/  IMAD.MOV.U32 R130, RZ, RZ, R95 ;  /* 0x000000ffff827224 */ /* 0x000fe400078e005f */
[----:B------:R-:W-:Y:S01]  /*11b30*/  @!P6 FMUL R54, R54, 16777216 ;  /* 0x4b8000003636e820 */ /* 0x000fe20000400000 */
[----:B------:R-:W-:Y:S01]  /*11b40*/  FMUL R67, R2, R40 ;  /* 0x0000002802437220 */ /* 0x000fe20000400000 */
[----:B------:R-:W-:Y:S01]  /*11b50*/  @!P6 FMUL R76, R76, 16777216 ;  /* 0x4b8000004c4ce820 */ /* 0x000fe20000400000 */
[----:B------:R-:W-:Y:S01]  /*11b60*/  @!P6 FMUL R162, R162, 16777216 ;  /* 0x4b800000a2a2e820 */ /* 0x000fe20000400000 */
[----:B------:R-:W-:-:S02]  /*11b70*/  IMAD.MOV.U32 R40, RZ, RZ, R146 ;  /* 0x000000ffff287224 */ /* 0x000fc400078e0092 */
[----:B------:R-:W-:Y:S01]  /*11b80*/  @!P6 FMUL R53, R53, 16777216 ;  /* 0x4b8000003535e820 */ /* 0x000fe20000400000 */
[----:B------:R1:W-:Y:S01]  /*11b90*/  STSM.16.M88.4 [R0], R8 ;  /* 0x0000000800007844 */ /* 0x0003e20000000200 */
[----:B------:R-:W-:Y:S01]  /*11ba0*/  @!P6 FMUL R113, R113, 16777216 ;  /* 0x4b8000007171e820 */ /* 0x000fe20000400000 */
[----:B------:R-:W-:Y:S01]  /*11bb0*/  FMUL R146, R2, R34 ;  /* 0x0000002202927220 */ /* 0x000fe20000400000 */
[----:B------:R-:W-:Y:S01]  /*11bc0*/  @!P6 FMUL R163, R163, 16777216 ;  /* 0x4b800000a3a3e820 */ /* 0x000fe20000400000 */
[----:B------:R-:W-:Y:S01]  /*11bd0*/  @!P6 FMUL R168, R168, 16777216 ;  /* 0x4b800000a8a8e820 */ /* 0x000fe20000400000 */
[----:B------:R-:W-:Y:S02]  /*11be0*/  IMAD.MOV.U32 R34, RZ, RZ, R130 ;  /* 0x000000ffff227224 */ /* 0x000fe400078e0082 */
[----:B------:R-:W-:Y:S01]  /*11bf0*/  @!P6 FMUL R55, R55, 16777216 ;  /* 0x4b8000003737e820 */ /* 0x000fe20000400000 */
[----:B------:R-:W-:Y:S01]  /*11c00*/  FMUL R130, R2, R54 ;  /* 0x0000003602827220 */ /* 0x000fe20000400000 */
[----:B------:R-:W-:Y:S01]  /*11c10*/  @!P6 FMUL R160, R160, 16777216 ;  /* 0x4b800000a0a0e820 */ /* 0x000fe20000400000 */
[----:B------:R-:W-:Y:S01]  /*11c20*/  @!P6 FMUL R169, R169, 16777216 ;  /* 0x4b800000a9a9e820 */ /* 0x000fe20000400000 */
[----:B------:R-:W-:Y:S01]  /*11c30*/  @!P6 FMUL R174, R174, 16777216 ;  /* 0x4b800000aeaee820 */ /* 0x000fe20000400000 */
[----:B------:R-:W-:Y:S01]  /*11c40*/  @!P6 FMUL R175, R175, 16777216 ;  /* 0x4b800000afafe820 */ /* 0x000fe20000400000 */
[----:B------:R-:W-:-:S02]  /*11c50*/  IMAD.MOV.U32 R135, RZ, RZ, R90 ;  /* 0x000000ffff877224 */ /* 0x000fc400078e005a */
[C---:B------:R-:W-:Y:S01]  /*11c60*/  FMUL R91, R2.reuse, R76 ;  /* 0x0000004c025b7220 */ /* 0x040fe20000400000 */
[----:B------:R-:W-:Y:S01]  /*11c70*/  FMUL R54, R2, R162 ;  /* 0x000000a202367220 */ /* 0x000fe20000400000 */
[----:B------:R-:W-:Y:S01]  /*11c80*/  @!P6 FMUL R118, R118, 16777216 ;  /* 0x4b8000007676e820 */ /* 0x000fe20000400000 */
[----:B------:R-:W-:Y:S01]  /*11c90*/  @!P6 FMUL R119, R119, 16777216 ;  /* 0x4b8000007777e820 */ /* 0x000fe20000400000 */
[C---:B------:R-:W-:Y:S01]  /*11ca0*/  FMUL R90, R2.reuse, R53 ;  /* 0x00000035025a7220 */ /* 0x040fe20000400000 */
[C---:B------:R-:W-:Y:S01]  /*11cb0*/  FMUL R76, R2.reuse, R113 ;  /* 0x00000071024c7220 */ /* 0x040fe20000400000 */
[----:B------:R-:W-:Y:S02]  /*11cc0*/  IMAD.MOV.U32 R162, RZ, RZ, R41 ;  /* 0x000000ffffa27224 */ /* 0x000fe400078e0029 */
[C---:B------:R-:W-:Y:S01]  /*11cd0*/  FMUL R53, R2.reuse, R163 ;  /* 0x000000a302357220 */ /* 0x040fe20000400000 */
        /* <DEDUP_REMOVED lines=8> */
[C---:B------:R-:W-:Y:S01]  /*11d60*/  FMUL R40, R2.reuse, R175 ;  /* 0x000000af02287220 */ /* 0x040fe20000400000 */
[----:B------:R-:W-:Y:S02]  /*11d70*/  IMAD.MOV.U32 R169, RZ, RZ, R34 ;  /* 0x000000ffffa97224 */ /* 0x000fe400078e0022 */
[C---:B------:R-:W-:Y:S01]  /*11d80*/  FMUL R34, R2.reuse, R119 ;  /* 0x0000007702227220 */ /* 0x040fe20000400000 */
[----:B------:R-:W-:Y:S02]  /*11d90*/  IMAD.MOV.U32 R160, RZ, RZ, R32 ;  /* 0x000000ffffa07224 */ /* 0x000fe400078e0020 */
[----:B------:R-:W-:Y:S01]  /*11da0*/  FMUL R32, R2, R118 ;  /* 0x0000007602207220 */ /* 0x000fe20000400000 */
[----:B------:R-:W-:-:S02]  /*11db0*/  IMAD.MOV.U32 R175, RZ, RZ, R162 ;  /* 0x000000ffffaf7224 */ /* 0x000fc400078e00a2 */
[----:B------:R-:W-:Y:S02]  /*11dc0*/  IMAD.MOV.U32 R174, RZ, RZ, R161 ;  /* 0x000000ffffae7224 */ /* 0x000fe400078e00a1 */
[----:B------:R-:W-:Y:S02]  /*11dd0*/  IMAD.MOV.U32 R162, RZ, RZ, R117 ;  /* 0x000000ffffa27224 */ /* 0x000fe400078e0075 */
[----:B------:R-:W-:Y:S01]  /*11de0*/  IMAD.MOV.U32 R161, RZ, RZ, R116 ;  /* 0x000000ffffa17224 */ /* 0x000fe200078e0074 */
[----:B------:R-:W-:Y:S01]  /*11df0*/  BAR.SYNC.DEFER_BLOCKING 0x0 ;  /* 0x0000000000007b1d */ /* 0x000fe20000010000 */
[----:B------:R-:W-:-:S04]  /*11e00*/  @!P6 FMUL R72, R72, 16777216 ;  /* 0x4b8000004848e820 */ /* 0x000fc80000400000 */
[----:B------:R-:W-:Y:S01]  /*11e10*/  FMUL R72, R2, R72 ;  /* 0x0000004802487220 */ /* 0x000fe20000400000 */
[----:B------:R-:W2:Y:S01]  /*11e20*/  LDS.128 R116, [R16] ;  /* 0x0000000010747984 */ /* 0x000ea20000000c00 */
[----:B------:R-:W-:Y:S02]  /*11e30*/  F2FP.BF16.F32.PACK_AB R56, R17, R18 ;  /* 0x000000121138723e */ /* 0x000fe400000010ff */
[----:B------:R-:W-:Y:S02]  /*11e40*/  F2FP.BF16.F32.PACK_AB R57, R19, R20 ;  /* 0x000000141339723e */ /* 0x000fe400000010ff */
[----:B------:R-:W-:Y:S02]  /*11e50*/  F2FP.BF16.F32.PACK_AB R58, R58, R72 ;  /* 0x000000483a3a723e */ /* 0x000fe400000010ff */
[----:B------:R-:W-:Y:S01]  /*11e60*/  F2FP.BF16.F32.PACK_AB R59, R59, R188 ;  /* 0x000000bc3b3b723e */ /* 0x000fe200000010ff */
[----:B------:R-:W-:Y:S01]  /*11e70*/  BAR.SYNC.DEFER_BLOCKING 0x0 ;  /* 0x0000000000007b1d */ /* 0x000fe20000010000 */
[----:B------:R-:W-:Y:S01]  /*11e80*/  FMUL R157, R71, 0.25 ;  /* 0x3e800000479d7820 */ /* 0x000fe20000400000 */
[----:B------:R-:W-:Y:S01]  /*11e90*/  @!P6 FMUL R109, R109, 16777216 ;  /* 0x4b8000006d6de820 */ /* 0x000fe20000400000 */
[----:B------:R-:W-:Y:S01]  /*11ea0*/  @!P6 FMUL R36, R36, 16777216 ;  /* 0x4b8000002424e820 */ /* 0x000fe20000400000 */
[----:B------:R-:W-:-:S02]  /*11eb0*/  @!P6 FMUL R50, R50, 16777216 ;  /* 0x4b8000003232e820 */ /* 0x000fc40000400000 */
[----:B------:R-:W-:Y:S01]  /*11ec0*/  FSEL R157, R157, R71, P0 ;  /* 0x000000479d9d7208 */ /* 0x000fe20000000000 */
[----:B------:R-:W-:Y:S01]  /*11ed0*/  @!P6 FMUL R112, R112, 16777216 ;  /* 0x4b8000007070e820 */ /* 0x000fe20000400000 */
[----:B------:R-:W-:Y:S01]  /*11ee0*/  @!P6 FMUL R31, R31, 16777216 ;  /* 0x4b8000001f1fe820 */ /* 0x000fe20000400000 */
[----:B------:R-:W-:Y:S01]  /*11ef0*/  FMUL R78, R2, R109 ;  /* 0x0000006d024e7220 */ /* 0x000fe20000400000 */
        /* <DEDUP_REMOVED lines=8> */
[----:B------:R-:W-:Y:S01]  /*11f80*/  F2FP.BF16.F32.PACK_AB R73, R198, R195 ;  /* 0x000000c3c649723e */ /* 0x000fe200000010ff */
[----:B------:R-:W-:Y:S01]  /*11f90*/  @!P6 FMUL R52, R52, 16777216 ;  /* 0x4b8000003434e820 */ /* 0x000fe20000400000 */
[----:B------:R-:W-:Y:S01]  /*11fa0*/  @!P6 FMUL R51, R51, 16777216 ;  /* 0x4b8000003333e820 */ /* 0x000fe20000400000 */
[----:B------:R-:W-:Y:S01]  /*11fb0*/  @!P6 FMUL R165, R165, 16777216 ;  /* 0x4b800000a5a5e820 */ /* 0x000fe20000400000 */
[----:B------:R-:W-:Y:S01]  /*11fc0*/  @!P6 FMUL R166, R166, 16777216 ;  /* 0x4b800000a6a6e820 */ /* 0x000fe20000400000 */
[----:B------:R-:W-:Y:S01]  /*11fd0*/  @!P6 FMUL R42, R42, 16777216 ;  /* 0x4b8000002a2ae820 */ /* 0x000fe20000400000 */
[----:B------:R3:W-:Y:S01]  /*11fe0*/  STSM.16.M88.4 [R0], R56 ;  /* 0x0000003800007844 */ /* 0x0007e20000000200 */
[----:B------:R-:W-:Y:S01]  /*11ff0*/  @!P6 FMUL R157, R157, 16777216 ;  /* 0x4b8000009d9de820 */ /* 0x000fe20000400000 */
[----:B------:R-:W-:Y:S01]  /*12000*/  FMUL R71, R2, R36 ;  /* 0x0000002402477220 */ /* 0x000fe20000400000 */
[----:B------:R-:W-:-:S02]  /*12010*/  IMAD.MOV.U32 R109, RZ, RZ, R137 ;  /* 0x000000ffff6d7224 */ /* 0x000fc400078e0089 */
[C---:B------:R-:W-:Y:S01]  /*12020*/  FMUL R137, R2.reuse, R50 ;  /* 0x0000003202897220 */ /* 0x040fe20000400000 */
[----:B------:R-:W-:Y:S02]  /*12030*/  IMAD.MOV.U32 R36, RZ, RZ, R140 ;  /* 0x000000ffff247224 */ /* 0x000fe400078e008c */
[C---:B------:R-:W-:Y:S01]  /*12040*/  FMUL R79, R2.reuse, R112 ;  /* 0x00000070024f7220 */ /* 0x040fe20000400000 */
[C---:B------:R-:W-:Y:S01]  /*12050*/  FMUL R147, R2.reuse, R31 ;  /* 0x0000001f02937220 */ /* 0x040fe20000400000 */
[----:B------:R-:W-:Y:S02]  /*12060*/  IMAD.MOV.U32 R50, RZ, RZ, R26 ;  /* 0x000000ffff327224 */ /* 0x000fe400078e001a */
[C---:B------:R-:W-:Y:S01]  /*12070*/  FMUL R41, R2.reuse, R176 ;  /* 0x000000b002297220 */ /* 0x040fe20000400000 */
[----:B------:R-:W-:Y:S02]  /*12080*/  IMAD.MOV.U32 R31, RZ, RZ, R135 ;  /* 0x000000ffff1f7224 */ /* 0x000fe400078e0087 */
[----:B------:R-:W-:Y:S01]  /*12090*/  FMUL R135, R2, R157 ;  /* 0x0000009d02877220 */ /* 0x000fe20000400000 */
[----:B------:R-:W-:-:S02]  /*120a0*/  IMAD.MOV.U32 R112, RZ, RZ, R129 ;  /* 0x000000ffff707224 */ /* 0x000fc400078e0081 */
[----:B------:R-:W-:Y:S01]  /*120b0*/  @!P6 FMUL R43, R43, 16777216 ;  /* 0x4b8000002b2be820 */ /* 0x000fe20000400000 */
        /* <DEDUP_REMOVED lines=8> */
[C---:B------:R-:W-:Y:S01]  /*12140*/  FMUL R35, R2.reuse, R115 ;  /* 0x0000007302237220 */ /* 0x040fe20000400000 */
[----:B------:R-:W-:Y:S02]  /*12150*/  IMAD.MOV.U32 R159, RZ, RZ, R113 ;  /* 0x000000ffff9f7224 */ /* 0x000fe400078e0071 */
[----:B------:R-:W-:Y:S01]  /*12160*/  @!P6 FMUL R65, R65, 16777216 ;  /* 0x4b8000004141e820 */ /* 0x000fe20000400000 */
[----:B------:R-:W-:Y:S01]  /*12170*/  IMAD.MOV.U32 R185, RZ, RZ, R112 ;  /* 0x000000ffffb97224 */ /* 0x000fe200078e0070 */
[----:B------:R-:W-:Y:S01]  /*12180*/  BAR.SYNC.DEFER_BLOCKING 0x0 ;  /* 0x0000000000007b1d */ /* 0x000fe20000010000 */
[C---:B------:R-:W-:Y:S01]  /*12190*/  FMUL R69, R2.reuse, R69 ;  /* 0x0000004502457220 */ /* 0x040fe20000400000 */
[----:B------:R-:W-:Y:S01]  /*121a0*/  FMUL R68, R2, R68 ;  /* 0x0000004402447220 */ /* 0x000fe20000400000 */
[----:B------:R-:W-:Y:S01]  /*121b0*/  F2FP.BF16.F32.PACK_AB R72, R201, R197 ;  /* 0x000000c5c948723e */ /* 0x000fe200000010ff */
        /* <DEDUP_REMOVED lines=20> */
[----:B------:R-:W4:Y:S01]  /*12300*/  LDS.128 R112, [R16] ;  /* 0x0000000010707984 */ /* 0x000f220000000c00 */
[----:B------:R-:W-:Y:S01]  /*12310*/  F2FP.BF16.F32.PACK_AB R74, R74, R69 ;  /* 0x000000454a4a723e */ /* 0x000fe200000010ff */
[----:B------:R-:W-:Y:S01]  /*12320*/  @!P6 FMUL R110, R110, 16777216 ;  /* 0x4b8000006e6ee820 */ /* 0x000fe20000400000 */
[----:B------:R-:W-:Y:S01]  /*12330*/  F2FP.BF16.F32.PACK_AB R75, R75, R68 ;  /* 0x000000444b4b723e */ /* 0x000fe200000010ff */
[----:B------:R-:W-:Y:S01]  /*12340*/  BAR.SYNC.DEFER_BLOCKING 0x0 ;  /* 0x0000000000007b1d */ /* 0x000fe20000010000 */
[----:B------:R-:W-:Y:S01]  /*12350*/  @!P6 FMUL R106, R106, 16777216 ;  /* 0x4b8000006a6ae820 */ /* 0x000fe20000400000 */
[----:B------:R-:W-:Y:S01]  /*12360*/  @!P6 FMUL R111, R111, 16777216 ;  /* 0x4b8000006f6fe820 */ /* 0x000fe20000400000 */
[----:B------:R-:W-:Y:S01]  /*12370*/  @!P6 FMUL R107, R107, 16777216 ;  /* 0x4b8000006b6be820 */ /* 0x000fe20000400000 */
[----:B------:R-:W-:Y:S01]  /*12380*/  @!P6 FMUL R177, R177, 16777216 ;  /* 0x4b800000b1b1e820 */ /* 0x000fe20000400000 */
[----:B------:R-:W-:Y:S01]  /*12390*/  @!P6 FMUL R178, R178, 16777216 ;  /* 0x4b800000b2b2e820 */ /* 0x000fe20000400000 */
[----:B------:R-:W-:Y:S01]  /*123a0*/  @!P6 FMUL R180, R180, 16777216 ;  /* 0x4b800000b4b4e820 */ /* 0x000fe20000400000 */
[----:B------:R-:W-:Y:S01]  /*123b0*/  @!P6 FMUL R186, R186, 16777216 ;  /* 0x4b800000babae820 */ /* 0x000fe20000400000 */
[----:B------:R-:W-:Y:S01]  /*123c0*/  IMAD.MOV.U32 R187, RZ, RZ, R104 ;  /* 0x000000ffffbb7224 */ /* 0x000fe200078e0068 */
[----:B-1----:R-:W-:Y:S01]  /*123d0*/  F2FP.BF16.F32.PACK_AB R8, R218, R215 ;  /* 0x000000d7da08723e */ /* 0x002fe200000010ff */
[----:B------:R-:W1:Y:S01]  /*123e0*/  LDC.64 R18, c[0x0][0x270] ;  /* 0x00009c00ff127b82 */ /* 0x000e620000000a00 */
[----:B------:R-:W-:Y:S07]  /*123f0*/  STSM.16.M88.4 [R0], R72 ;  /* 0x0000004800007844 */ /* 0x000fee0000000200 */
[----:B------:R-:W-:Y:S01]  /*12400*/  BAR.SYNC.DEFER_BLOCKING 0x0 ;  /* 0x0000000000007b1d */ /* 0x000fe20000010000 */
        /* <DEDUP_REMOVED lines=37> */
[----:B------:R-:W-:Y:S01]  /*12660*/  IMAD.MOV.U32 R186, RZ, RZ, R109 ;  /* 0x000000ffffba7224 */ /* 0x000fe200078e006d */
[----:B------:R-:W-:-:S02]  /*12670*/  MOV R178, R108 ;  /* 0x0000006c00b27202 */ /* 0x000fc40000000f00 */
[----:B------:R-:W5:Y:S01]  /*12680*/  LDS.128 R108, [R16] ;  /* 0x00000000106c7984 */ /* 0x000f620000000c00 */
[----:B------:R-:W-:Y:S02]  /*12690*/  F2FP.BF16.F32.PACK_AB R68, R202, R199 ;  /* 0x000000c7ca44723e */ /* 0x000fe400000010ff */
[----:B------:R-:W-:Y:S02]  /*126a0*/  F2FP.BF16.F32.PACK_AB R69, R200, R196 ;  /* 0x000000c4c845723e */ /* 0x000fe400000010ff */
[----:B------:R-:W-:Y:S02]  /*126b0*/  F2FP.BF16.F32.PACK_AB R70, R70, R65 ;  /* 0x000000414646723e */ /* 0x000fe400000010ff */
[----:B------:R-:W-:Y:S01]  /*126c0*/  F2FP.BF16.F32.PACK_AB R71, R71, R64 ;  /* 0x000000404747723e */ /* 0x000fe200000010ff */
[----:B------:R-:W-:Y:S06]  /*126d0*/  BAR.SYNC.DEFER_BLOCKING 0x0 ;  /* 0x0000000000007b1d */ /* 0x000fec0000010000 */
[----:B------:R-:W-:Y:S02]  /*126e0*/  STSM.16.M88.4 [R0], R68 ;  /* 0x0000004400007844 */ /* 0x000fe40000000200 */
[----:B------:R-:W-:Y:S01]  /*126f0*/  BAR.SYNC.DEFER_BLOCKING 0x0 ;  /* 0x0000000000007b1d */ /* 0x000fe20000010000 */
[----:B------:R-:W-:Y:S01]  /*12700*/  IMAD.MOV.U32 R177, RZ, RZ, R105 ;  /* 0x000000ffffb17224 */ /* 0x000fe200078e0069 */
[----:B------:R-:W-:-:S02]  /*12710*/  F2FP.BF16.F32.PACK_AB R64, R209, R205 ;  /* 0x000000cdd140723e */ /* 0x000fc400000010ff */
[----:B------:R-:W-:Y:S02]  /*12720*/  F2FP.BF16.F32.PACK_AB R65, R206, R203 ;  /* 0x000000cbce41723e */ /* 0x000fe400000010ff */
[----:B------:R-:W5:Y:S01]  /*12730*/  LDS.128 R104, [R16] ;  /* 0x0000000010687984 */ /* 0x000f620000000c00 */
[----:B------:R-:W-:Y:S02]  /*12740*/  F2FP.BF16.F32.PACK_AB R66, R66, R61 ;  /* 0x0000003d4242723e */ /* 0x000fe400000010ff */
[----:B------:R-:W-:Y:S01]  /*12750*/  F2FP.BF16.F32.PACK_AB R67, R67, R60 ;  /* 0x0000003c4343723e */ /* 0x000fe200000010ff */
[----:B------:R-:W-:Y:S06]  /*12760*/  BAR.SYNC.DEFER_BLOCKING 0x0 ;  /* 0x0000000000007b1d */ /* 0x000fec0000010000 */
[----:B------:R0:W-:Y:S01]  /*12770*/  STSM.16.M88.4 [R0], R64 ;  /* 0x0000004000007844 */ /* 0x0001e20000000200 */
[----:B------:R-:W-:Y:S01]  /*12780*/  IMAD.MOV.U32 R180, RZ, RZ, R102 ;  /* 0x000000ffffb47224 */ /* 0x000fe200078e0066 */
[----:B------:R-:W-:-:S02]  /*12790*/  F2FP.BF16.F32.PACK_AB R62, R62, R101 ;  /* 0x000000653e3e723e */ /* 0x000fc400000010ff */
[----:B------:R-:W-:Y:S01]  /*127a0*/  F2FP.BF16.F32.PACK_AB R63, R63, R100 ;  /* 0x000000643f3f723e */ /* 0x000fe200000010ff */
[----:B------:R-:W-:Y:S01]  /*127b0*/  BAR.SYNC.DEFER_BLOCKING 0x0 ;  /* 0x0000000000007b1d */ /* 0x000fe20000010000 */
[----:B------:R-:W-:Y:S02]  /*127c0*/  F2FP.BF16.F32.PACK_AB R60, R210, R207 ;  /* 0x000000cfd23c723e */ /* 0x000fe400000010ff */
[----:B------:R-:W-:-:S03]  /*127d0*/  F2FP.BF16.F32.PACK_AB R61, R208, R204 ;  /* 0x000000ccd03d723e */ /* 0x000fc600000010ff */
[----:B------:R-:W5:Y:S02]  /*127e0*/  LDS.128 R100, [R16] ;  /* 0x0000000010647984 */ /* 0x000f640000000c00 */
[----:B------:R-:W-:Y:S06]  /*127f0*/  BAR.SYNC.DEFER_BLOCKING 0x0 ;  /* 0x0000000000007b1d */ /* 0x000fec0000010000 */
[----:B------:R2:W-:Y:S01]  /*12800*/  STSM.16.M88.4 [R0], R60 ;  /* 0x0000003c00007844 */ /* 0x0005e20000000200 */
[----:B---3--:R-:W-:Y:S02]  /*12810*/  F2FP.BF16.F32.PACK_AB R58, R98, R99 ;  /* 0x00000063623a723e */ /* 0x008fe400000010ff */
[----:B------:R-:W-:Y:S01]  /*12820*/  F2FP.BF16.F32.PACK_AB R59, R96, R97 ;  /* 0x00000061603b723e */ /* 0x000fe200000010ff */
[----:B------:R-:W-:Y:S01]  /*12830*/  BAR.SYNC.DEFER_BLOCKING 0x0 ;  /* 0x0000000000007b1d */ /* 0x000fe20000010000 */
[----:B------:R-:W-:-:S02]  /*12840*/  F2FP.BF16.F32.PACK_AB R56, R217, R213 ;  /* 0x000000d5d938723e */ /* 0x000fc400000010ff */
[----:B------:R-:W-:-:S03]  /*12850*/  F2FP.BF16.F32.PACK_AB R57, R214, R211 ;  /* 0x000000d3d639723e */ /* 0x000fc600000010ff */
[----:B------:R-:W3:Y:S02]  /*12860*/  LDS.128 R96, [R16] ;  /* 0x0000000010607984 */ /* 0x000ee40000000c00 */
[----:B------:R-:W-:Y:S06]  /*12870*/  BAR.SYNC.DEFER_BLOCKING 0x0 ;  /* 0x0000000000007b1d */ /* 0x000fec0000010000 */
[----:B------:R4:W-:Y:S01]  /*12880*/  STSM.16.M88.4 [R0], R56 ;  /* 0x0000003800007844 */ /* 0x0009e20000000200 */
[----:B------:R-:W-:Y:S02]  /*12890*/  F2FP.BF16.F32.PACK_AB R10, R94, R95 ;  /* 0x0000005f5e0a723e */ /* 0x000fe400000010ff */
[----:B------:R-:W-:Y:S01]  /*128a0*/  F2FP.BF16.F32.PACK_AB R11, R92, R93 ;  /* 0x0000005d5c0b723e */ /* 0x000fe200000010ff */
[----:B------:R-:W-:Y:S01]  /*128b0*/  BAR.SYNC.DEFER_BLOCKING 0x0 ;  /* 0x0000000000007b1d */ /* 0x000fe20000010000 */
[----:B------:R-:W-:-:S05]  /*128c0*/  F2FP.BF16.F32.PACK_AB R9, R216, R212 ;  /* 0x000000d4d809723e */ /* 0x000fca00000010ff */
[----:B------:R-:W3:Y:S02]  /*128d0*/  LDS.128 R92, [R16] ;  /* 0x00000000105c7984 */ /* 0x000ee40000000c00 */
[----:B------:R-:W-:Y:S06]  /*128e0*/  BAR.SYNC.DEFER_BLOCKING 0x0 ;  /* 0x0000000000007b1d */ /* 0x000fec0000010000 */
[----:B------:R1:W-:Y:S01]  /*128f0*/  STSM.16.M88.4 [R0], R8 ;  /* 0x0000000800007844 */ /* 0x0003e20000000200 */
[----:B0-----:R-:W-:Y:S02]  /*12900*/  F2FP.BF16.F32.PACK_AB R66, R90, R91 ;  /* 0x0000005b5a42723e */ /* 0x001fe400000010ff */
[----:B------:R-:W-:Y:S01]  /*12910*/  F2FP.BF16.F32.PACK_AB R67, R88, R89 ;  /* 0x000000595843723e */ /* 0x000fe200000010ff */
[----:B------:R-:W-:Y:S01]  /*12920*/  BAR.SYNC.DEFER_BLOCKING 0x0 ;  /* 0x0000000000007b1d */ /* 0x000fe20000010000 */
[----:B------:R-:W-:-:S02]  /*12930*/  F2FP.BF16.F32.PACK_AB R64, R225, R221 ;  /* 0x000000dde140723e */ /* 0x000fc400000010ff */
[----:B------:R-:W-:-:S03]  /*12940*/  F2FP.BF16.F32.PACK_AB R65, R222, R219 ;  /* 0x000000dbde41723e */ /* 0x000fc600000010ff */
[----:B------:R-:W0:Y:S02]  /*12950*/  LDS.128 R88, [R16] ;  /* 0x0000000010587984 */ /* 0x000e240000000c00 */
[----:B------:R-:W-:Y:S06]  /*12960*/  BAR.SYNC.DEFER_BLOCKING 0x0 ;  /* 0x0000000000007b1d */ /* 0x000fec0000010000 */
[----:B------:R-:W-:Y:S01]  /*12970*/  STSM.16.M88.4 [R0], R64 ;  /* 0x0000004000007844 */ /* 0x000fe20000000200 */
[----:B--2---:R-:W-:Y:S02]  /*12980*/  F2FP.BF16.F32.PACK_AB R62, R86, R87 ;  /* 0x00000057563e723e */ /* 0x004fe400000010ff */
[----:B------:R-:W-:Y:S01]  /*12990*/  F2FP.BF16.F32.PACK_AB R63, R84, R85 ;  /* 0x00000055543f723e */ /* 0x000fe200000010ff */
[----:B------:R-:W-:Y:S01]  /*129a0*/  BAR.SYNC.DEFER_BLOCKING 0x0 ;  /* 0x0000000000007b1d */ /* 0x000fe20000010000 */
[----:B------:R-:W-:-:S02]  /*129b0*/  F2FP.BF16.F32.PACK_AB R60, R226, R223 ;  /* 0x000000dfe23c723e */ /* 0x000fc400000010ff */
[----:B------:R-:W-:-:S03]  /*129c0*/  F2FP.BF16.F32.PACK_AB R61, R224, R220 ;  /* 0x000000dce03d723e */ /* 0x000fc600000010ff */
[----:B------:R-:W2:Y:S02]  /*129d0*/  LDS.128 R84, [R16] ;  /* 0x0000000010547984 */ /* 0x000ea40000000c00 */
[----:B------:R-:W-:Y:S06]  /*129e0*/  BAR.SYNC.DEFER_BLOCKING 0x0 ;  /* 0x0000000000007b1d */ /* 0x000fec0000010000 */
[----:B------:R-:W-:Y:S01]  /*129f0*/  STSM.16.M88.4 [R0], R60 ;  /* 0x0000003c00007844 */ /* 0x000fe20000000200 */
[----:B----4-:R-:W-:Y:S02]  /*12a00*/  F2FP.BF16.F32.PACK_AB R58, R82, R83 ;  /* 0x00000053523a723e */ /* 0x010fe400000010ff */
[----:B------:R-:W-:Y:S01]  /*12a10*/  F2FP.BF16.F32.PACK_AB R59, R80, R81 ;  /* 0x00000051503b723e */ /* 0x000fe200000010ff */
[----:B------:R-:W-:Y:S01]  /*12a20*/  BAR.SYNC.DEFER_BLOCKING 0x0 ;  /* 0x0000000000007b1d */ /* 0x000fe20000010000 */
[----:B------:R-:W-:-:S02]  /*12a30*/  F2FP.BF16.F32.PACK_AB R56, R231, R228 ;  /* 0x000000e4e738723e */ /* 0x000fc400000010ff */
[----:B------:R-:W-:-:S03]  /*12a40*/  F2FP.BF16.F32.PACK_AB R57, R229, R227 ;  /* 0x000000e3e539723e */ /* 0x000fc600000010ff */
[----:B------:R-:W4:Y:S02]  /*12a50*/  LDS.128 R80, [R16] ;  /* 0x0000000010507984 */ /* 0x000f240000000c00 */
[----:B------:R-:W-:Y:S06]  /*12a60*/  BAR.SYNC.DEFER_BLOCKING 0x0 ;  /* 0x0000000000007b1d */ /* 0x000fec0000010000 */
[----:B------:R-:W-:Y:S01]  /*12a70*/  STSM.16.M88.4 [R0], R56 ;  /* 0x0000003800007844 */ /* 0x000fe20000000200 */
[----:B-1----:R-:W-:Y:S02]  /*12a80*/  F2FP.BF16.F32.PACK_AB R10, R78, R79 ;  /* 0x0000004f4e0a723e */ /* 0x002fe400000010ff */
[----:B------:R-:W-:Y:S01]  /*12a90*/  F2FP.BF16.F32.PACK_AB R11, R76, R77 ;  /* 0x0000004d4c0b723e */ /* 0x000fe200000010ff */
[----:B------:R-:W-:Y:S01]  /*12aa0*/  BAR.SYNC.DEFER_BLOCKING 0x0 ;  /* 0x0000000000007b1d */ /* 0x000fe20000010000 */
[----:B------:R-:W-:-:S02]  /*12ab0*/  F2FP.BF16.F32.PACK_AB R8, R232, R230 ;  /* 0x000000e6e808723e */ /* 0x000fc400000010ff */
[----:B------:R-:W-:-:S03]  /*12ac0*/  F2FP.BF16.F32.PACK_AB R9, R189, R190 ;  /* 0x000000bebd09723e */ /* 0x000fc600000010ff */
[----:B------:R-:W1:Y:S02]  /*12ad0*/  LDS.128 R76, [R16] ;  /* 0x00000000104c7984 */ /* 0x000e640000000c00 */
[----:B------:R-:W-:Y:S06]  /*12ae0*/  BAR.SYNC.DEFER_BLOCKING 0x0 ;  /* 0x0000000000007b1d */ /* 0x000fec0000010000 */
[----:B------:R5:W-:Y:S01]  /*12af0*/  STSM.16.M88.4 [R0], R8 ;  /* 0x0000000800007844 */ /* 0x000be20000000200 */
[----:B------:R-:W-:Y:S01]  /*12b00*/  IMAD.MOV.U32 R17, RZ, RZ, R185 ;  /* 0x000000ffff117224 */ /* 0x000fe200078e00b9 */
[----:B-----5:R-:W-:Y:S01]  /*12b10*/  F2FP.BF16.F32.PACK_AB R11, R128, R129 ;  /* 0x00000081800b723e */ /* 0x020fe200000010ff */
[----:B------:R-:W-:Y:S01]  /*12b20*/  BAR.SYNC.DEFER_BLOCKING 0x0 ;  /* 0x0000000000007b1d */ /* 0x000fe20000010000 */
[----:B------:R-:W-:-:S05]  /*12b30*/  F2FP.BF16.F32.PACK_AB R128, R187, R252 ;  /* 0x000000fcbb80723e */ /* 0x000fca00000010ff */
[----:B------:R-:W5:Y:S01]  /*12b40*/  LDL.LU R187, [R1] ;  /* 0x0000000001bb7983 */ /* 0x000f620000300800 */
[----:B------:R-:W-:Y:S02]  /*12b50*/  IMAD.MOV.U32 R185, RZ, RZ, R183 ;  /* 0x000000ffffb97224 */ /* 0x000fe400078e00b7 */
[----:B------:R-:W-:Y:S02]  /*12b60*/  IMAD.MOV.U32 R183, RZ, RZ, R181 ;  /* 0x000000ffffb77224 */ /* 0x000fe400078e00b5 */
[----:B------:R-:W-:Y:S02]  /*12b70*/  IMAD.MOV.U32 R181, RZ, RZ, R179 ;  /* 0x000000ffffb57224 */ /* 0x000fe400078e00b3 */
[----:B------:R-:W-:Y:S01]  /*12b80*/  IMAD.MOV.U32 R179, RZ, RZ, R12 ;  /* 0x000000ffffb37224 */ /* 0x000fe200078e000c */
[----:B------:R-:W1:Y:S01]  /*12b90*/  LDS.128 R72, [R16] ;  /* 0x0000000010487984 */ /* 0x000e620000000c00 */
[----:B------:R-:W-:Y:S02]  /*12ba0*/  F2FP.BF16.F32.PACK_AB R64, R235, R192 ;  /* 0x000000c0eb40723e */ /* 0x000fe400000010ff */
[----:B------:R-:W-:-:S02]  /*12bb0*/  F2FP.BF16.F32.PACK_AB R65, R193, R194 ;  /* 0x000000c2c141723e */ /* 0x000fc400000010ff */
[----:B------:R-:W-:Y:S02]  /*12bc0*/  F2FP.BF16.F32.PACK_AB R66, R155, R156 ;  /* 0x0000009c9b42723e */ /* 0x000fe400000010ff */
[----:B------:R-:W-:Y:S01]  /*12bd0*/  F2FP.BF16.F32.PACK_AB R67, R151, R154 ;  /* 0x0000009a9743723e */ /* 0x000fe200000010ff */
[----:B------:R-:W-:Y:S06]  /*12be0*/  BAR.SYNC.DEFER_BLOCKING 0x0 ;  /* 0x0000000000007b1d */ /* 0x000fec0000010000 */
[----:B------:R-:W-:Y:S02]  /*12bf0*/  STSM.16.M88.4 [R0], R64 ;  /* 0x0000004000007844 */ /* 0x000fe40000000200 */
[----:B------:R-:W-:Y:S01]  /*12c00*/  BAR.SYNC.DEFER_BLOCKING 0x0 ;  /* 0x0000000000007b1d */ /* 0x000fe20000010000 */
[----:B------:R-:W-:-:S02]  /*12c10*/  F2FP.BF16.F32.PACK_AB R60, R236, R233 ;  /* 0x000000e9ec3c723e */ /* 0x000fc400000010ff */
[----:B------:R-:W-:-:S03]  /*12c20*/  F2FP.BF16.F32.PACK_AB R61, R234, R191 ;  /* 0x000000bfea3d723e */ /* 0x000fc600000010ff */
[----:B------:R-:W1:Y:S01]  /*12c30*/  LDS.128 R68, [R16] ;  /* 0x0000000010447984 */ /* 0x000e620000000c00 */
[----:B------:R-:W-:Y:S02]  /*12c40*/  F2FP.BF16.F32.PACK_AB R62, R149, R150 ;  /* 0x00000096953e723e */ /* 0x000fe400000010ff */
[----:B------:R-:W-:Y:S01]  /*12c50*/  F2FP.BF16.F32.PACK_AB R63, R147, R148 ;  /* 0x00000094933f723e */ /* 0x000fe200000010ff */
[----:B------:R-:W-:Y:S01]  /*12c60*/  BAR.SYNC.DEFER_BLOCKING 0x0 ;  /* 0x0000000000007b1d */ /* 0x000fe20000010000 */
[----:B------:R-:W-:Y:S02]  /*12c70*/  F2FP.BF16.F32.PACK_AB R56, R246, R241 ;  /* 0x000000f1f638723e */ /* 0x000fe400000010ff */
[----:B------:R-:W-:Y:S02]  /*12c80*/  F2FP.BF16.F32.PACK_AB R57, R242, R239 ;  /* 0x000000eff239723e */ /* 0x000fe400000010ff */
[----:B------:R-:W-:-:S03]  /*12c90*/  F2FP.BF16.F32.PACK_AB R58, R145, R146 ;  /* 0x00000092913a723e */ /* 0x000fc600000010ff */
[----:B------:R-:W3:Y:S01]  /*12ca0*/  LDC R147, c[0x0][0x278] ;  /* 0x00009e00ff937b82 */ /* 0x000ee20000000800 */
[----:B------:R-:W-:Y:S07]  /*12cb0*/  STSM.16.M88.4 [R0], R60 ;  /* 0x0000003c00007844 */ /* 0x000fee0000000200 */
[----:B------:R-:W-:Y:S01]  /*12cc0*/  BAR.SYNC.DEFER_BLOCKING 0x0 ;  /* 0x0000000000007b1d */ /* 0x000fe20000010000 */
[----:B------:R-:W-:Y:S02]  /*12cd0*/  F2FP.BF16.F32.PACK_AB R59, R141, R144 ;  /* 0x000000908d3b723e */ /* 0x000fe400000010ff */
[----:B------:R-:W-:-:S02]  /*12ce0*/  F2FP.BF16.F32.PACK_AB R8, R247, R243 ;  /* 0x000000f3f708723e */ /* 0x000fc400000010ff */
[----:B------:R-:W-:-:S03]  /*12cf0*/  F2FP.BF16.F32.PACK_AB R9, R244, R240 ;  /* 0x000000f0f409723e */ /* 0x000fc600000010ff */
[----:B------:R-:W0:Y:S01]  /*12d00*/  LDC.64 R144, c[0x0][0x228] ;  /* 0x00008a00ff907b82 */ /* 0x000e220000000a00 */
[----:B------:R-:W1:Y:S07]  /*12d10*/  LDS.128 R64, [R16] ;  /* 0x0000000010407984 */ /* 0x000e6e0000000c00 */
[----:B------:R-:W-:Y:S01]  /*12d20*/  BAR.SYNC.DEFER_BLOCKING 0x0 ;  /* 0x0000000000007b1d */ /* 0x000fe20000010000 */
[----:B-----5:R-:W-:Y:S01]  /*12d30*/  F2FP.BF16.F32.PACK_AB R129, R187, R250 ;  /* 0x000000fabb81723e */ /* 0x020fe200000010ff */
[----:B------:R-:W-:-:S02]  /*12d40*/  IMAD.MOV.U32 R187, RZ, RZ, R186 ;  /* 0x000000ffffbb7224 */ /* 0x000fc400078e00ba */
[----:B------:R-:W-:Y:S01]  /*12d50*/  IMAD.MOV.U32 R186, RZ, RZ, R184 ;  /* 0x000000ffffba7224 */ /* 0x000fe200078e00b8 */
[----:B------:R-:W-:Y:S01]  /*12d60*/  MOV R184, R182 ;  /* 0x000000b600b87202 */ /* 0x000fe20000000f00 */
[----:B------:R-:W-:Y:S02]  /*12d70*/  IMAD.MOV.U32 R182, RZ, RZ, R180 ;  /* 0x000000ffffb67224 */ /* 0x000fe400078e00b4 */
[----:B------:R-:W-:Y:S02]  /*12d80*/  IMAD.MOV.U32 R180, RZ, RZ, R251 ;  /* 0x000000ffffb47224 */ /* 0x000fe400078e00fb */
[----:B------:R-:W5:Y:S04]  /*12d90*/  LDL.LU R251, [R1+0x400] ;  /* 0x0004000001fb7983 */ /* 0x000f680000300800 */
[----:B------:R-:W5:Y:S04]  /*12da0*/  LDL.LU R12, [R1+0x3fc] ;  /* 0x0003fc00010c7983 */ /* 0x000f680000300800 */
[----:B------:R-:W-:Y:S01]  /*12db0*/  STSM.16.M88.4 [R0], R56 ;  /* 0x0000003800007844 */ /* 0x000fe20000000200 */
[----:B------:R-:W-:Y:S01]  /*12dc0*/  BAR.SYNC.DEFER_BLOCKING 0x0 ;  /* 0x0000000000007b1d */ /* 0x000fe20000010000 */
[----:B------:R-:W-:-:S05]  /*12dd0*/  F2FP.BF16.F32.PACK_AB R10, R139, R140 ;  /* 0x0000008c8b0a723e */ /* 0x000fca00000010ff */
[----:B------:R-:W1:Y:S02]  /*12de0*/  LDS.128 R60, [R16] ;  /* 0x00000000103c7984 */ /* 0x000e640000000c00 */
[----:B------:R-:W-:Y:S06]  /*12df0*/  BAR.SYNC.DEFER_BLOCKING 0x0 ;  /* 0x0000000000007b1d */ /* 0x000fec0000010000 */
[----:B------:R-:W-:Y:S02]  /*12e00*/  STSM.16.M88.4 [R0], R8 ;  /* 0x0000000800007844 */ /* 0x000fe40000000200 */
[----:B------:R-:W-:Y:S01]  /*12e10*/  BAR.SYNC.DEFER_BLOCKING 0x0 ;  /* 0x0000000000007b1d */ /* 0x000fe20000010000 */
[----:B------:R-:W-:-:S02]  /*12e20*/  F2FP.BF16.F32.PACK_AB R130, R130, R137 ;  /* 0x000000898282723e */ /* 0x000fc400000010ff */
[----:B------:R-:W-:-:S03]  /*12e30*/  F2FP.BF16.F32.PACK_AB R131, R131, R136 ;  /* 0x000000888383723e */ /* 0x000fc600000010ff */
[----:B------:R-:W1:Y:S02]  /*12e40*/  LDS.128 R56, [R16] ;  /* 0x0000000010387984 */ /* 0x000e640000000c00 */
[----:B------:R-:W-:Y:S06]  /*12e50*/  BAR.SYNC.DEFER_BLOCKING 0x0 ;  /* 0x0000000000007b1d */ /* 0x000fec0000010000 */
[----:B------:R-:W-:Y:S02]  /*12e60*/  STSM.16.M88.4 [R0], R128 ;  /* 0x0000008000007844 */ /* 0x000fe40000000200 */
[----:B------:R-:W-:Y:S01]  /*12e70*/  BAR.SYNC.DEFER_BLOCKING 0x0 ;  /* 0x0000000000007b1d */ /* 0x000fe20000010000 */
[----:B------:R-:W-:-:S02]  /*12e80*/  F2FP.BF16.F32.PACK_AB R140, R17, R187 ;  /* 0x000000bb118c723e */ /* 0x000fc400000010ff */
[----:B------:R-:W-:-:S03]  /*12e90*/  F2FP.BF16.F32.PACK_AB R142, R142, R133 ;  /* 0x000000858e8e723e */ /* 0x000fc600000010ff */
[----:B------:R-:W1:Y:S01]  /*12ea0*/  LDS.128 R8, [R16] ;  /* 0x0000000010087984 */ /* 0x000e620000000c00 */
[----:B------:R-:W-:Y:S01]  /*12eb0*/  F2FP.BF16.F32.PACK_AB R143, R143, R132 ;  /* 0x000000848f8f723e */ /* 0x000fe200000010ff */
[----:B------:R-:W-:Y:S01]  /*12ec0*/  IMAD.MOV.U32 R187, RZ, RZ, R186 ;  /* 0x000000ffffbb7224 */ /* 0x000fe200078e00ba */
[----:B------:R-:W-:Y:S02]  /*12ed0*/  MOV R17, R185 ;  /* 0x000000b900117202 */ /* 0x000fe40000000f00 */
[----:B------:R-:W-:Y:S02]  /*12ee0*/  F2FP.BF16.F32.PACK_AB R133, R15, R4 ;  /* 0x000000040f85723e */ /* 0x000fe400000010ff */
[----:B------:R-:W-:Y:S02]  /*12ef0*/  F2FP.BF16.F32.PACK_AB R132, R17, R187 ;  /* 0x000000bb1184723e */ /* 0x000fe400000010ff */
[----:B------:R-:W-:Y:S02]  /*12f00*/  F2FP.BF16.F32.PACK_AB R134, R134, R125 ;  /* 0x0000007d8686723e */ /* 0x000fe400000010ff */
[----:B------:R-:W-:Y:S01]  /*12f10*/  F2FP.BF16.F32.PACK_AB R135, R135, R124 ;  /* 0x0000007c8787723e */ /* 0x000fe200000010ff */
[----:B------:R-:W-:Y:S01]  /*12f20*/  BAR.SYNC.DEFER_BLOCKING 0x0 ;  /* 0x0000000000007b1d */ /* 0x000fe20000010000 */
[----:B------:R-:W-:-:S02]  /*12f30*/  IMAD.MOV.U32 R186, RZ, RZ, R184 ;  /* 0x000000ffffba7224 */ /* 0x000fc400078e00b8 */
[----:B------:R-:W-:Y:S02]  /*12f40*/  IMAD.MOV.U32 R185, RZ, RZ, R183 ;  /* 0x000000ffffb97224 */ /* 0x000fe400078e00b7 */
[----:B------:R-:W-:Y:S02]  /*12f50*/  IMAD.MOV.U32 R187, RZ, RZ, R186 ;  /* 0x000000ffffbb7224 */ /* 0x000fe400078e00ba */
[----:B------:R-:W-:Y:S01]  /*12f60*/  IMAD.MOV.U32 R17, RZ, RZ, R185 ;  /* 0x000000ffff117224 */ /* 0x000fe200078e00b9 */
[----:B------:R-:W-:Y:S02]  /*12f70*/  F2FP.BF16.F32.PACK_AB R125, R7, R153 ;  /* 0x00000099077d723e */ /* 0x000fe400000010ff */
[----:B------:R-:W-:Y:S02]  /*12f80*/  F2FP.BF16.F32.PACK_AB R126, R126, R55 ;  /* 0x000000377e7e723e */ /* 0x000fe400000010ff */
[----:B------:R-:W-:Y:S02]  /*12f90*/  F2FP.BF16.F32.PACK_AB R124, R17, R187 ;  /* 0x000000bb117c723e */ /* 0x000fe400000010ff */
[----:B------:R-:W-:-:S02]  /*12fa0*/  F2FP.BF16.F32.PACK_AB R127, R127, R54 ;  /* 0x000000367f7f723e */ /* 0x000fc400000010ff */
[----:B-----5:R-:W-:Y:S02]  /*12fb0*/  F2FP.BF16.F32.PACK_AB R141, R12, R251 ;  /* 0x000000fb0c8d723e */ /* 0x020fe400000010ff */
[----:B------:R-:W-:Y:S01]  /*12fc0*/  F2FP.BF16.F32.PACK_AB R54, R3, R21 ;  /* 0x000000150336723e */ /* 0x000fe200000010ff */
[----:B------:R-:W-:Y:S01]  /*12fd0*/  IMAD.MOV.U32 R184, RZ, RZ, R182 ;  /* 0x000000ffffb87224 */ /* 0x000fe200078e00b6 */
[----:B------:R-:W-:Y:S01]  /*12fe0*/  F2FP.BF16.F32.PACK_AB R55, R22, R23 ;  /* 0x000000171637723e */ /* 0x000fe200000010ff */
[----:B------:R5:W-:Y:S01]  /*12ff0*/  STSM.16.M88.4 [R0], R140 ;  /* 0x0000008c00007844 */ /* 0x000be20000000200 */
[----:B------:R-:W-:Y:S01]  /*13000*/  BAR.SYNC.DEFER_BLOCKING 0x0 ;  /* 0x0000000000007b1d */ /* 0x000fe20000010000 */
[----:B------:R-:W-:Y:S01]  /*13010*/  IMAD.MOV.U32 R183, RZ, RZ, R181 ;  /* 0x000000ffffb77224 */ /* 0x000fe200078e00b5 */
[----:B------:R-:W-:Y:S02]  /*13020*/  F2FP.BF16.F32.PACK_AB R138, R53, R138 ;  /* 0x0000008a358a723e */ /* 0x000fe400000010ff */
[----:B------:R-:W-:-:S02]  /*13030*/  F2FP.BF16.F32.PACK_AB R139, R51, R52 ;  /* 0x00000034338b723e */ /* 0x000fc400000010ff */
[----:B------:R-:W2:Y:S04]  /*13040*/  LDL.LU R12, [R1+0x3f8] ;  /* 0x0003f800010c7983 */ /* 0x000ea80000300800 */
[----:B------:R-:W1:Y:S01]  /*13050*/  LDS.128 R128, [R16] ;  /* 0x0000000010807984 */ /* 0x000e620000000c00 */
[----:B------:R-:W-:Y:S06]  /*13060*/  BAR.SYNC.DEFER_BLOCKING 0x0 ;  /* 0x0000000000007b1d */ /* 0x000fec0000010000 */
[----:B------:R-:W-:Y:S02]  /*13070*/  STSM.16.M88.4 [R0], R132 ;  /* 0x0000008400007844 */ /* 0x000fe40000000200 */
[----:B------:R-:W-:Y:S06]  /*13080*/  BAR.SYNC.DEFER_BLOCKING 0x0 ;  /* 0x0000000000007b1d */ /* 0x000fec0000010000 */
[----:B------:R-:W1:Y:S02]  /*13090*/  LDS.128 R132, [R16] ;  /* 0x0000000010847984 */ /* 0x000e640000000c00 */
[----:B------:R-:W-:Y:S06]  /*130a0*/  BAR.SYNC.DEFER_BLOCKING 0x0 ;  /* 0x0000000000007b1d */ /* 0x000fec0000010000 */
[----:B------:R-:W-:Y:S02]  /*130b0*/  STSM.16.M88.4 [R0], R124 ;  /* 0x0000007c00007844 */ /* 0x000fe40000000200 */
[----:B------:R-:W-:Y:S01]  /*130c0*/  BAR.SYNC.DEFER_BLOCKING 0x0 ;  /* 0x0000000000007b1d */ /* 0x000fe20000010000 */
[----:B------:R-:W-:-:S02]  /*130d0*/  IMAD.MOV.U32 R182, RZ, RZ, R180 ;  /* 0x000000ffffb67224 */ /* 0x000fc400078e00b4 */
[----:B------:R-:W-:Y:S02]  /*130e0*/  IMAD.MOV.U32 R181, RZ, RZ, R179 ;  /* 0x000000ffffb57224 */ /* 0x000fe400078e00b3 */
[----:B------:R-:W-:Y:S01]  /*130f0*/  IMAD.MOV.U32 R186, RZ, RZ, R183 ;  /* 0x000000ffffba7224 */ /* 0x000fe200078e00b7 */
[----:B------:R-:W-:Y:S01]  /*13100*/  MOV R185, R182 ;  /* 0x000000b600b97202 */ /* 0x000fe20000000f00 */
[----:B------:R-:W-:-:S03]  /*13110*/  IMAD.MOV.U32 R183, RZ, RZ, R181 ;  /* 0x000000ffffb77224 */ /* 0x000fc600078e00b5 */
[----:B------:R-:W-:Y:S01]  /*13120*/  MOV R187, R185 ;  /* 0x000000b900bb7202 */ /* 0x000fe20000000f00 */
[----:B------:R-:W1:Y:S01]  /*13130*/  LDS.128 R20, [R16] ;  /* 0x0000000010147984 */ /* 0x000e620000000c00 */
[----:B------:R-:W-:Y:S02]  /*13140*/  IMAD.MOV.U32 R185, RZ, RZ, R183 ;  /* 0x000000ffffb97224 */ /* 0x000fe400078e00b7 */
[----:B------:R-:W-:-:S03]  /*13150*/  F2FP.BF16.F32.PACK_AB R136, R187, R186 ;  /* 0x000000babb88723e */ /* 0x000fc600000010ff */
[----:B------:R-:W-:Y:S01]  /*13160*/  F2FP.BF16.F32.PACK_AB R137, R185, R184 ;  /* 0x000000b8b989723e */ /* 0x000fe200000010ff */
[----:B------:R-:W-:Y:S06]  /*13170*/  BAR.SYNC.DEFER_BLOCKING 0x0 ;  /* 0x0000000000007b1d */ /* 0x000fec0000010000 */
[----:B------:R4:W-:Y:S02]  /*13180*/  STSM.16.M88.4 [R0], R136 ;  /* 0x0000008800007844 */ /* 0x0009e40000000200 */
[----:B------:R-:W-:Y:S01]  /*13190*/  BAR.SYNC.DEFER_BLOCKING 0x0 ;  /* 0x0000000000007b1d */ /* 0x000fe20000010000 */
[----:B------:R-:W-:Y:S01]  /*131a0*/  MOV R180, R178 ;  /* 0x000000b200b47202 */ /* 0x000fe20000000f00 */
[----:B------:R-:W-:-:S02]  /*131b0*/  IMAD.MOV.U32 R179, RZ, RZ, R177 ;  /* 0x000000ffffb37224 */ /* 0x000fc400078e00b1 */
[----:B------:R-:W-:Y:S02]  /*131c0*/  IMAD.MOV.U32 R178, RZ, RZ, R13 ;  /* 0x000000ffffb27224 */ /* 0x000fe400078e000d */
[----:B------:R-:W-:Y:S02]  /*131d0*/  IMAD.MOV.U32 R177, RZ, RZ, R14 ;  /* 0x000000ffffb17224 */ /* 0x000fe400078e000e */
[----:B------:R-:W-:Y:S01]  /*131e0*/  IMAD.MOV.U32 R182, RZ, RZ, R179 ;  /* 0x000000ffffb67224 */ /* 0x000fe200078e00b3 */
[----:B-----5:R-:W-:Y:S01]  /*131f0*/  F2FP.BF16.F32.PACK_AB R143, R26, R27 ;  /* 0x0000001b1a8f723e */ /* 0x020fe200000010ff */
[----:B------:R-:W-:Y:S01]  /*13200*/  IMAD.MOV.U32 R181, RZ, RZ, R178 ;  /* 0x000000ffffb57224 */ /* 0x000fe200078e00b2 */
[----:B------:R-:W-:Y:S01]  /*13210*/  F2FP.BF16.F32.PACK_AB R142, R24, R25 ;  /* 0x00000019188e723e */ /* 0x000fe200000010ff */
[----:B------:R-:W-:Y:S01]  /*13220*/  IMAD.MOV.U32 R179, RZ, RZ, R177 ;  /* 0x000000ffffb37224 */ /* 0x000fe200078e00b1 */
[----:B------:R-:W5:Y:S04]  /*13230*/  LDL.LU R13, [R1+0x3f4] ;  /* 0x0003f400010d7983 */ /* 0x000f680000300800 */
[----:B------:R-:W1:Y:S01]  /*13240*/  LDS.128 R124, [R16] ;  /* 0x00000000107c7984 */ /* 0x000e620000000c00 */
[----:B------:R-:W-:-:S02]  /*13250*/  IMAD.MOV.U32 R183, RZ, RZ, R181 ;  /* 0x000000ffffb77224 */ /* 0x000fc400078e00b5 */
[----:B------:R-:W-:Y:S01]  /*13260*/  IMAD.MOV.U32 R181, RZ, RZ, R179 ;  /* 0x000000ffffb57224 */ /* 0x000fe200078e00b3 */
[----:B------:R-:W-:Y:S02]  /*13270*/  F2FP.BF16.F32.PACK_AB R26, R28, R29 ;  /* 0x0000001d1c1a723e */ /* 0x000fe400000010ff */
[----:B------:R-:W-:Y:S01]  /*13280*/  F2FP.BF16.F32.PACK_AB R27, R30, R31 ;  /* 0x0000001f1e1b723e */ /* 0x000fe200000010ff */
[----:B------:R-:W-:Y:S01]  /*13290*/  BAR.SYNC.DEFER_BLOCKING 0x0 ;  /* 0x0000000000007b1d */ /* 0x000fe20000010000 */
[----:B------:R-:W-:Y:S02]  /*132a0*/  F2FP.BF16.F32.PACK_AB R52, R183, R182 ;  /* 0x000000b6b734723e */ /* 0x000fe400000010ff */
[----:B------:R-:W-:Y:S01]  /*132b0*/  F2FP.BF16.F32.PACK_AB R53, R181, R180 ;  /* 0x000000b4b535723e */ /* 0x000fe200000010ff */
[----:B------:R-:W-:Y:S02]  /*132c0*/  IMAD.MOV.U32 R178, RZ, RZ, R175 ;  /* 0x000000ffffb27224 */ /* 0x000fe400078e00af */
[----:B------:R-:W-:Y:S01]  /*132d0*/  IMAD.MOV.U32 R177, RZ, RZ, R174 ;  /* 0x000000ffffb17224 */ /* 0x000fe200078e00ae */
[----:B------:R-:W5:Y:S04]  /*132e0*/  LDL.LU R14, [R1+0x3f0] ;  /* 0x0003f000010e7983 */ /* 0x000f680000300800 */
[----:B------:R-:W-:Y:S01]  /*132f0*/  STSM.16.M88.4 [R0], R52 ;  /* 0x0000003400007844 */ /* 0x000fe20000000200 */
[----:B------:R-:W-:Y:S01]  /*13300*/  BAR.SYNC.DEFER_BLOCKING 0x0 ;  /* 0x0000000000007b1d */ /* 0x000fe20000010000 */
[----:B------:R-:W-:Y:S01]  /*13310*/  MOV R175, R173 ;  /* 0x000000ad00af7202 */ /* 0x000fe20000000f00 */
[----:B------:R-:W-:-:S04]  /*13320*/  IMAD.MOV.U32 R179, RZ, RZ, R177 ;  /* 0x000000ffffb37224 */ /* 0x000fc800078e00b1 */
[----:B------:R-:W-:Y:S01]  /*13330*/  IMAD.MOV.U32 R177, RZ, RZ, R175 ;  /* 0x000000ffffb17224 */ /* 0x000fe200078e00af */
[----:B------:R-:W5:Y:S04]  /*13340*/  LDL.LU R15, [R1+0x3ec] ;  /* 0x0003ec00010f7983 */ /* 0x000f680000300800 */
[----:B------:R-:W1:Y:S01]  /*13350*/  LDS.128 R28, [R16] ;  /* 0x00000000101c7984 */ /* 0x000e620000000c00 */
[----:B------:R-:W-:Y:S02]  /*13360*/  F2FP.BF16.F32.PACK_AB R140, R179, R178 ;  /* 0x000000b2b38c723e */ /* 0x000fe400000010ff */
[----:B------:R-:W-:Y:S01]  /*13370*/  F2FP.BF16.F32.PACK_AB R141, R177, R176 ;  /* 0x000000b0b18d723e */ /* 0x000fe200000010ff */
[----:B------:R-:W-:Y:S01]  /*13380*/  BAR.SYNC.DEFER_BLOCKING 0x0 ;  /* 0x0000000000007b1d */ /* 0x000fe20000010000 */
[----:B------:R-:W-:-:S02]  /*13390*/  IMAD.MOV.U32 R173, RZ, RZ, R163 ;  /* 0x000000ffffad7224 */ /* 0x000fc400078e00a3 */
[----:B------:R-:W-:-:S03]  /*133a0*/  IMAD.MOV.U32 R174, RZ, RZ, R164 ;  /* 0x000000ffffae7224 */ /* 0x000fc600078e00a4 */
[----:B------:R-:W2:Y:S04]  /*133b0*/  LDL.LU R4, [R1+0x3e8] ;  /* 0x0003e80001047983 */ /* 0x000ea80000300800 */
[----:B------:R3:W-:Y:S01]  /*133c0*/  STSM.16.M88.4 [R0], R140 ;  /* 0x0000008c00007844 */ /* 0x0007e20000000200 */
[----:B------:R-:W-:Y:S01]  /*133d0*/  BAR.SYNC.DEFER_BLOCKING 0x0 ;  /* 0x0000000000007b1d */ /* 0x000fe20000010000 */
[----:B------:R-:W-:Y:S02]  /*133e0*/  IMAD.MOV.U32 R163, RZ, RZ, R5 ;  /* 0x000000ffffa37224 */ /* 0x000fe400078e0005 */
[----:B------:R-:W-:Y:S02]  /*133f0*/  IMAD.MOV.U32 R164, RZ, RZ, R162 ;  /* 0x000000ffffa47224 */ /* 0x000fe400078e00a2 */
[----:B------:R-:W-:Y:S01]  /*13400*/  IMAD.MOV.U32 R162, RZ, RZ, R159 ;  /* 0x000000ffffa27224 */ /* 0x000fe200078e009f */
[----:B------:R-:W5:Y:S01]  /*13410*/  LDL.LU R5, [R1+0x3e4] ;  /* 0x0003e40001057983 */ /* 0x000f620000300800 */
[----:B------:R-:W-:-:S03]  /*13420*/  IMAD.MOV.U32 R159, RZ, RZ, R6 ;  /* 0x000000ffff9f7224 */ /* 0x000fc600078e0006 */
[----:B------:R-:W5:Y:S04]  /*13430*/  LDL.LU R6, [R1+0x3e0] ;  /* 0x0003e00001067983 */ /* 0x000f680000300800 */
[----:B------:R-:W5:Y:S04]  /*13440*/  LDL.LU R7, [R1+0x3dc] ;  /* 0x0003dc0001077983 */ /* 0x000f680000300800 */
[----:B------:R-:W1:Y:S01]  /*13450*/  LDS.128 R52, [R16] ;  /* 0x0000000010347984 */ /* 0x000e620000000c00 */
[----:B------:R-:W-:Y:S01]  /*13460*/  IMAD.MOV.U32 R175, RZ, RZ, R173 ;  /* 0x000000ffffaf7224 */ /* 0x000fe200078e00ad */
[----:B------:R-:W-:-:S02]  /*13470*/  MOV R173, R164 ;  /* 0x000000a400ad7202 */ /* 0x000fc40000000f00 */
[----:B----4-:R-:W-:Y:S01]  /*13480*/  F2FP.BF16.F32.PACK_AB R136, R171, R170 ;  /* 0x000000aaab88723e */ /* 0x010fe200000010ff */
[----:B------:R-:W4:Y:S01]  /*13490*/  S2R R146, SR_CTAID.X ;  /* 0x0000000000927919 */ /* 0x000f220000002500 */
[----:B------:R-:W-:Y:S02]  /*134a0*/  F2FP.BF16.F32.PACK_AB R24, R175, R174 ;  /* 0x000000aeaf18723e */ /* 0x000fe400000010ff */
[----:B------:R-:W-:Y:S01]  /*134b0*/  F2FP.BF16.F32.PACK_AB R25, R173, R172 ;  /* 0x000000acad19723e */ /* 0x000fe200000010ff */
[----:B------:R-:W-:Y:S01]  /*134c0*/  BAR.SYNC.DEFER_BLOCKING 0x0 ;  /* 0x0000000000007b1d */ /* 0x000fe20000010000 */
[----:B------:R-:W-:Y:S02]  /*134d0*/  F2FP.BF16.F32.PACK_AB R137, R169, R168 ;  /* 0x000000a8a989723e */ /* 0x000fe400000010ff */
[----:B------:R-:W-:Y:S02]  /*134e0*/  F2FP.BF16.F32.PACK_AB R138, R32, R33 ;  /* 0x00000021208a723e */ /* 0x000fe400000010ff */
[----:B------:R-:W-:-:S02]  /*134f0*/  F2FP.BF16.F32.PACK_AB R139, R34, R35 ;  /* 0x00000023228b723e */ /* 0x000fc400000010ff */
[----:B---3--:R-:W-:Y:S01]  /*13500*/  F2FP.BF16.F32.PACK_AB R142, R40, R41 ;  /* 0x00000029288e723e */ /* 0x008fe200000010ff */
[----:B------:R-:W3:Y:S01]  /*13510*/  S2R R149, SR_CTAID.Y ;  /* 0x0000000000957919 */ /* 0x000ee20000002600 */
[----:B------:R-:W-:Y:S02]  /*13520*/  F2FP.BF16.F32.PACK_AB R143, R42, R43 ;  /* 0x0000002b2a8f723e */ /* 0x000fe400000010ff */
[----:B------:R-:W-:Y:S01]  /*13530*/  F2FP.BF16.F32.PACK_AB R141, R162, R161 ;  /* 0x000000a1a28d723e */ /* 0x000fe200000010ff */
[----:B------:R-:W5:Y:S04]  /*13540*/  LDL.LU R153, [R1+0x3d8] ;  /* 0x0003d80001997983 */ /* 0x000f680000300800 */
[----:B------:R-:W-:Y:S01]  /*13550*/  STSM.16.M88.4 [R0], R24 ;  /* 0x0000001800007844 */ /* 0x000fe20000000200 */
[----:B------:R-:W-:Y:S06]  /*13560*/  BAR.SYNC.DEFER_BLOCKING 0x0 ;  /* 0x0000000000007b1d */ /* 0x000fec0000010000 */
[----:B------:R-:W1:Y:S02]  /*13570*/  LDS.128 R24, [R16] ;  /* 0x0000000010187984 */ /* 0x000e640000000c00 */
[----:B------:R-:W-:Y:S06]  /*13580*/  BAR.SYNC.DEFER_BLOCKING 0x0 ;  /* 0x0000000000007b1d */ /* 0x000fec0000010000 */
[----:B------:R0:W-:Y:S01]  /*13590*/  STSM.16.M88.4 [R0], R136 ;  /* 0x0000008800007844 */ /* 0x0001e20000000200 */
[----:B------:R-:W-:-:S02]  /*135a0*/  F2FP.BF16.F32.PACK_AB R34, R36, R37 ;  /* 0x000000252422723e */ /* 0x000fc400000010ff */
[----:B------:R-:W-:Y:S01]  /*135b0*/  F2FP.BF16.F32.PACK_AB R35, R38, R39 ;  /* 0x000000272623723e */ /* 0x000fe200000010ff */
[----:B------:R-:W-:Y:S01]  /*135c0*/  BAR.SYNC.DEFER_BLOCKING 0x0 ;  /* 0x0000000000007b1d */ /* 0x000fe20000010000 */
[----:B------:R-:W-:Y:S02]  /*135d0*/  F2FP.BF16.F32.PACK_AB R32, R167, R166 ;  /* 0x000000a6a720723e */ /* 0x000fe400000010ff */
[----:B------:R-:W-:-:S03]  /*135e0*/  F2FP.BF16.F32.PACK_AB R33, R165, R160 ;  /* 0x000000a0a521723e */ /* 0x000fc600000010ff */
[----:B------:R-:W1:Y:S02]  /*135f0*/  LDS.128 R36, [R16] ;  /* 0x0000000010247984 */ /* 0x000e640000000c00 */
[----:B------:R-:W-:Y:S06]  /*13600*/  BAR.SYNC.DEFER_BLOCKING 0x0 ;  /* 0x0000000000007b1d */ /* 0x000fec0000010000 */
[----:B------:R-:W-:Y:S02]  /*13610*/  STSM.16.M88.4 [R0], R32 ;  /* 0x0000002000007844 */ /* 0x000fe40000000200 */
[----:B------:R-:W-:Y:S01]  /*13620*/  BAR.SYNC.DEFER_BLOCKING 0x0 ;  /* 0x0000000000007b1d */ /* 0x000fe20000010000 */
[----:B------:R-:W-:-:S05]  /*13630*/  IMAD.MOV.U32 R164, RZ, RZ, R159 ;  /* 0x000000ffffa47224 */ /* 0x000fca00078e009f */
[----:B------:R-:W1:Y:S01]  /*13640*/  LDS.128 R40, [R16] ;  /* 0x0000000010287984 */ /* 0x000e620000000c00 */
[----:B------:R-:W-:Y:S01]  /*13650*/  F2FP.BF16.F32.PACK_AB R140, R164, R163 ;  /* 0x000000a3a48c723e */ /* 0x000fe200000010ff */
[----:B------:R-:W-:Y:S01]  /*13660*/  BAR.SYNC.DEFER_BLOCKING 0x0 ;  /* 0x0000000000007b1d */ /* 0x000fe20000010000 */
[----:B------:R-:W-:-:S05]  /*13670*/  IMAD.MOV.U32 R160, RZ, RZ, R157 ;  /* 0x000000ffffa07224 */ /* 0x000fca00078e009d */
[----:B------:R-:W4:Y:S01]  /*13680*/  S2R R157, SR_TID.X ;  /* 0x00000000009d7919 */ /* 0x000f220000002100 */
[----:B------:R1:W-:Y:S01]  /*13690*/  STSM.16.M88.4 [R0], R140 ;  /* 0x0000008c00007844 */ /* 0x0003e20000000200 */
[----:B------:R-:W-:Y:S01]  /*136a0*/  BAR.SYNC.DEFER_BLOCKING 0x0 ;  /* 0x0000000000007b1d */ /* 0x000fe20000010000 */
[----:B------:R-:W-:Y:S02]  /*136b0*/  IMAD.MOV.U32 R159, RZ, RZ, R158 ;  /* 0x000000ffff9f7224 */ /* 0x000fe400078e009e */
[----:B------:R-:W-:Y:S01]  /*136c0*/  IMAD.MOV.U32 R158, RZ, RZ, R152 ;  /* 0x000000ffff9e7224 */ /* 0x000fe200078e0098 */
[----:B0-----:R-:W-:Y:S02]  /*136d0*/  F2FP.BF16.F32.PACK_AB R138, R44, R45 ;  /* 0x0000002d2c8a723e */ /* 0x001fe400000010ff */
[----:B------:R-:W0:Y:S01]  /*136e0*/  LDS.128 R32, [R16] ;  /* 0x0000000010207984 */ /* 0x000e220000000c00 */
[----:B----4-:R-:W-:Y:S02]  /*136f0*/  LOP3.LUT R148, R157, 0x7f, RZ, 0xc0, !PT ;  /* 0x0000007f9d947812 */ /* 0x010fe400078ec0ff */
[----:B------:R-:W-:Y:S01]  /*13700*/  F2FP.BF16.F32.PACK_AB R136, R160, R159 ;  /* 0x0000009fa088723e */ /* 0x000fe200000010ff */
[----:B---3--:R-:W-:Y:S01]  /*13710*/  IMAD R17, R149, R18, RZ ;  /* 0x0000001295117224 */ /* 0x008fe200078e02ff */
[----:B------:R-:W-:-:S02]  /*13720*/  F2FP.BF16.F32.PACK_AB R137, R158, R249 ;  /* 0x000000f99e89723e */ /* 0x000fc400000010ff */
[----:B------:R-:W-:Y:S01]  /*13730*/  F2FP.BF16.F32.PACK_AB R139, R46, R47 ;  /* 0x0000002f2e8b723e */ /* 0x000fe200000010ff */
[----:B------:R-:W-:Y:S01]  /*13740*/  BAR.SYNC.DEFER_BLOCKING 0x0 ;  /* 0x0000000000007b1d */ /* 0x000fe20000010000 */
[----:B------:R-:W-:Y:S01]  /*13750*/  IMAD R146, R146, 0x80, R148 ;  /* 0x0000008092927824 */ /* 0x000fe200078e0294 */
[----:B------:R-:W-:-:S03]  /*13760*/  SHF.R.U32.HI R51, RZ, 0x7, R157 ;  /* 0x00000007ff337819 */ /* 0x000fc6000001169d */
[----:B------:R-:W-:Y:S02]  /*13770*/  IMAD R19, R146, R19, RZ ;  /* 0x0000001392137224 */ /* 0x000fe400078e02ff */
[----:B------:R-:W-:Y:S01]  /*13780*/  IMAD.SHL.U32 R3, R17, 0x2, RZ ;  /* 0x0000000211037824 */ /* 0x000fe200078e00ff */
[----:B------:R-:W-:Y:S01]  /*13790*/  SGXT.U32 R51, R51, 0x1 ;  /* 0x000000013333781a */ /* 0x000fe20000000000 */
[----:B------:R-:W3:Y:S01]  /*137a0*/  LDL.LU R152, [R1+0x3d4] ;  /* 0x0003d40001987983 */ /* 0x000ee20000300800 */
[----:B------:R-:W-:-:S03]  /*137b0*/  SHF.L.U32 R18, R19, 0x1, RZ ;  /* 0x0000000113127819 */ /* 0x000fc600000006ff */
[----:B------:R4:W-:Y:S01]  /*137c0*/  STSM.16.M88.4 [R0], R136 ;  /* 0x0000008800007844 */ /* 0x0009e20000000200 */
[----:B------:R-:W-:Y:S01]  /*137d0*/  BAR.SYNC.DEFER_BLOCKING 0x0 ;  /* 0x0000000000007b1d */ /* 0x000fe20000010000 */
[----:B------:R-:W-:Y:S01]  /*137e0*/  IADD3 R3, P0, P2, R18, R144, R3 ;  /* 0x0000009012037210 */ /* 0x000fe20007a1e003 */
[----:B------:R-:W-:-:S04]  /*137f0*/  IMAD.HI R18, R17, 0x2, RZ ;  /* 0x0000000211127827 */ /* 0x000fc800078e02ff */
[----:B------:R-:W-:Y:S01]  /*13800*/  IMAD.HI R17, R19, 0x2, RZ ;  /* 0x0000000213117827 */ /* 0x000fe200078e02ff */
[----:B------:R-:W-:Y:S01]  /*13810*/  F2FP.BF16.F32.PACK_AB R237, R238, R237 ;  /* 0x000000edeeed723e */ /* 0x000fe200000010ff */
[----:B------:R-:W3:Y:S02]  /*13820*/  LDL.LU R159, [R1+0x204] ;  /* 0x00020400019f7983 */ /* 0x000ee40000300800 */
[----:B------:R-:W-:Y:S01]  /*13830*/  IMAD R44, R51, R147, RZ ;  /* 0x00000093332c7224 */ /* 0x000fe200078e02ff */
[----:B------:R-:W-:Y:S01]  /*13840*/  IADD3.X R17, R17, R145, R18, P0, P2 ;  /* 0x0000009111117210 */ /* 0x000fe200007e4412 */
[----:B------:R-:W3:Y:S03]  /*13850*/  LDL.LU R158, [R1+0x200] ;  /* 0x00020000019e7983 */ /* 0x000ee60000300800 */
[----:B------:R-:W-:Y:S01]  /*13860*/  LEA R18, P0, R44, R3, 0x1 ;  /* 0x000000032c127211 */ /* 0x000fe200078008ff */
[----:B-1----:R-:W-:Y:S01]  /*13870*/  IMAD R140, R147, 0x2, R44 ;  /* 0x00000002938c7824 */ /* 0x002fe200078e022c */
[----:B------:R-:W-:Y:S01]  /*13880*/  F2FP.BF16.F32.PACK_AB R236, R248, R245 ;  /* 0x000000f5f8ec723e */ /* 0x000fe200000010ff */
[----:B------:R-:W3:Y:S01]  /*13890*/  LDL.LU R157, [R1+0x20c] ;  /* 0x00020c00019d7983 */ /* 0x000ee20000300800 */
[----:B------:R-:W-:-:S03]  /*138a0*/  LEA.HI.X.SX32 R19, R44, R17, 0x1, P0 ;  /* 0x000000112c137211 */ /* 0x000fc600000f0eff */
[----:B------:R-:W1:Y:S01]  /*138b0*/  LDS.128 R44, [R16] ;  /* 0x00000000102c7984 */ /* 0x000e620000000c00 */
[----:B------:R-:W-:Y:S02]  /*138c0*/  F2FP.BF16.F32.PACK_AB R238, R48, R49 ;  /* 0x0000003130ee723e */ /* 0x000fe400000010ff */
[----:B------:R-:W-:Y:S01]  /*138d0*/  F2FP.BF16.F32.PACK_AB R239, R50, R2 ;  /* 0x0000000232ef723e */ /* 0x000fe200000010ff */
[----:B------:R-:W-:Y:S01]  /*138e0*/  BAR.SYNC.DEFER_BLOCKING 0x0 ;  /* 0x0000000000007b1d */ /* 0x000fe20000010000 */
[----:B------:R-:W-:Y:S01]  /*138f0*/  IMAD R142, R147, 0x2, R140 ;  /* 0x00000002938e7824 */ /* 0x000fe200078e028c */
[----:B------:R-:W-:-:S03]  /*13900*/  LEA R48, P2, R140, R3, 0x1 ;  /* 0x000000038c307211 */ /* 0x000fc600078408ff */
[C---:B------:R-:W-:Y:S01]  /*13910*/  IMAD R2, R147.reuse, 0x2, R142 ;  /* 0x0000000293027824 */ /* 0x040fe200078e028e */
[----:B------:R-:W-:Y:S01]  /*13920*/  LEA.HI.X.SX32 R49, R140, R17, 0x1, P2 ;  /* 0x000000118c317211 */ /* 0x000fe200010f0eff */
[----:B------:R0:W-:Y:S01]  /*13930*/  STSM.16.M88.4 [R0], R236 ;  /* 0x000000ec00007844 */ /* 0x0001e20000000200 */
[----:B------:R-:W-:Y:S02]  /*13940*/  BAR.SYNC.DEFER_BLOCKING 0x0 ;  /* 0x0000000000007b1d */ /* 0x000fe40000010000 */
[----:B----4-:R-:W-:Y:S01]  /*13950*/  LEA R136, P0, R2, R3, 0x1 ;  /* 0x0000000302887211 */ /* 0x010fe200078008ff */
[----:B------:R-:W-:-:S03]  /*13960*/  IMAD R140, R147, 0x2, R2 ;  /* 0x00000002938c7824 */ /* 0x000fc600078e0202 */
[----:B------:R-:W-:Y:S02]  /*13970*/  LEA.HI.X.SX32 R137, R2, R17, 0x1, P0 ;  /* 0x0000001102897211 */ /* 0x000fe400000f0eff */
[-C--:B------:R-:W-:Y:S02]  /*13980*/  LEA R138, P0, R140, R3.reuse, 0x1 ;  /* 0x000000038c8a7211 */ /* 0x080fe400078008ff */
[----:B------:R-:W-:Y:S01]  /*13990*/  LEA R50, P3, R142, R3, 0x1 ;  /* 0x000000038e327211 */ /* 0x000fe200078608ff */
[C---:B0-----:R-:W-:Y:S01]  /*139a0*/  IMAD R0, R147.reuse, 0x2, R140 ;  /* 0x0000000293007824 */ /* 0x041fe200078e028c */
[-C--:B------:R-:W-:Y:S02]  /*139b0*/  LEA.HI.X.SX32 R139, R140, R17.reuse, 0x1, P0 ;  /* 0x000000118c8b7211 */ /* 0x080fe400000f0eff */
[----:B------:R-:W-:Y:S01]  /*139c0*/  LEA.HI.X.SX32 R51, R142, R17, 0x1, P3 ;  /* 0x000000118e337211 */ /* 0x000fe200018f0eff */
[----:B------:R-:W-:Y:S01]  /*139d0*/  IMAD R2, R147, 0x2, R0 ;  /* 0x0000000293027824 */ /* 0x000fe200078e0200 */
[----:B--2---:R0:W-:Y:S04]  /*139e0*/  STG.E.U16 desc[UR60][R18.64], R4 ;  /* 0x0000000412007986 */ /* 0x0041e8000c10153c */
[----:B-----5:R2:W-:Y:S01]  /*139f0*/  STG.E.U16 desc[UR60][R48.64], R5 ;  /* 0x0000000530007986 */ /* 0x0205e2000c10153c */
[----:B0-----:R-:W-:-:S02]  /*13a00*/  PRMT R19, R4, 0x7632, R19 ;  /* 0x0000763204137816 */ /* 0x001fc40000000013 */
[C---:B------:R-:W-:Y:S02]  /*13a10*/  LEA R4, P0, R0.reuse, R3, 0x1 ;  /* 0x0000000300047211 */ /* 0x040fe400078008ff */
[----:B--2---:R-:W-:Y:S02]  /*13a20*/  PRMT R49, R5, 0x7632, R49 ;  /* 0x0000763205317816 */ /* 0x004fe40000000031 */
[----:B------:R-:W-:Y:S01]  /*13a30*/  LEA.HI.X.SX32 R5, R0, R17, 0x1, P0 ;  /* 0x0000001100057211 */ /* 0x000fe200000f0eff */
[----:B------:R-:W-:Y:S01]  /*13a40*/  STG.E.U16 desc[UR60][R50.64], R6 ;  /* 0x0000000632007986 */ /* 0x000fe2000c10153c */
[C---:B------:R-:W-:Y:S02]  /*13a50*/  LEA R18, P0, R2.reuse, R3, 0x1 ;  /* 0x0000000302127211 */ /* 0x040fe400078008ff */
[C---:B------:R-:W-:Y:S01]  /*13a60*/  LEA R0, R147.reuse, R2, 0x1 ;  /* 0x0000000293007211 */ /* 0x040fe200078e08ff */
[----:B------:R-:W-:Y:S04]  /*13a70*/  STG.E.U16 desc[UR60][R136.64], R7 ;  /* 0x0000000788007986 */ /* 0x000fe8000c10153c */
[----:B------:R0:W-:Y:S04]  /*13a80*/  STG.E.U16 desc[UR60][R138.64], R19 ;  /* 0x000000138a007986 */ /* 0x0001e8000c10153c */
[----:B------:R2:W-:Y:S01]  /*13a90*/  STG.E.U16 desc[UR60][R4.64], R49 ;  /* 0x0000003104007986 */ /* 0x0005e2000c10153c */
[----:B0-----:R-:W-:Y:S01]  /*13aa0*/  LEA.HI.X.SX32 R19, R2, R17, 0x1, P0 ;  /* 0x0000001102137211 */ /* 0x001fe200000f0eff */
[C---:B------:R-:W-:Y:S01]  /*13ab0*/  IMAD R2, R147.reuse, 0x2, R0 ;  /* 0x0000000293027824 */ /* 0x040fe200078e0200 */
[C---:B------:R-:W-:Y:S01]  /*13ac0*/  LEA R48, P0, R0.reuse, R3, 0x1 ;  /* 0x0000000300307211 */ /* 0x040fe200078008ff */
[----:B------:R-:W0:Y:S03]  /*13ad0*/  LDC R139, c[0x0][0x278] ;  /* 0x00009e00ff8b7b82 */ /* 0x000e260000000800 */
[----:B--2---:R-:W-:Y:S01]  /*13ae0*/  LEA.HI.X.SX32 R49, R0, R17, 0x1, P0 ;  /* 0x0000001100317211 */ /* 0x004fe200000f0eff */
[----:B------:R-:W-:Y:S01]  /*13af0*/  IMAD R0, R147, 0x2, R2 ;  /* 0x0000000293007824 */ /* 0x000fe200078e0202 */
[----:B------:R-:W-:-:S02]  /*13b00*/  PRMT R51, R6, 0x7632, R51 ;  /* 0x0000763206337816 */ /* 0x000fc40000000033 */
[C---:B------:R-:W-:Y:S01]  /*13b10*/  LEA R6, P0, R2.reuse, R3, 0x1 ;  /* 0x0000000302067211 */ /* 0x040fe200078008ff */
[----:B------:R-:W-:Y:S01]  /*13b20*/  IMAD R140, R147, 0x2, R0 ;  /* 0x00000002938c7824 */ /* 0x000fe200078e0200 */
[----:B------:R-:W-:Y:S01]  /*13b30*/  PRMT R141, R7, 0x7632, R141 ;  /* 0x00007632078d7816 */ /* 0x000fe2000000008d */
[----:B------:R2:W-:Y:S01]  /*13b40*/  STG.E.U16 desc[UR60][R18.64], R51 ;  /* 0x0000003312007986 */ /* 0x0005e2000c10153c */
[----:B------:R-:W-:Y:S02]  /*13b50*/  LEA.HI.X.SX32 R7, R2, R17, 0x1, P0 ;  /* 0x0000001102077211 */ /* 0x000fe400000f0eff */
[-C--:B------:R-:W-:Y:S02]  /*13b60*/  LEA R136, P0, R140, R3.reuse, 0x1 ;  /* 0x000000038c887211 */ /* 0x080fe400078008ff */
[----:B------:R-:W-:Y:S02]  /*13b70*/  LEA R50, P2, R0, R3, 0x1 ;  /* 0x0000000300327211 */ /* 0x000fe400078408ff */
[-C--:B------:R-:W-:Y:S01]  /*13b80*/  LEA.HI.X.SX32 R137, R140, R17.reuse, 0x1, P0 ;  /* 0x000000118c897211 */ /* 0x080fe200000f0eff */
[C---:B------:R-:W-:Y:S01]  /*13b90*/  IMAD R140, R147.reuse, 0x2, R140 ;  /* 0x00000002938c7824 */ /* 0x040fe200078e028c */
[----:B--2---:R-:W2:Y:S01]  /*13ba0*/  LDC R19, c[0x0][0x278] ;  /* 0x00009e00ff137b82 */ /* 0x004ea20000000800 */
[----:B------:R-:W-:Y:S01]  /*13bb0*/  LEA.HI.X.SX32 R51, R0, R17, 0x1, P2 ;  /* 0x0000001100337211 */ /* 0x000fe200010f0eff */
[----:B------:R4:W-:Y:S02]  /*13bc0*/  STG.E.U16 desc[UR60][R48.64], R141 ;  /* 0x0000008d30007986 */ /* 0x0009e4000c10153c */
[C---:B------:R-:W-:Y:S01]  /*13bd0*/  LEA R4, P0, R140.reuse, R3, 0x1 ;  /* 0x000000038c047211 */ /* 0x040fe200078008ff */
[C---:B------:R-:W-:Y:S01]  /*13be0*/  IMAD R0, R147.reuse, 0x2, R140 ;  /* 0x0000000293007824 */ /* 0x040fe200078e028c */
[----:B------:R5:W-:Y:S04]  /*13bf0*/  STG.E.U16 desc[UR60][R6.64], R12 ;  /* 0x0000000c06007986 */ /* 0x000be8000c10153c */
[----:B------:R1:W-:Y:S01]  /*13c00*/  STG.E.U16 desc[UR60][R50.64], R13 ;  /* 0x0000000d32007986 */ /* 0x0003e2000c10153c */
[----:B----4-:R-:W4:Y:S01]  /*13c10*/  LDC R49, c[0x0][0x278] ;  /* 0x00009e00ff317b82 */ /* 0x010f220000000800 */
[----:B------:R-:W-:Y:S01]  /*13c20*/  LEA.HI.X.SX32 R5, R140, R17, 0x1, P0 ;  /* 0x000000118c057211 */ /* 0x000fe200000f0eff */
[----:B------:R-:W-:Y:S01]  /*13c30*/  IMAD R2, R147, 0x2, R0 ;  /* 0x0000000293027824 */ /* 0x000fe200078e0200 */
[----:B-----5:R-:W-:-:S05]  /*13c40*/  LEA R6, P0, R0, R3, 0x1 ;  /* 0x0000000300067211 */ /* 0x020fca00078008ff */
[----:B-1----:R-:W1:Y:S01]  /*13c50*/  LDC R51, c[0x0][0x278] ;  /* 0x00009e00ff337b82 */ /* 0x002e620000000800 */
[----:B------:R-:W-:Y:S01]  /*13c60*/  PRMT R138, R12, 0x7632, R138 ;  /* 0x000076320c8a7816 */ /* 0x000fe2000000008a */
[----:B------:R5:W-:Y:S01]  /*13c70*/  STG.E.U16 desc[UR60][R136.64], R14 ;  /* 0x0000000e88007986 */ /* 0x000be2000c10153c */
[----:B------:R-:W-:Y:S02]  /*13c80*/  LEA.HI.X.SX32 R7, R0, R17, 0x1, P0 ;  /* 0x0000001100077211 */ /* 0x000fe400000f0eff */
[C---:B------:R-:W-:Y:S02]  /*13c90*/  LEA R12, P0, R2.reuse, R3, 0x1 ;  /* 0x00000003020c7211 */ /* 0x040fe400078008ff */
[----:B0-----:R-:W-:Y:S02]  /*13ca0*/  LEA R0, R139, R2, 0x1 ;  /* 0x000000028b007211 */ /* 0x001fe400078e08ff */
[----:B------:R-:W-:Y:S01]  /*13cb0*/  PRMT R141, R13, 0x7632, R141 ;  /* 0x000076320d8d7816 */ /* 0x000fe2000000008d */
[----:B------:R-:W0:Y:S01]  /*13cc0*/  LDC R139, c[0x0][0x278] ;  /* 0x00009e00ff8b7b82 */ /* 0x000e220000000800 */
[----:B------:R-:W-:Y:S01]  /*13cd0*/  LEA.HI.X.SX32 R13, R2, R17, 0x1, P0 ;  /* 0x00000011020d7211 */ /* 0x000fe200000f0eff */
[----:B--2---:R-:W-:Y:S01]  /*13ce0*/  IMAD R2, R19, 0x2, R0 ;  /* 0x0000000213027824 */ /* 0x004fe200078e0200 */
[----:B------:R-:W-:-:S05]  /*13cf0*/  LEA R18, P0, R0, R3, 0x1 ;  /* 0x0000000300127211 */ /* 0x000fca00078008ff */
[----:B-----5:R-:W2:Y:S01]  /*13d00*/  LDC R137, c[0x0][0x278] ;  /* 0x00009e00ff897b82 */ /* 0x020ea20000000800 */
[----:B------:R-:W-:Y:S01]  /*13d10*/  LEA.HI.X.SX32 R19, R0, R17, 0x1, P0 ;  /* 0x0000001100137211 */ /* 0x000fe200000f0eff */
[----:B------:R5:W-:Y:S01]  /*13d20*/  STG.E.U16 desc[UR60][R4.64], R15 ;  /* 0x0000000f04007986 */ /* 0x000be2000c10153c */
[----:B------:R-:W-:Y:S01]  /*13d30*/  PRMT R50, R15, 0x7632, R50 ;  /* 0x000076320f327816 */ /* 0x000fe20000000032 */
[----:B----4-:R-:W-:Y:S01]  /*13d40*/  IMAD R0, R49, 0x2, R2 ;  /* 0x0000000231007824 */ /* 0x010fe200078e0202 */
[----:B------:R-:W-:Y:S02]  /*13d50*/  LEA R48, P0, R2, R3, 0x1 ;  /* 0x0000000302307211 */ /* 0x000fe400078008ff */
[----:B------:R-:W-:Y:S02]  /*13d60*/  PRMT R142, R14, 0x7632, R142 ;  /* 0x000076320e8e7816 */ /* 0x000fe4000000008e */
[----:B------:R-:W-:Y:S01]  /*13d70*/  LEA.HI.X.SX32 R49, R2, R17, 0x1, P0 ;  /* 0x0000001102317211 */ /* 0x000fe200000f0eff */
[----:B-1----:R-:W-:-:S02]  /*13d80*/  IMAD R2, R51, 0x2, R0 ;  /* 0x0000000233027824 */ /* 0x002fc400078e0200 */
[----:B------:R-:W1:Y:S01]  /*13d90*/  LDC R51, c[0x0][0x278] ;  /* 0x00009e00ff337b82 */ /* 0x000e620000000800 */
[----:B------:R4:W-:Y:S07]  /*13da0*/  STG.E.U16 desc[UR60][R6.64], R138 ;  /* 0x0000008a06007986 */ /* 0x0009ee000c10153c */
[----:B-----5:R-:W5:Y:S01]  /*13db0*/  LDC R15, c[0x0][0x278] ;  /* 0x00009e00ff0f7b82 */ /* 0x020f620000000800 */
[----:B------:R-:W-:Y:S04]  /*13dc0*/  STG.E.U16 desc[UR60][R12.64], R141 ;  /* 0x0000008d0c007986 */ /* 0x000fe8000c10153c */
[----:B------:R0:W-:Y:S01]  /*13dd0*/  STG.E.U16 desc[UR60][R18.64], R142 ;  /* 0x0000008e12007986 */ /* 0x0001e2000c10153c */
[-C--:B------:R-:W-:Y:S01]  /*13de0*/  LEA R4, P0, R0, R3.reuse, 0x1 ;  /* 0x0000000300047211 */ /* 0x080fe200078008ff */
[----:B--2---:R-:W-:Y:S01]  /*13df0*/  IMAD R14, R137, 0x2, R2 ;  /* 0x00000002890e7824 */ /* 0x004fe200078e0202 */
[----:B----4-:R-:W-:Y:S01]  /*13e00*/  LEA R6, P2, R2, R3, 0x1 ;  /* 0x0000000302067211 */ /* 0x010fe200078408ff */
[----:B------:R-:W2:Y:S08]  /*13e10*/  LDC R137, c[0x0][0x278] ;  /* 0x00009e00ff897b82 */ /* 0x000eb00000000800 */
[----:B0-----:R-:W0:Y:S01]  /*13e20*/  LDC R19, c[0x0][0x278] ;  /* 0x00009e00ff137b82 */ /* 0x001e220000000800 */
[-C--:B------:R-:W-:Y:S01]  /*13e30*/  LEA.HI.X.SX32 R5, R0, R17.reuse, 0x1, P0 ;  /* 0x0000001100057211 */ /* 0x080fe200000f0eff */
[----:B------:R4:W-:Y:S01]  /*13e40*/  STG.E.U16 desc[UR60][R48.64], R50 ;  /* 0x0000003230007986 */ /* 0x0009e2000c10153c */
[----:B------:R-:W-:Y:S01]  /*13e50*/  LEA.HI.X.SX32 R7, R2, R17, 0x1, P2 ;  /* 0x0000001102077211 */ /* 0x000fe200010f0eff */
[----:B------:R-:W-:Y:S01]  /*13e60*/  IMAD R0, R139, 0x2, R14 ;  /* 0x000000028b007824 */ /* 0x000fe200078e020e */
[C---:B------:R-:W-:Y:S01]  /*13e70*/  LEA R12, P0, R14.reuse, R3, 0x1 ;  /* 0x000000030e0c7211 */ /* 0x040fe200078008ff */
[----:B------:R-:W-:Y:S02]  /*13e80*/  STG.E.U16 desc[UR60][R4.64], R120 ;  /* 0x0000007804007986 */ /* 0x000fe4000c10153c */
[----:B-----5:R-:W-:Y:S01]  /*13e90*/  IMAD R2, R15, 0x2, R0 ;  /* 0x000000020f027824 */ /* 0x020fe200078e0200 */
[----:B------:R-:W-:Y:S01]  /*13ea0*/  LEA.HI.X.SX32 R13, R14, R17, 0x1, P0 ;  /* 0x000000110e0d7211 */ /* 0x000fe200000f0eff */
[----:B------:R5:W-:Y:S01]  /*13eb0*/  STG.E.U16 desc[UR60][R6.64], R121 ;  /* 0x0000007906007986 */ /* 0x000be2000c10153c */
[----:B----4-:R-:W4:Y:S01]  /*13ec0*/  LDC R49, c[0x0][0x278] ;  /* 0x00009e00ff317b82 */ /* 0x010f220000000800 */
[----:B------:R-:W-:-:S02]  /*13ed0*/  PRMT R50, R121, 0x7632, R50 ;  /* 0x0000763279327816 */ /* 0x000fc40000000032 */
[----:B------:R-:W-:-:S05]  /*13ee0*/  LEA R14, P0, R0, R3, 0x1 ;  /* 0x00000003000e7211 */ /* 0x000fca00078008ff */
[----:B-----5:R-:W5:Y:S01]  /*13ef0*/  LDC R121, c[0x0][0x278] ;  /* 0x00009e00ff797b82 */ /* 0x020f620000000800 */
[----:B------:R-:W-:Y:S02]  /*13f00*/  LEA.HI.X.SX32 R15, R0, R17, 0x1, P0 ;  /* 0x00000011000f7211 */ /* 0x000fe400000f0eff */
[----:B------:R-:W-:Y:S02]  /*13f10*/  LEA R4, P0, R2, R3, 0x1 ;  /* 0x0000000302047211 */ /* 0x000fe400078008ff */
[----:B-1----:R-:W-:-:S03]  /*13f20*/  LEA R0, R51, R2, 0x1 ;  /* 0x0000000233007211 */ /* 0x002fc600078e08ff */
[----:B------:R-:W1:Y:S01]  /*13f30*/  LDC R51, c[0x0][0x278] ;  /* 0x00009e00ff337b82 */ /* 0x000e620000000800 */
[----:B------:R-:W-:Y:S01]  /*13f40*/  LEA.HI.X.SX32 R5, R2, R17, 0x1, P0 ;  /* 0x0000001102057211 */ /* 0x000fe200000f0eff */
[----:B0-----:R-:W-:Y:S01]  /*13f50*/  IMAD R2, R19, 0x2, R0 ;  /* 0x0000000213027824 */ /* 0x001fe200078e0200 */
[C---:B------:R-:W-:Y:S01]  /*13f60*/  LEA R6, P0, R0.reuse, R3, 0x1 ;  /* 0x0000000300067211 */ /* 0x040fe200078008ff */
[----:B------:R0:W-:Y:S03]  /*13f70*/  STG.E.U16 desc[UR60][R12.64], R122 ;  /* 0x0000007a0c007986 */ /* 0x0001e6000c10153c */
[----:B------:R-:W-:Y:S01]  /*13f80*/  LEA.HI.X.SX32 R7, R0, R17, 0x1, P0 ;  /* 0x0000001100077211 */ /* 0x000fe200000f0eff */
[----:B--2---:R-:W-:Y:S01]  /*13f90*/  IMAD R0, R137, 0x2, R2 ;  /* 0x0000000289007824 */ /* 0x004fe200078e0202 */
[----:B------:R-:W2:Y:S01]  /*13fa0*/  LDC R139, c[0x0][0x278] ;  /* 0x00009e00ff8b7b82 */ /* 0x000ea20000000800 */
[----:B------:R-:W-:Y:S01]  /*13fb0*/  STG.E.U16 desc[UR60][R14.64], R123 ;  /* 0x0000007b0e007986 */ /* 0x000fe2000c10153c */
[----:B0-----:R-:W-:-:S02]  /*13fc0*/  PRMT R13, R120, 0x7632, R13 ;  /* 0x00007632780d7816 */ /* 0x001fc4000000000d */
[----:B------:R-:W-:-:S03]  /*13fd0*/  LEA R12, P0, R2, R3, 0x1 ;  /* 0x00000003020c7211 */ /* 0x000fc600078008ff */
[----:B------:R0:W-:Y:S02]  /*13fe0*/  STG.E.U16 desc[UR60][R4.64], R13 ;  /* 0x0000000d04007986 */ /* 0x0001e4000c10153c */
[----:B0-----:R-:W-:Y:S01]  /*13ff0*/  LEA.HI.X.SX32 R13, R2, R17, 0x1, P0 ;  /* 0x00000011020d7211 */ /* 0x001fe200000f0eff */
[----:B----4-:R-:W-:Y:S01]  /*14000*/  IMAD R2, R49, 0x2, R0 ;  /* 0x0000000231027824 */ /* 0x010fe200078e0200 */
[C---:B------:R-:W-:Y:S01]  /*14010*/  LEA R18, P0, R0.reuse, R3, 0x1 ;  /* 0x0000000300127211 */ /* 0x040fe200078008ff */
[----:B------:R-:W0:Y:S03]  /*14020*/  LDC R49, c[0x0][0x278] ;  /* 0x00009e00ff317b82 */ /* 0x000e260000000800 */
[----:B------:R-:W-:Y:S01]  /*14030*/  LEA.HI.X.SX32 R19, R0, R17, 0x1, P0 ;  /* 0x0000001100137211 */ /* 0x000fe200000f0eff */
[----:B-----5:R-:W-:-:S04]  /*14040*/  IMAD R0, R121, 0x2, R2 ;  /* 0x0000000279007824 */ /* 0x020fc800078e0202 */
[----:B------:R-:W4:Y:S01]  /*14050*/  LDC R121, c[0x0][0x278] ;  /* 0x00009e00ff797b82 */ /* 0x000f220000000800 */
[----:B------:R-:W-:Y:S01]  /*14060*/  LEA R4, P0, R2, R3, 0x1 ;  /* 0x0000000302047211 */ /* 0x000fe200078008ff */
[----:B-1----:R-:W-:Y:S01]  /*14070*/  IMAD R48, R51, 0x2, R0 ;  /* 0x0000000233307824 */ /* 0x002fe200078e0200 */
[----:B------:R-:W-:Y:S01]  /*14080*/  PRMT R120, R122, 0x7632, R120 ;  /* 0x000076327a787816 */ /* 0x000fe20000000078 */
[----:B------:R1:W-:Y:S01]  /*14090*/  STG.E.U16 desc[UR60][R6.64], R50 ;  /* 0x0000003206007986 */ /* 0x0003e2000c10153c */
[----:B------:R-:W-:-:S03]  /*140a0*/  LEA.HI.X.SX32 R5, R2, R17, 0x1, P0 ;  /* 0x0000001102057211 */ /* 0x000fc600000f0eff */
[----:B------:R-:W5:Y:S01]  /*140b0*/  LDC R51, c[0x0][0x278] ;  /* 0x00009e00ff337b82 */ /* 0x000f620000000800 */
[----:B------:R-:W-:Y:S01]  /*140c0*/  PRMT R122, R123, 0x7632, R122 ;  /* 0x000076327b7a7816 */ /* 0x000fe2000000007a */
[----:B------:R3:W-:Y:S01]  /*140d0*/  STG.E.U16 desc[UR60][R12.64], R120 ;  /* 0x000000780c007986 */ /* 0x0007e2000c10153c */
[-C--:B------:R-:W-:Y:S02]  /*140e0*/  LEA R14, P2, R0, R3.reuse, 0x1 ;  /* 0x00000003000e7211 */ /* 0x080fe400078408ff */
[----:B-1----:R-:W-:-:S03]  /*140f0*/  LEA R6, P0, R48, R3, 0x1 ;  /* 0x0000000330067211 */ /* 0x002fc600078008ff */
[----:B------:R-:W1:Y:S01]  /*14100*/  LDC R123, c[0x0][0x278] ;  /* 0x00009e00ff7b7b82 */ /* 0x000e620000000800 */
[----:B------:R3:W-:Y:S01]  /*14110*/  STG.E.U16 desc[UR60][R18.64], R122 ;  /* 0x0000007a12007986 */ /* 0x0007e2000c10153c */
[-C--:B------:R-:W-:Y:S01]  /*14120*/  LEA.HI.X.SX32 R7, R48, R17.reuse, 0x1, P0 ;  /* 0x0000001130077211 */ /* 0x080fe200000f0eff */
[----:B--2---:R-:W-:Y:S01]  /*14130*/  IMAD R48, R139, 0x2, R48 ;  /* 0x000000028b307824 */ /* 0x004fe200078e0230 */
[----:B------:R-:W-:Y:S01]  /*14140*/  LEA.HI.X.SX32 R15, R0, R17, 0x1, P2 ;  /* 0x00000011000f7211 */ /* 0x000fe200010f0eff */
[----:B------:R2:W-:Y:S03]  /*14150*/  STG.E.U16 desc[UR60][R4.64], R116 ;  /* 0x0000007404007986 */ /* 0x0005e6000c10153c */
[----:B---3--:R-:W-:Y:S01]  /*14160*/  LEA R12, P0, R48, R3, 0x1 ;  /* 0x00000003300c7211 */ /* 0x008fe200078008ff */
[----:B------:R-:W3:Y:S01]  /*14170*/  LDC R19, c[0x0][0x278] ;  /* 0x00009e00ff137b82 */ /* 0x000ee20000000800 */
[----:B0-----:R-:W-:Y:S01]  /*14180*/  LEA R0, R49, R48, 0x1 ;  /* 0x0000003031007211 */ /* 0x001fe200078e08ff */
[----:B------:R0:W-:Y:S01]  /*14190*/  STG.E.U16 desc[UR60][R14.64], R117 ;  /* 0x000000750e007986 */ /* 0x0001e2000c10153c */
[----:B------:R-:W-:-:S02]  /*141a0*/  PRMT R50, R117, 0x7632, R50 ;  /* 0x0000763275327816 */ /* 0x000fc40000000032 */
[----:B------:R-:W-:-:S03]  /*141b0*/  LEA.HI.X.SX32 R13, R48, R17, 0x1, P0 ;  /* 0x00000011300d7211 */ /* 0x000fc600000f0eff */
[----:B------:R-:W3:Y:S01]  /*141c0*/  LDC R49, c[0x0][0x278] ;  /* 0x00009e00ff317b82 */ /* 0x000ee20000000800 */
[C---:B--2---:R-:W-:Y:S01]  /*141d0*/  LEA R4, P0, R0.reuse, R3, 0x1 ;  /* 0x0000000300047211 */ /* 0x044fe200078008ff */
[----:B----4-:R-:W-:Y:S01]  /*141e0*/  IMAD R2, R121, 0x2, R0 ;  /* 0x0000000279027824 */ /* 0x010fe200078e0200 */
[----:B------:R2:W-:Y:S05]  /*141f0*/  STG.E.U16 desc[UR60][R6.64], R118 ;  /* 0x0000007606007986 */ /* 0x0005ea000c10153c */
[----:B0-----:R-:W0:Y:S01]  /*14200*/  LDC R117, c[0x0][0x278] ;  /* 0x00009e00ff757b82 */ /* 0x001e220000000800 */
[----:B------:R-:W-:Y:S01]  /*14210*/  LEA.HI.X.SX32 R5, R0, R17, 0x1, P0 ;  /* 0x0000001100057211 */ /* 0x000fe200000f0eff */
[----:B-----5:R-:W-:Y:S01]  /*14220*/  IMAD R0, R51, 0x2, R2 ;  /* 0x0000000233007824 */ /* 0x020fe200078e0202 */
[----:B------:R-:W-:-:S02]  /*14230*/  PRMT R15, R116, 0x7632, R15 ;  /* 0x00007632740f7816 */ /* 0x000fc4000000000f */
[----:B--2---:R-:W-:-:S03]  /*14240*/  LEA R6, P0, R2, R3, 0x1 ;  /* 0x0000000302067211 */ /* 0x004fc600078008ff */
[----:B------:R-:W2:Y:S01]  /*14250*/  LDC R51, c[0x0][0x278] ;  /* 0x00009e00ff337b82 */ /* 0x000ea20000000800 */
[----:B------:R-:W-:Y:S01]  /*14260*/  LEA.HI.X.SX32 R7, R2, R17, 0x1, P0 ;  /* 0x0000001102077211 */ /* 0x000fe200000f0eff */
[----:B-1----:R-:W-:Y:S01]  /*14270*/  IMAD R2, R123, 0x2, R0 ;  /* 0x000000027b027824 */ /* 0x002fe200078e0200 */
[----:B------:R-:W-:Y:S01]  /*14280*/  LEA R14, P0, R0, R3, 0x1 ;  /* 0x00000003000e7211 */ /* 0x000fe200078008ff */
[----:B------:R1:W-:Y:S04]  /*14290*/  STG.E.U16 desc[UR60][R12.64], R119 ;  /* 0x000000770c007986 */ /* 0x0003e8000c10153c */
[----:B------:R4:W-:Y:S01]  /*142a0*/  STG.E.U16 desc[UR60][R4.64], R15 ;  /* 0x0000000f04007986 */ /* 0x0009e2000c10153c */
[----:B------:R-:W-:Y:S02]  /*142b0*/  PRMT R116, R118, 0x7632, R116 ;  /* 0x0000763276747816 */ /* 0x000fe40000000074 */
[----:B------:R-:W-:-:S02]  /*142c0*/  PRMT R118, R119, 0x7632, R118 ;  /* 0x0000763277767816 */ /* 0x000fc40000000076 */
[----:B-1----:R-:W1:Y:S01]  /*142d0*/  LDC R119, c[0x0][0x278] ;  /* 0x00009e00ff777b82 */ /* 0x002e620000000800 */
[----:B----4-:R-:W-:Y:S01]  /*142e0*/  LEA.HI.X.SX32 R15, R0, R17, 0x1, P0 ;  /* 0x00000011000f7211 */ /* 0x010fe200000f0eff */
[----:B---3--:R-:W-:Y:S01]  /*142f0*/  IMAD R0, R19, 0x2, R2 ;  /* 0x0000000213007824 */ /* 0x008fe200078e0202 */
[----:B------:R-:W-:-:S04]  /*14300*/  LEA R18, P0, R2, R3, 0x1 ;  /* 0x0000000302127211 */ /* 0x000fc800078008ff */
[----:B------:R-:W-:Y:S01]  /*14310*/  LEA.HI.X.SX32 R19, R2, R17, 0x1, P0 ;  /* 0x0000001102137211 */ /* 0x000fe200000f0eff */
[----:B------:R-:W-:Y:S01]  /*14320*/  IMAD R2, R49, 0x2, R0 ;  /* 0x0000000231027824 */ /* 0x000fe200078e0200 */
[C---:B------:R-:W-:Y:S01]  /*14330*/  LEA R4, P0, R0.reuse, R3, 0x1 ;  /* 0x0000000300047211 */ /* 0x040fe200078008ff */
[----:B------:R-:W3:Y:S02]  /*14340*/  LDC R49, c[0x0][0x278] ;  /* 0x00009e00ff317b82 */ /* 0x000ee40000000800 */
[----:B0-----:R-:W-:Y:S01]  /*14350*/  IMAD R48, R117, 0x2, R2 ;  /* 0x0000000275307824 */ /* 0x001fe200078e0202 */
[----:B------:R0:W-:Y:S01]  /*14360*/  STG.E.U16 desc[UR60][R6.64], R50 ;  /* 0x0000003206007986 */ /* 0x0001e2000c10153c */
[----:B------:R-:W-:-:S04]  /*14370*/  LEA.HI.X.SX32 R5, R0, R17, 0x1, P0 ;  /* 0x0000001100057211 */ /* 0x000fc800000f0eff */
[----:B------:R-:W4:Y:S01]  /*14380*/  LDC R117, c[0x0][0x278] ;  /* 0x00009e00ff757b82 */ /* 0x000f220000000800 */
[-C--:B------:R-:W-:Y:S02]  /*14390*/  LEA R12, P2, R2, R3.reuse, 0x1 ;  /* 0x00000003020c7211 */ /* 0x080fe400078408ff */
[----:B0-----:R-:W-:-:S04]  /*143a0*/  LEA R6, P0, R48, R3, 0x1 ;  /* 0x0000000330067211 */ /* 0x001fc800078008ff */
[-C--:B------:R-:W-:Y:S02]  /*143b0*/  LEA.HI.X.SX32 R7, R48, R17.reuse, 0x1, P0 ;  /* 0x0000001130077211 */ /* 0x080fe400000f0eff */
[----:B--2---:R-:W-:Y:S02]  /*143c0*/  LEA R48, R51, R48, 0x1 ;  /* 0x0000003033307211 */ /* 0x004fe400078e08ff */
[----:B------:R-:W0:Y:S01]  /*143d0*/  LDC R51, c[0x0][0x278] ;  /* 0x00009e00ff337b82 */ /* 0x000e220000000800 */
[----:B------:R2:W-:Y:S01]  /*143e0*/  STG.E.U16 desc[UR60][R14.64], R116 ;  /* 0x000000740e007986 */ /* 0x0005e2000c10153c */
[----:B------:R-:W-:-:S03]  /*143f0*/  LEA.HI.X.SX32 R13, R2, R17, 0x1, P2 ;  /* 0x00000011020d7211 */ /* 0x000fc600010f0eff */
[----:B------:R5:W-:Y:S01]  /*14400*/  STG.E.U16 desc[UR60][R18.64], R118 ;  /* 0x0000007612007986 */ /* 0x000be2000c10153c */
[----:B------:R-:W-:Y:S01]  /*14410*/  PRMT R50, R113, 0x7632, R50 ;  /* 0x0000763271327816 */ /* 0x000fe20000000032 */
[----:B-1----:R-:W-:Y:S02]  /*14420*/  IMAD R0, R119, 0x2, R48 ;  /* 0x0000000277007824 */ /* 0x002fe400078e0230 */
[----:B------:R1:W-:Y:S04]  /*14430*/  STG.E.U16 desc[UR60][R4.64], R112 ;  /* 0x0000007004007986 */ /* 0x0003e8000c10153c */
[----:B------:R1:W-:Y:S01]  /*14440*/  STG.E.U16 desc[UR60][R12.64], R113 ;  /* 0x000000710c007986 */ /* 0x0003e2000c10153c */
[C---:B--2---:R-:W-:Y:S01]  /*14450*/  LEA R14, P0, R48.reuse, R3, 0x1 ;  /* 0x00000003300e7211 */ /* 0x044fe200078008ff */
[----:B-----5:R-:W2:Y:S03]  /*14460*/  LDC R19, c[0x0][0x278] ;  /* 0x00009e00ff137b82 */ /* 0x020ea60000000800 */
[----:B------:R-:W-:Y:S01]  /*14470*/  LEA.HI.X.SX32 R15, R48, R17, 0x1, P0 ;  /* 0x00000011300f7211 */ /* 0x000fe200000f0eff */
[----:B---3--:R-:W-:Y:S01]  /*14480*/  IMAD R2, R49, 0x2, R0 ;  /* 0x0000000231027824 */ /* 0x008fe200078e0200 */
[----:B-1----:R-:W-:-:S03]  /*14490*/  LEA R4, P0, R0, R3, 0x1 ;  /* 0x0000000300047211 */ /* 0x002fc600078008ff */
[----:B------:R-:W1:Y:S01]  /*144a0*/  LDC R113, c[0x0][0x278] ;  /* 0x00009e00ff717b82 */ /* 0x000e620000000800 */
[----:B------:R3:W-:Y:S01]  /*144b0*/  STG.E.U16 desc[UR60][R6.64], R114 ;  /* 0x0000007206007986 */ /* 0x0007e2000c10153c */
[----:B------:R-:W-:Y:S01]  /*144c0*/  LEA.HI.X.SX32 R5, R0, R17, 0x1, P0 ;  /* 0x0000001100057211 */ /* 0x000fe200000f0eff */
[----:B----4-:R-:W-:-:S05]  /*144d0*/  IMAD R0, R117, 0x2, R2 ;  /* 0x0000000275007824 */ /* 0x010fca00078e0202 */
[----:B------:R-:W4:Y:S01]  /*144e0*/  LDC R49, c[0x0][0x278] ;  /* 0x00009e00ff317b82 */ /* 0x000f220000000800 */
[----:B------:R-:W-:Y:S02]  /*144f0*/  PRMT R13, R112, 0x7632, R13 ;  /* 0x00007632700d7816 */ /* 0x000fe4000000000d */
[C---:B---3--:R-:W-:Y:S01]  /*14500*/  LEA R6, P0, R2.reuse, R3, 0x1 ;  /* 0x0000000302067211 */ /* 0x048fe200078008ff */
[----:B------:R-:W-:Y:S04]  /*14510*/  STG.E.U16 desc[UR60][R14.64], R115 ;  /* 0x000000730e007986 */ /* 0x000fe8000c10153c */
[----:B------:R-:W3:Y:S01]  /*14520*/  LDC R117, c[0x0][0x278] ;  /* 0x00009e00ff757b82 */ /* 0x000ee20000000800 */
[----:B------:R-:W-:Y:S01]  /*14530*/  LEA.HI.X.SX32 R7, R2, R17, 0x1, P0 ;  /* 0x0000001102077211 */ /* 0x000fe200000f0eff */
[----:B0-----:R-:W-:Y:S01]  /*14540*/  IMAD R2, R51, 0x2, R0 ;  /* 0x0000000233027824 */ /* 0x001fe200078e0200 */
[C---:B------:R-:W-:Y:S01]  /*14550*/  LEA R12, P0, R0.reuse, R3, 0x1 ;  /* 0x00000003000c7211 */ /* 0x040fe200078008ff */
[----:B------:R0:W-:Y:S04]  /*14560*/  STG.E.U16 desc[UR60][R4.64], R13 ;  /* 0x0000000d04007986 */ /* 0x0001e8000c10153c */
[----:B------:R-:W5:Y:S01]  /*14570*/  LDC R51, c[0x0][0x278] ;  /* 0x00009e00ff337b82 */ /* 0x000f620000000800 */
[----:B0-----:R-:W-:Y:S01]  /*14580*/  LEA.HI.X.SX32 R13, R0, R17, 0x1, P0 ;  /* 0x00000011000d7211 */ /* 0x001fe200000f0eff */
[----:B--2---:R-:W-:Y:S01]  /*14590*/  IMAD R0, R19, 0x2, R2 ;  /* 0x0000000213007824 */ /* 0x004fe200078e0202 */
[----:B------:R-:W-:-:S04]  /*145a0*/  LEA R18, P0, R2, R3, 0x1 ;  /* 0x0000000302127211 */ /* 0x000fc800078008ff */
[----:B------:R-:W-:Y:S01]  /*145b0*/  LEA.HI.X.SX32 R19, R2, R17, 0x1, P0 ;  /* 0x0000001102137211 */ /* 0x000fe200000f0eff */
[----:B-1----:R-:W-:Y:S02]  /*145c0*/  IMAD R2, R113, 0x2, R0 ;  /* 0x0000000271027824 */ /* 0x002fe400078e0200 */
[----:B------:R-:W0:Y:S01]  /*145d0*/  LDC R113, c[0x0][0x278] ;  /* 0x00009e00ff717b82 */ /* 0x000e220000000800 */
[----:B------:R-:W-:Y:S02]  /*145e0*/  LEA R4, P0, R0, R3, 0x1 ;  /* 0x0000000300047211 */ /* 0x000fe400078008ff */
[----:B----4-:R-:W-:Y:S01]  /*145f0*/  LEA R48, R49, R2, 0x1 ;  /* 0x0000000231307211 */ /* 0x010fe200078e08ff */
[----:B------:R1:W-:Y:S01]  /*14600*/  STG.E.U16 desc[UR60][R6.64], R50 ;  /* 0x0000003206007986 */ /* 0x0003e2000c10153c */
[----:B------:R-:W-:-:S03]  /*14610*/  PRMT R112, R114, 0x7632, R112 ;  /* 0x0000763272707816 */ /* 0x000fc60000000070 */
[----:B------:R-:W2:Y:S01]  /*14620*/  LDC R49, c[0x0][0x278] ;  /* 0x00009e00ff317b82 */ /* 0x000ea20000000800 */
[----:B------:R-:W-:Y:S02]  /*14630*/  LEA.HI.X.SX32 R5, R0, R17, 0x1, P0 ;  /* 0x0000001100057211 */ /* 0x000fe400000f0eff */
[----:B------:R-:W-:Y:S01]  /*14640*/  PRMT R114, R115, 0x7632, R114 ;  /* 0x0000763273727816 */ /* 0x000fe20000000072 */
[----:B------:R4:W-:Y:S01]  /*14650*/  STG.E.U16 desc[UR60][R12.64], R112 ;  /* 0x000000700c007986 */ /* 0x0009e2000c10153c */
[----:B-1----:R-:W-:-:S03]  /*14660*/  LEA R6, P0, R48, R3, 0x1 ;  /* 0x0000000330067211 */ /* 0x002fc600078008ff */
[----:B------:R-:W1:Y:S01]  /*14670*/  LDC R115, c[0x0][0x278] ;  /* 0x00009e00ff737b82 */ /* 0x000e620000000800 */
[----:B------:R4:W-:Y:S01]  /*14680*/  STG.E.U16 desc[UR60][R18.64], R114 ;  /* 0x0000007212007986 */ /* 0x0009e2000c10153c */
[----:B------:R-:W-:Y:S01]  /*14690*/  LEA.HI.X.SX32 R7, R48, R17, 0x1, P0 ;  /* 0x0000001130077211 */ /* 0x000fe200000f0eff */
[----:B---3--:R-:W-:Y:S01]  /*146a0*/  IMAD R48, R117, 0x2, R48 ;  /* 0x0000000275307824 */ /* 0x008fe200078e0230 */
[----:B------:R-:W-:-:S03]  /*146b0*/  LEA R14, P2, R2, R3, 0x1 ;  /* 0x00000003020e7211 */ /* 0x000fc600078408ff */
[----:B-----5:R-:W-:Y:S01]  /*146c0*/  IMAD R0, R51, 0x2, R48 ;  /* 0x0000000233007824 */ /* 0x020fe200078e0230 */
[----:B------:R-:W-:Y:S01]  /*146d0*/  LEA.HI.X.SX32 R15, R2, R17, 0x1, P2 ;  /* 0x00000011020f7211 */ /* 0x000fe200010f0eff */
[----:B------:R-:W3:Y:S01]  /*146e0*/  LDC R51, c[0x0][0x278] ;  /* 0x00009e00ff337b82 */ /* 0x000ee20000000800 */
[----:B----4-:R-:W-:-:S07]  /*146f0*/  LEA R12, P0, R48, R3, 0x1 ;  /* 0x00000003300c7211 */ /* 0x010fce00078008ff */
[----:B------:R-:W4:Y:S01]  /*14700*/  LDC R19, c[0x0][0x278] ;  /* 0x00009e00ff137b82 */ /* 0x000f220000000800 */
[----:B------:R5:W-:Y:S01]  /*14710*/  STG.E.U16 desc[UR60][R4.64], R108 ;  /* 0x0000006c04007986 */ /* 0x000be2000c10153c */
[----:B------:R-:W-:Y:S01]  /*14720*/  LEA.HI.X.SX32 R13, R48, R17, 0x1, P0 ;  /* 0x00000011300d7211 */ /* 0x000fe200000f0eff */
[----:B0-----:R-:W-:Y:S01]  /*14730*/  IMAD R2, R113, 0x2, R0 ;  /* 0x0000000271027824 */ /* 0x001fe200078e0200 */
[----:B------:R-:W-:Y:S01]  /*14740*/  PRMT R50, R109, 0x7632, R50 ;  /* 0x000076326d327816 */ /* 0x000fe20000000032 */
[----:B------:R0:W-:Y:S04]  /*14750*/  STG.E.U16 desc[UR60][R14.64], R109 ;  /* 0x0000006d0e007986 */ /* 0x0001e8000c10153c */
[----:B------:R2:W-:Y:S01]  /*14760*/  STG.E.U16 desc[UR60][R6.64], R110 ;  /* 0x0000006e06007986 */ /* 0x0005e2000c10153c */
[C---:B-----5:R-:W-:Y:S01]  /*14770*/  LEA R4, P0, R0.reuse, R3, 0x1 ;  /* 0x0000000300047211 */ /* 0x060fe200078008ff */
[----:B0-----:R-:W0:Y:S03]  /*14780*/  LDC R109, c[0x0][0x278] ;  /* 0x00009e00ff6d7b82 */ /* 0x001e260000000800 */
[----:B------:R-:W-:Y:S01]  /*14790*/  LEA.HI.X.SX32 R5, R0, R17, 0x1, P0 ;  /* 0x0000001100057211 */ /* 0x000fe200000f0eff */
[----:B--2---:R-:W-:Y:S01]  /*147a0*/  IMAD R0, R49, 0x2, R2 ;  /* 0x0000000231007824 */ /* 0x004fe200078e0202 */
[----:B------:R-:W-:-:S02]  /*147b0*/  LEA R6, P0, R2, R3, 0x1 ;  /* 0x0000000302067211 */ /* 0x000fc400078008ff */
[----:B------:R-:W-:Y:S02]  /*147c0*/  PRMT R15, R108, 0x7632, R15 ;  /* 0x000076326c0f7816 */ /* 0x000fe4000000000f */
[----:B------:R-:W-:Y:S01]  /*147d0*/  LEA.HI.X.SX32 R7, R2, R17, 0x1, P0 ;  /* 0x0000001102077211 */ /* 0x000fe200000f0eff */
[----:B-1----:R-:W-:Y:S01]  /*147e0*/  IMAD R2, R115, 0x2, R0 ;  /* 0x0000000273027824 */ /* 0x002fe200078e0200 */
[----:B------:R-:W-:Y:S01]  /*147f0*/  LEA R14, P0, R0, R3, 0x1 ;  /* 0x00000003000e7211 */ /* 0x000fe200078008ff */
[----:B------:R-:W1:Y:S01]  /*14800*/  LDC R49, c[0x0][0x278] ;  /* 0x00009e00ff317b82 */ /* 0x000e620000000800 */
[----:B------:R2:W-:Y:S04]  /*14810*/  STG.E.U16 desc[UR60][R12.64], R111 ;  /* 0x0000006f0c007986 */ /* 0x0005e8000c10153c */
[----:B------:R5:W-:Y:S01]  /*14820*/  STG.E.U16 desc[UR60][R4.64], R15 ;  /* 0x0000000f04007986 */ /* 0x000be2000c10153c */
[----:B------:R-:W-:-:S02]  /*14830*/  PRMT R108, R110, 0x7632, R108 ;  /* 0x000076326e6c7816 */ /* 0x000fc4000000006c */
[----:B------:R-:W-:Y:S02]  /*14840*/  PRMT R110, R111, 0x7632, R110 ;  /* 0x000076326f6e7816 */ /* 0x000fe4000000006e */
[----:B--2---:R-:W2:Y:S01]  /*14850*/  LDC R111, c[0x0][0x278] ;  /* 0x00009e00ff6f7b82 */ /* 0x004ea20000000800 */
[----:B-----5:R-:W-:Y:S01]  /*14860*/  LEA.HI.X.SX32 R15, R0, R17, 0x1, P0 ;  /* 0x00000011000f7211 */ /* 0x020fe200000f0eff */
[----:B----4-:R-:W-:Y:S01]  /*14870*/  IMAD R0, R19, 0x2, R2 ;  /* 0x0000000213007824 */ /* 0x010fe200078e0202 */
[----:B------:R-:W-:-:S04]  /*14880*/  LEA R18, P0, R2, R3, 0x1 ;  /* 0x0000000302127211 */ /* 0x000fc800078008ff */
[----:B------:R-:W-:Y:S02]  /*14890*/  LEA.HI.X.SX32 R19, R2, R17, 0x1, P0 ;  /* 0x0000001102137211 */ /* 0x000fe400000f0eff */
[----:B---3--:R-:W-:Y:S02]  /*148a0*/  LEA R2, R51, R0, 0x1 ;  /* 0x0000000033027211 */ /* 0x008fe400078e08ff */
        /* <DEDUP_REMOVED lines=8> */
[-C--:B------:R-:W-:Y:S01]  /*14930*/  LEA.HI.X.SX32 R7, R48, R17.reuse, 0x1, P0 ;  /* 0x0000001130077211 */ /* 0x080fe200000f0eff */
[----:B-1----:R-:W-:Y:S02]  /*14940*/  IMAD R48, R49, 0x2, R48 ;  /* 0x0000000231307824 */ /* 0x002fe400078e0230 */
[----:B------:R-:W0:Y:S01]  /*14950*/  LDC R49, c[0x0][0x278] ;  /* 0x00009e00ff317b82 */ /* 0x000e220000000800 */
[----:B------:R-:W-:Y:S01]  /*14960*/  STG.E.U16 desc[UR60][R14.64], R108 ;  /* 0x0000006c0e007986 */ /* 0x000fe2000c10153c */
[----:B------:R-:W-:-:S03]  /*14970*/  LEA.HI.X.SX32 R13, R2, R17, 0x1, P2 ;  /* 0x00000011020d7211 */ /* 0x000fc600010f0eff */
[----:B------:R1:W-:Y:S01]  /*14980*/  STG.E.U16 desc[UR60][R18.64], R110 ;  /* 0x0000006e12007986 */ /* 0x0003e2000c10153c */
[----:B------:R-:W-:Y:S01]  /*14990*/  PRMT R50, R105, 0x7632, R50 ;  /* 0x0000763269327816 */ /* 0x000fe20000000032 */
[----:B--2---:R-:W-:Y:S02]  /*149a0*/  IMAD R0, R111, 0x2, R48 ;  /* 0x000000026f007824 */ /* 0x004fe400078e0230 */
[----:B------:R-:W-:Y:S04]  /*149b0*/  STG.E.U16 desc[UR60][R4.64], R104 ;  /* 0x0000006804007986 */ /* 0x000fe8000c10153c */
[----:B------:R2:W-:Y:S01]  /*149c0*/  STG.E.U16 desc[UR60][R12.64], R105 ;  /* 0x000000690c007986 */ /* 0x0005e2000c10153c */
[----:B-1----:R-:W1:Y:S01]  /*149d0*/  LDC R19, c[0x0][0x278] ;  /* 0x00009e00ff137b82 */ /* 0x002e620000000800 */
[----:B------:R-:W-:Y:S01]  /*149e0*/  LEA R14, P0, R48, R3, 0x1 ;  /* 0x00000003300e7211 */ /* 0x000fe200078008ff */
[----:B---3--:R-:W-:-:S03]  /*149f0*/  IMAD R2, R51, 0x2, R0 ;  /* 0x0000000233027824 */ /* 0x008fc600078e0200 */
[----:B------:R-:W-:-:S03]  /*14a00*/  LEA.HI.X.SX32 R15, R48, R17, 0x1, P0 ;  /* 0x00000011300f7211 */ /* 0x000fc600000f0eff */
[----:B--2---:R-:W2:Y:S01]  /*14a10*/  LDC R105, c[0x0][0x278] ;  /* 0x00009e00ff697b82 */ /* 0x004ea20000000800 */
[C---:B------:R-:W-:Y:S01]  /*14a20*/  LEA R4, P0, R0.reuse, R3, 0x1 ;  /* 0x0000000300047211 */ /* 0x040fe200078008ff */
[----:B------:R3:W-:Y:S03]  /*14a30*/  STG.E.U16 desc[UR60][R6.64], R106 ;  /* 0x0000006a06007986 */ /* 0x0007e6000c10153c */
[----:B------:R-:W-:-:S03]  /*14a40*/  LEA.HI.X.SX32 R5, R0, R17, 0x1, P0 ;  /* 0x0000001100057211 */ /* 0x000fc600000f0eff */
[----:B------:R-:W5:Y:S01]  /*14a50*/  LDC R51, c[0x0][0x278] ;  /* 0x00009e00ff337b82 */ /* 0x000f620000000800 */
[----:B----4-:R-:W-:Y:S01]  /*14a60*/  IMAD R0, R109, 0x2, R2 ;  /* 0x000000026d007824 */ /* 0x010fe200078e0202 */
[----:B------:R-:W-:Y:S02]  /*14a70*/  PRMT R13, R104, 0x7632, R13 ;  /* 0x00007632680d7816 */ /* 0x000fe4000000000d */
[C---:B---3--:R-:W-:Y:S01]  /*14a80*/  LEA R6, P0, R2.reuse, R3, 0x1 ;  /* 0x0000000302067211 */ /* 0x048fe200078008ff */
[----:B------:R-:W-:Y:S03]  /*14a90*/  STG.E.U16 desc[UR60][R14.64], R107 ;  /* 0x0000006b0e007986 */ /* 0x000fe6000c10153c */
[----:B------:R-:W3:Y:S01]  /*14aa0*/  LDC R109, c[0x0][0x278] ;  /* 0x00009e00ff6d7b82 */ /* 0x000ee20000000800 */
[----:B------:R-:W-:Y:S01]  /*14ab0*/  LEA.HI.X.SX32 R7, R2, R17, 0x1, P0 ;  /* 0x0000001102077211 */ /* 0x000fe200000f0eff */
[----:B0-----:R-:W-:Y:S01]  /*14ac0*/  IMAD R2, R49, 0x2, R0 ;  /* 0x0000000231027824 */ /* 0x001fe200078e0200 */
[C---:B------:R-:W-:Y:S01]  /*14ad0*/  LEA R12, P0, R0.reuse, R3, 0x1 ;  /* 0x00000003000c7211 */ /* 0x040fe200078008ff */
[----:B------:R0:W-:Y:S04]  /*14ae0*/  STG.E.U16 desc[UR60][R4.64], R13 ;  /* 0x0000000d04007986 */ /* 0x0001e8000c10153c */
[----:B------:R-:W4:Y:S01]  /*14af0*/  LDC R49, c[0x0][0x278] ;  /* 0x00009e00ff317b82 */ /* 0x000f220000000800 */
[----:B0-----:R-:W-:-:S02]  /*14b00*/  LEA.HI.X.SX32 R13, R0, R17, 0x1, P0 ;  /* 0x00000011000d7211 */ /* 0x001fc400000f0eff */
[C---:B------:R-:W-:Y:S02]  /*14b10*/  LEA R18, P0, R2.reuse, R3, 0x1 ;  /* 0x0000000302127211 */ /* 0x040fe400078008ff */
[----:B-1----:R-:W-:Y:S02]  /*14b20*/  LEA R0, R19, R2, 0x1 ;  /* 0x0000000213007211 */ /* 0x002fe400078e08ff */
[----:B------:R-:W-:-:S03]  /*14b30*/  LEA.HI.X.SX32 R19, R2, R17, 0x1, P0 ;  /* 0x0000001102137211 */ /* 0x000fc600000f0eff */
[----:B--2---:R-:W-:Y:S02]  /*14b40*/  IMAD R2, R105, 0x2, R0 ;  /* 0x0000000269027824 */ /* 0x004fe400078e0200 */
[----:B------:R-:W0:Y:S01]  /*14b50*/  LDC R105, c[0x0][0x278] ;  /* 0x00009e00ff697b82 */ /* 0x000e220000000800 */
[----:B------:R-:W-:Y:S01]  /*14b60*/  LEA R4, P0, R0, R3, 0x1 ;  /* 0x0000000300047211 */ /* 0x000fe200078008ff */
[----:B-----5:R-:W-:Y:S01]  /*14b70*/  IMAD R48, R51, 0x2, R2 ;  /* 0x0000000233307824 */ /* 0x020fe200078e0202 */
[----:B------:R1:W-:Y:S01]  /*14b80*/  STG.E.U16 desc[UR60][R6.64], R50 ;  /* 0x0000003206007986 */ /* 0x0003e2000c10153c */
[----:B------:R-:W-:-:S04]  /*14b90*/  PRMT R104, R106, 0x7632, R104 ;  /* 0x000076326a687816 */ /* 0x000fc80000000068 */
[----:B------:R-:W2:Y:S01]  /*14ba0*/  LDC R51, c[0x0][0x278] ;  /* 0x00009e00ff337b82 */ /* 0x000ea20000000800 */
[----:B------:R-:W-:Y:S02]  /*14bb0*/  LEA.HI.X.SX32 R5, R0, R17, 0x1, P0 ;  /* 0x0000001100057211 */ /* 0x000fe400000f0eff */
[----:B------:R-:W-:Y:S02]  /*14bc0*/  PRMT R106, R107, 0x7632, R106 ;  /* 0x000076326b6a7816 */ /* 0x000fe4000000006a */
[----:B-1----:R-:W-:-:S03]  /*14bd0*/  LEA R6, P0, R48, R3, 0x1 ;  /* 0x0000000330067211 */ /* 0x002fc600078008ff */
[----:B------:R-:W1:Y:S01]  /*14be0*/  LDC R107, c[0x0][0x278] ;  /* 0x00009e00ff6b7b82 */ /* 0x000e620000000800 */
[----:B------:R5:W-:Y:S01]  /*14bf0*/  STG.E.U16 desc[UR60][R12.64], R104 ;  /* 0x000000680c007986 */ /* 0x000be2000c10153c */
[----:B------:R-:W-:Y:S02]  /*14c00*/  LEA R14, P2, R2, R3, 0x1 ;  /* 0x00000003020e7211 */ /* 0x000fe400078408ff */
[-C--:B------:R-:W-:Y:S01]  /*14c10*/  LEA.HI.X.SX32 R7, R48, R17.reuse, 0x1, P0 ;  /* 0x0000001130077211 */ /* 0x080fe200000f0eff */
[----:B---3--:R-:W-:Y:S01]  /*14c20*/  IMAD R48, R109, 0x2, R48 ;  /* 0x000000026d307824 */ /* 0x008fe200078e0230 */
[----:B------:R3:W-:Y:S01]  /*14c30*/  STG.E.U16 desc[UR60][R18.64], R106 ;  /* 0x0000006a12007986 */ /* 0x0007e2000c10153c */
[----:B------:R-:W-:Y:S02]  /*14c40*/  LEA.HI.X.SX32 R15, R2, R17, 0x1, P2 ;  /* 0x00000011020f7211 */ /* 0x000fe400010f0eff */
[----:B----4-:R-:W-:Y:S02]  /*14c50*/  IMAD R0, R49, 0x2, R48 ;  /* 0x0000000231007824 */ /* 0x010fe400078e0230 */
[----:B------:R-:W4:Y:S01]  /*14c60*/  LDC R49, c[0x0][0x278] ;  /* 0x00009e00ff317b82 */ /* 0x000f220000000800 */
[----:B-----5:R-:W-:-:S07]  /*14c70*/  LEA R12, P0, R48, R3, 0x1 ;  /* 0x00000003300c7211 */ /* 0x020fce00078008ff */
[----:B---3--:R-:W3:Y:S01]  /*14c80*/  LDC R19, c[0x0][0x278] ;  /* 0x00009e00ff137b82 */ /* 0x008ee20000000800 */
[----:B------:R5:W-:Y:S01]  /*14c90*/  STG.E.U16 desc[UR60][R4.64], R100 ;  /* 0x0000006404007986 */ /* 0x000be2000c10153c */
[----:B------:R-:W-:Y:S01]  /*14ca0*/  PRMT R50, R101, 0x7632, R50 ;  /* 0x0000763265327816 */ /* 0x000fe20000000032 */
[----:B0-----:R-:W-:Y:S01]  /*14cb0*/  IMAD R2, R105, 0x2, R0 ;  /* 0x0000000269027824 */ /* 0x001fe200078e0200 */
[----:B------:R-:W-:Y:S01]  /*14cc0*/  LEA.HI.X.SX32 R13, R48, R17, 0x1, P0 ;  /* 0x00000011300d7211 */ /* 0x000fe200000f0eff */
        /* <DEDUP_REMOVED lines=9> */
[----:B------:R-:W2:Y:S01]  /*14d60*/  LDC R51, c[0x0][0x278] ;  /* 0x00009e00ff337b82 */ /* 0x000ea20000000800 */
[----:B------:R-:W-:Y:S01]  /*14d70*/  LEA R14, P0, R0, R3, 0x1 ;  /* 0x00000003000e7211 */ /* 0x000fe200078008ff */
[----:B------:R5:W-:Y:S01]  /*14d80*/  STG.E.U16 desc[UR60][R12.64], R103 ;  /* 0x000000670c007986 */ /* 0x000be2000c10153c */
[----:B-1----:R-:W-:-:S03]  /*14d90*/  LEA R2, R107, R0, 0x1 ;  /* 0x000000006b027211 */ /* 0x002fc600078e08ff */
[----:B------:R1:W-:Y:S01]  /*14da0*/  STG.E.U16 desc[UR60][R4.64], R15 ;  /* 0x0000000f04007986 */ /* 0x0003e2000c10153c */
[----:B------:R-:W-:Y:S02]  /*14db0*/  PRMT R100, R102, 0x7632, R100 ;  /* 0x0000763266647816 */ /* 0x000fe40000000064 */
[----:B------:R-:W-:Y:S02]  /*14dc0*/  PRMT R102, R103, 0x7632, R102 ;  /* 0x0000763267667816 */ /* 0x000fe40000000066 */
[----:B-----5:R-:W5:Y:S01]  /*14dd0*/  LDC R103, c[0x0][0x278] ;  /* 0x00009e00ff677b82 */ /* 0x020f620000000800 */
[----:B-1----:R-:W-:Y:S01]  /*14de0*/  LEA.HI.X.SX32 R15, R0, R17, 0x1, P0 ;  /* 0x00000011000f7211 */ /* 0x002fe200000f0eff */
[----:B---3--:R-:W-:Y:S01]  /*14df0*/  IMAD R0, R19, 0x2, R2 ;  /* 0x0000000213007824 */ /* 0x008fe200078e0202 */
[----:B------:R-:W-:-:S04]  /*14e00*/  LEA R18, P0, R2, R3, 0x1 ;  /* 0x0000000302127211 */ /* 0x000fc800078008ff */
[----:B------:R-:W-:Y:S01]  /*14e10*/  LEA.HI.X.SX32 R19, R2, R17, 0x1, P0 ;  /* 0x0000001102137211 */ /* 0x000fe200000f0eff */
[----:B----4-:R-:W-:Y:S01]  /*14e20*/  IMAD R2, R49, 0x2, R0 ;  /* 0x0000000231027824 */ /* 0x010fe200078e0200 */
[C---:B------:R-:W-:Y:S01]  /*14e30*/  LEA R4, P0, R0.reuse, R3, 0x1 ;  /* 0x0000000300047211 */ /* 0x040fe200078008ff */
[----:B------:R-:W1:Y:S02]  /*14e40*/  LDC R49, c[0x0][0x278] ;  /* 0x00009e00ff317b82 */ /* 0x000e640000000800 */
[----:B0-----:R-:W-:Y:S01]  /*14e50*/  IMAD R48, R101, 0x2, R2 ;  /* 0x0000000265307824 */ /* 0x001fe200078e0202 */
[----:B------:R0:W-:Y:S01]  /*14e60*/  STG.E.U16 desc[UR60][R6.64], R50 ;  /* 0x0000003206007986 */ /* 0x0001e2000c10153c */
[----:B------:R-:W-:-:S04]  /*14e70*/  LEA.HI.X.SX32 R5, R0, R17, 0x1, P0 ;  /* 0x0000001100057211 */ /* 0x000fc800000f0eff */
[----:B------:R-:W3:Y:S01]  /*14e80*/  LDC R101, c[0x0][0x278] ;  /* 0x00009e00ff657b82 */ /* 0x000ee20000000800 */
[-C--:B------:R-:W-:Y:S02]  /*14e90*/  LEA R12, P2, R2, R3.reuse, 0x1 ;  /* 0x00000003020c7211 */ /* 0x080fe400078408ff */
[----:B0-----:R-:W-:-:S04]  /*14ea0*/  LEA R6, P0, R48, R3, 0x1 ;  /* 0x0000000330067211 */ /* 0x001fc800078008ff */
[-C--:B------:R-:W-:Y:S01]  /*14eb0*/  LEA.HI.X.SX32 R7, R48, R17.reuse, 0x1, P0 ;  /* 0x0000001130077211 */ /* 0x080fe200000f0eff */
[----:B--2---:R-:W-:Y:S02]  /*14ec0*/  IMAD R48, R51, 0x2, R48 ;  /* 0x0000000233307824 */ /* 0x004fe400078e0230 */
[----:B------:R-:W0:Y:S01]  /*14ed0*/  LDC R51, c[0x0][0x278] ;  /* 0x00009e00ff337b82 */ /* 0x000e220000000800 */
[----:B------:R2:W-:Y:S01]  /*14ee0*/  STG.E.U16 desc[UR60][R14.64], R100 ;  /* 0x000000640e007986 */ /* 0x0005e2000c10153c */
[----:B------:R-:W-:-:S03]  /*14ef0*/  LEA.HI.X.SX32 R13, R2, R17, 0x1, P2 ;  /* 0x00000011020d7211 */ /* 0x000fc600010f0eff */
[----:B------:R4:W-:Y:S01]  /*14f00*/  STG.E.U16 desc[UR60][R18.64], R102 ;  /* 0x0000006612007986 */ /* 0x0009e2000c10153c */
[----:B------:R-:W-:Y:S01]  /*14f10*/  PRMT R50, R97, 0x7632, R50 ;  /* 0x0000763261327816 */ /* 0x000fe20000000032 */
[----:B-----5:R-:W-:Y:S02]  /*14f20*/  IMAD R0, R103, 0x2, R48 ;  /* 0x0000000267007824 */ /* 0x020fe400078e0230 */
[----:B------:R5:W-:Y:S04]  /*14f30*/  STG.E.U16 desc[UR60][R4.64], R96 ;  /* 0x0000006004007986 */ /* 0x000be8000c10153c */
[----:B------:R5:W-:Y:S01]  /*14f40*/  STG.E.U16 desc[UR60][R12.64], R97 ;  /* 0x000000610c007986 */ /* 0x000be2000c10153c */
[C---:B--2---:R-:W-:Y:S01]  /*14f50*/  LEA R14, P0, R48.reuse, R3, 0x1 ;  /* 0x00000003300e7211 */ /* 0x044fe200078008ff */
[----:B----4-:R-:W2:Y:S03]  /*14f60*/  LDC R19, c[0x0][0x278] ;  /* 0x00009e00ff137b82 */ /* 0x010ea60000000800 */
[----:B------:R-:W-:Y:S01]  /*14f70*/  LEA.HI.X.SX32 R15, R48, R17, 0x1, P0 ;  /* 0x00000011300f7211 */ /* 0x000fe200000f0eff */
[----:B-1----:R-:W-:Y:S01]  /*14f80*/  IMAD R2, R49, 0x2, R0 ;  /* 0x0000000231027824 */ /* 0x002fe200078e0200 */
[----:B-----5:R-:W-:-:S03]  /*14f90*/  LEA R4, P0, R0, R3, 0x1 ;  /* 0x0000000300047211 */ /* 0x020fc600078008ff */
[----:B------:R-:W1:Y:S01]  /*14fa0*/  LDC R97, c[0x0][0x278] ;  /* 0x00009e00ff617b82 */ /* 0x000e620000000800 */
[----:B------:R4:W-:Y:S01]  /*14fb0*/  STG.E.U16 desc[UR60][R6.64], R98 ;  /* 0x0000006206007986 */ /* 0x0009e2000c10153c */
[----:B------:R-:W-:Y:S02]  /*14fc0*/  LEA.HI.X.SX32 R5, R0, R17, 0x1, P0 ;  /* 0x0000001100057211 */ /* 0x000fe400000f0eff */
[----:B---3--:R-:W-:-:S04]  /*14fd0*/  LEA R0, R101, R2, 0x1 ;  /* 0x0000000265007211 */ /* 0x008fc800078e08ff */
[----:B------:R-:W3:Y:S01]  /*14fe0*/  LDC R49, c[0x0][0x278] ;  /* 0x00009e00ff317b82 */ /* 0x000ee20000000800 */
[----:B------:R-:W-:Y:S02]  /*14ff0*/  PRMT R13, R96, 0x7632, R13 ;  /* 0x00007632600d7816 */ /* 0x000fe4000000000d */
[C---:B----4-:R-:W-:Y:S01]  /*15000*/  LEA R6, P0, R2.reuse, R3, 0x1 ;  /* 0x0000000302067211 */ /* 0x050fe200078008ff */
[----:B------:R-:W-:Y:S04]  /*15010*/  STG.E.U16 desc[UR60][R14.64], R99 ;  /* 0x000000630e007986 */ /* 0x000fe8000c10153c */
[----:B------:R-:W4:Y:S01]  /*15020*/  LDC R101, c[0x0][0x278] ;  /* 0x00009e00ff657b82 */ /* 0x000f220000000800 */
        /* <DEDUP_REMOVED lines=11> */
[----:B------:R-:W-:Y:S01]  /*150e0*/  LEA R4, P0, R0, R3, 0x1 ;  /* 0x0000000300047211 */ /* 0x000fe200078008ff */
[----:B---3--:R-:W-:Y:S01]  /*150f0*/  IMAD R48, R49, 0x2, R2 ;  /* 0x0000000231307824 */ /* 0x008fe200078e0202 */
[----:B------:R-:W-:Y:S01]  /*15100*/  PRMT R96, R98, 0x7632, R96 ;  /* 0x0000763262607816 */ /* 0x000fe20000000060 */
[----:B------:R1:W-:Y:S01]  /*15110*/  STG.E.U16 desc[UR60][R6.64], R50 ;  /* 0x0000003206007986 */ /* 0x0003e2000c10153c */
[----:B------:R-:W-:-:S03]  /*15120*/  LEA.HI.X.SX32 R5, R0, R17, 0x1, P0 ;  /* 0x0000001100057211 */ /* 0x000fc600000f0eff */
[----:B------:R-:W2:Y:S01]  /*15130*/  LDC R49, c[0x0][0x278] ;  /* 0x00009e00ff317b82 */ /* 0x000ea20000000800 */
[----:B------:R-:W-:Y:S01]  /*15140*/  PRMT R98, R99, 0x7632, R98 ;  /* 0x0000763263627816 */ /* 0x000fe20000000062 */
[----:B------:R3:W-:Y:S01]  /*15150*/  STG.E.U16 desc[UR60][R12.64], R96 ;  /* 0x000000600c007986 */ /* 0x0007e2000c10153c */
[-C--:B------:R-:W-:Y:S02]  /*15160*/  LEA R14, P2, R2, R3.reuse, 0x1 ;  /* 0x00000003020e7211 */ /* 0x080fe400078408ff */
[----:B-1----:R-:W-:-:S03]  /*15170*/  LEA R6, P0, R48, R3, 0x1 ;  /* 0x0000000330067211 */ /* 0x002fc600078008ff */
[----:B------:R-:W1:Y:S01]  /*15180*/  LDC R99, c[0x0][0x278] ;  /* 0x00009e00ff637b82 */ /* 0x000e620000000800 */
[----:B------:R0:W-:Y:S01]  /*15190*/  STG.E.U16 desc[UR60][R18.64], R98 ;  /* 0x0000006212007986 */ /* 0x0001e2000c10153c */
[-C--:B------:R-:W-:Y:S01]  /*151a0*/  LEA.HI.X.SX32 R7, R48, R17.reuse, 0x1, P0 ;  /* 0x0000001130077211 */ /* 0x080fe200000f0eff */
[----:B----4-:R-:W-:Y:S01]  /*151b0*/  IMAD R48, R101, 0x2, R48 ;  /* 0x0000000265307824 */ /* 0x010fe200078e0230 */
[----:B------:R-:W-:-:S03]  /*151c0*/  LEA.HI.X.SX32 R15, R2, R17, 0x1, P2 ;  /* 0x00000011020f7211 */ /* 0x000fc600010f0eff */
[----:B-----5:R-:W-:Y:S01]  /*151d0*/  IMAD R0, R51, 0x2, R48 ;  /* 0x0000000233007824 */ /* 0x020fe200078e0230 */
[----:B---3--:R-:W-:Y:S01]  /*151e0*/  LEA R12, P0, R48, R3, 0x1 ;  /* 0x00000003300c7211 */ /* 0x008fe200078008ff */
[----:B------:R-:W3:Y:S01]  /*151f0*/  LDC R51, c[0x0][0x278] ;  /* 0x00009e00ff337b82 */ /* 0x000ee20000000800 */
[----:B------:R4:W-:Y:S07]  /*15200*/  STG.E.U16 desc[UR60][R4.64], R92 ;  /* 0x0000005c04007986 */ /* 0x0009ee000c10153c */
[----:B0-----:R-:W0:Y:S01]  /*15210*/  LDC R19, c[0x0][0x278] ;  /* 0x00009e00ff137b82 */ /* 0x001e220000000800 */
[----:B------:R5:W-:Y:S01]  /*15220*/  STG.E.U16 desc[UR60][R14.64], R93 ;  /* 0x0000005d0e007986 */ /* 0x000be2000c10153c */
[----:B------:R-:W-:-:S02]  /*15230*/  PRMT R50, R93, 0x7632, R50 ;  /* 0x000076325d327816 */ /* 0x000fc40000000032 */
[----:B------:R-:W-:Y:S02]  /*15240*/  LEA.HI.X.SX32 R13, R48, R17, 0x1, P0 ;  /* 0x00000011300d7211 */ /* 0x000fe400000f0eff */
[C---:B----4-:R-:W-:Y:S02]  /*15250*/  LEA R4, P0, R0.reuse, R3, 0x1 ;  /* 0x0000000300047211 */ /* 0x050fe400078008ff */
[----:B------:R-:W-:Y:S01]  /*15260*/  LEA R2, R97, R0, 0x1 ;  /* 0x0000000061027211 */ /* 0x000fe200078e08ff */
[----:B------:R4:W-:Y:S01]  /*15270*/  STG.E.U16 desc[UR60][R6.64], R94 ;  /* 0x0000005e06007986 */ /* 0x0009e2000c10153c */
[----:B-----5:R-:W5:Y:S01]  /*15280*/  LDC R93, c[0x0][0x278] ;  /* 0x00009e00ff5d7b82 */ /* 0x020f620000000800 */
[----:B------:R-:W-:Y:S02]  /*15290*/  LEA.HI.X.SX32 R5, R0, R17, 0x1, P0 ;  /* 0x0000001100057211 */ /* 0x000fe400000f0eff */
[----:B--2---:R-:W-:Y:S01]  /*152a0*/  IMAD R0, R49, 0x2, R2 ;  /* 0x0000000231007824 */ /* 0x004fe200078e0202 */
[----:B------:R-:W-:-:S02]  /*152b0*/  PRMT R15, R92, 0x7632, R15 ;  /* 0x000076325c0f7816 */ /* 0x000fc4000000000f */
[C---:B----4-:R-:W-:Y:S02]  /*152c0*/  LEA R6, P0, R2.reuse, R3, 0x1 ;  /* 0x0000000302067211 */ /* 0x050fe400078008ff */
[----:B------:R-:W2:Y:S02]  /*152d0*/  LDC R49, c[0x0][0x278] ;  /* 0x00009e00ff317b82 */ /* 0x000ea40000000800 */
[----:B------:R-:W-:Y:S01]  /*152e0*/  LEA.HI.X.SX32 R7, R2, R17, 0x1, P0 ;  /* 0x0000001102077211 */ /* 0x000fe200000f0eff */
[----:B-1----:R-:W-:Y:S01]  /*152f0*/  IMAD R2, R99, 0x2, R0 ;  /* 0x0000000263027824 */ /* 0x002fe200078e0200 */
[----:B------:R-:W-:Y:S01]  /*15300*/  LEA R14, P0, R0, R3, 0x1 ;  /* 0x00000003000e7211 */ /* 0x000fe200078008ff */
[----:B------:R1:W-:Y:S04]  /*15310*/  STG.E.U16 desc[UR60][R12.64], R95 ;  /* 0x0000005f0c007986 */ /* 0x0003e8000c10153c */
[----:B------:R4:W-:Y:S01]  /*15320*/  STG.E.U16 desc[UR60][R4.64], R15 ;  /* 0x0000000f04007986 */ /* 0x0009e2000c10153c */
[----:B------:R-:W-:-:S02]  /*15330*/  PRMT R92, R94, 0x7632, R92 ;  /* 0x000076325e5c7816 */ /* 0x000fc4000000005c */
[----:B------:R-:W-:Y:S02]  /*15340*/  PRMT R94, R95, 0x7632, R94 ;  /* 0x000076325f5e7816 */ /* 0x000fe4000000005e */
[----:B-1----:R-:W1:Y:S01]  /*15350*/  LDC R95, c[0x0][0x278] ;  /* 0x00009e00ff5f7b82 */ /* 0x002e620000000800 */
[----:B----4-:R-:W-:Y:S01]  /*15360*/  LEA.HI.X.SX32 R15, R0, R17, 0x1, P0 ;  /* 0x00000011000f7211 */ /* 0x010fe200000f0eff */
[----:B0-----:R-:W-:Y:S01]  /*15370*/  IMAD R0, R19, 0x2, R2 ;  /* 0x0000000213007824 */ /* 0x001fe200078e0202 */
[----:B------:R-:W-:-:S04]  /*15380*/  LEA R18, P0, R2, R3, 0x1 ;  /* 0x0000000302127211 */ /* 0x000fc800078008ff */
[----:B------:R-:W-:Y:S01]  /*15390*/  LEA.HI.X.SX32 R19, R2, R17, 0x1, P0 ;  /* 0x0000001102137211 */ /* 0x000fe200000f0eff */
[----:B---3--:R-:W-:Y:S01]  /*153a0*/  IMAD R2, R51, 0x2, R0 ;  /* 0x0000000233027824 */ /* 0x008fe200078e0200 */
[C---:B------:R-:W-:Y:S01]  /*153b0*/  LEA R4, P0, R0.reuse, R3, 0x1 ;  /* 0x0000000300047211 */ /* 0x040fe200078008ff */
[----:B------:R-:W0:Y:S02]  /*153c0*/  LDC R51, c[0x0][0x278] ;  /* 0x00009e00ff337b82 */ /* 0x000e240000000800 */
[----:B-----5:R-:W-:Y:S01]  /*153d0*/  IMAD R48, R93, 0x2, R2 ;  /* 0x000000025d307824 */ /* 0x020fe200078e0202 */
[----:B------:R3:W-:Y:S01]  /*153e0*/  STG.E.U16 desc[UR60][R6.64], R50 ;  /* 0x0000003206007986 */ /* 0x0007e2000c10153c */
[----:B------:R-:W-:-:S04]  /*153f0*/  LEA.HI.X.SX32 R5, R0, R17, 0x1, P0 ;  /* 0x0000001100057211 */ /* 0x000fc800000f0eff */
[----:B------:R-:W4:Y:S01]  /*15400*/  LDC R93, c[0x0][0x278] ;  /* 0x00009e00ff5d7b82 */ /* 0x000f220000000800 */
[-C--:B------:R-:W-:Y:S02]  /*15410*/  LEA R12, P2, R2, R3.reuse, 0x1 ;  /* 0x00000003020c7211 */ /* 0x080fe400078408ff */
[----:B---3--:R-:W-:-:S04]  /*15420*/  LEA R6, P0, R48, R3, 0x1 ;  /* 0x0000000330067211 */ /* 0x008fc800078008ff */
[-C--:B------:R-:W-:Y:S01]  /*15430*/  LEA.HI.X.SX32 R7, R48, R17.reuse, 0x1, P0 ;  /* 0x0000001130077211 */ /* 0x080fe200000f0eff */
[----:B--2---:R-:W-:Y:S02]  /*15440*/  IMAD R48, R49, 0x2, R48 ;  /* 0x0000000231307824 */ /* 0x004fe400078e0230 */
[----:B------:R-:W2:Y:S01]  /*15450*/  LDC R49, c[0x0][0x278] ;  /* 0x00009e00ff317b82 */ /* 0x000ea20000000800 */
[----:B------:R3:W-:Y:S01]  /*15460*/  STG.E.U16 desc[UR60][R14.64], R92 ;  /* 0x0000005c0e007986 */ /* 0x0007e2000c10153c */
[----:B------:R-:W-:-:S03]  /*15470*/  LEA.HI.X.SX32 R13, R2, R17, 0x1, P2 ;  /* 0x00000011020d7211 */ /* 0x000fc600010f0eff */
[----:B------:R5:W-:Y:S01]  /*15480*/  STG.E.U16 desc[UR60][R18.64], R94 ;  /* 0x0000005e12007986 */ /* 0x000be2000c10153c */
[----:B------:R-:W-:Y:S02]  /*15490*/  PRMT R50, R89, 0x7632, R50 ;  /* 0x0000763259327816 */ /* 0x000fe40000000032 */
[----:B-1----:R-:W-:Y:S01]  /*154a0*/  LEA R0, R95, R48, 0x1 ;  /* 0x000000305f007211 */ /* 0x002fe200078e08ff */
[----:B------:R1:W-:Y:S04]  /*154b0*/  STG.E.U16 desc[UR60][R4.64], R88 ;  /* 0x0000005804007986 */ /* 0x0003e8000c10153c */
[----:B------:R1:W-:Y:S01]  /*154c0*/  STG.E.U16 desc[UR60][R12.64], R89 ;  /* 0x000000590c007986 */ /* 0x0003e2000c10153c */
[C---:B---3--:R-:W-:Y:S01]  /*154d0*/  LEA R14, P0, R48.reuse, R3, 0x1 ;  /* 0x00000003300e7211 */ /* 0x048fe200078008ff */
[----:B-----5:R-:W3:Y:S03]  /*154e0*/  LDC R19, c[0x0][0x278] ;  /* 0x00009e00ff137b82 */ /* 0x020ee60000000800 */
[----:B------:R-:W-:Y:S01]  /*154f0*/  LEA.HI.X.SX32 R15, R48, R17, 0x1, P0 ;  /* 0x00000011300f7211 */ /* 0x000fe200000f0eff */
[----:B0-----:R-:W-:Y:S01]  /*15500*/  IMAD R2, R51, 0x2, R0 ;  /* 0x0000000233027824 */ /* 0x001fe200078e0200 */
[----:B-1----:R-:W-:-:S03]  /*15510*/  LEA R4, P0, R0, R3, 0x1 ;  /* 0x0000000300047211 */ /* 0x002fc600078008ff */
[----:B------:R-:W0:Y:S01]  /*15520*/  LDC R89, c[0x0][0x278] ;  /* 0x00009e00ff597b82 */ /* 0x000e220000000800 */
[----:B------:R1:W-:Y:S01]  /*15530*/  STG.E.U16 desc[UR60][R6.64], R90 ;  /* 0x0000005a06007986 */ /* 0x0003e2000c10153c */
[----:B------:R-:W-:Y:S01]  /*15540*/  LEA.HI.X.SX32 R5, R0, R17, 0x1, P0 ;  /* 0x0000001100057211 */ /* 0x000fe200000f0eff */
[----:B----4-:R-:W-:-:S05]  /*15550*/  IMAD R0, R93, 0x2, R2 ;  /* 0x000000025d007824 */ /* 0x010fca00078e0202 */
[----:B------:R-:W4:Y:S01]  /*15560*/  LDC R51, c[0x0][0x278] ;  /* 0x00009e00ff337b82 */ /* 0x000f220000000800 */
[----:B------:R-:W-:Y:S02]  /*15570*/  PRMT R13, R88, 0x7632, R13 ;  /* 0x00007632580d7816 */ /* 0x000fe4000000000d */
[C---:B-1----:R-:W-:Y:S01]  /*15580*/  LEA R6, P0, R2.reuse, R3, 0x1 ;  /* 0x0000000302067211 */ /* 0x042fe200078008ff */
[----:B------:R-:W-:Y:S04]  /*15590*/  STG.E.U16 desc[UR60][R14.64], R91 ;  /* 0x0000005b0e007986 */ /* 0x000fe8000c10153c */
[----:B------:R-:W1:Y:S01]  /*155a0*/  LDC R93, c[0x0][0x278] ;  /* 0x00009e00ff5d7b82 */ /* 0x000e620000000800 */
[----:B------:R-:W-:Y:S01]  /*155b0*/  LEA.HI.X.SX32 R7, R2, R17, 0x1, P0 ;  /* 0x0000001102077211 */ /* 0x000fe200000f0eff */
[----:B--2---:R-:W-:Y:S01]  /*155c0*/  IMAD R2, R49, 0x2, R0 ;  /* 0x0000000231027824 */ /* 0x004fe200078e0200 */
[C---:B------:R-:W-:Y:S01]  /*155d0*/  LEA R12, P0, R0.reuse, R3, 0x1 ;  /* 0x00000003000c7211 */ /* 0x040fe200078008ff */
[----:B------:R2:W-:Y:S04]  /*155e0*/  STG.E.U16 desc[UR60][R4.64], R13 ;  /* 0x0000000d04007986 */ /* 0x0005e8000c10153c */
[----:B------:R-:W5:Y:S01]  /*155f0*/  LDC R49, c[0x0][0x278] ;  /* 0x00009e00ff317b82 */ /* 0x000f620000000800 */
[----:B--2---:R-:W-:Y:S01]  /*15600*/  LEA.HI.X.SX32 R13, R0, R17, 0x1, P0 ;  /* 0x00000011000d7211 */ /* 0x004fe200000f0eff */
[----:B---3--:R-:W-:Y:S01]  /*15610*/  IMAD R0, R19, 0x2, R2 ;  /* 0x0000000213007824 */ /* 0x008fe200078e0202 */
[----:B------:R-:W-:-:S04]  /*15620*/  LEA R18, P0, R2, R3, 0x1 ;  /* 0x0000000302127211 */ /* 0x000fc800078008ff */
[----:B------:R-:W-:Y:S01]  /*15630*/  LEA.HI.X.SX32 R19, R2, R17, 0x1, P0 ;  /* 0x0000001102137211 */ /* 0x000fe200000f0eff */
[----:B0-----:R-:W-:Y:S02]  /*15640*/  IMAD R2, R89, 0x2, R0 ;  /* 0x0000000259027824 */ /* 0x001fe400078e0200 */
[----:B------:R-:W0:Y:S01]  /*15650*/  LDC R89, c[0x0][0x278] ;  /* 0x00009e00ff597b82 */ /* 0x000e220000000800 */
[----:B------:R-:W-:Y:S01]  /*15660*/  LEA R4, P0, R0, R3, 0x1 ;  /* 0x0000000300047211 */ /* 0x000fe200078008ff */
[----:B----4-:R-:W-:Y:S01]  /*15670*/  IMAD R48, R51, 0x2, R2 ;  /* 0x0000000233307824 */ /* 0x010fe200078e0202 */
[----:B------:R-:W-:Y:S01]  /*15680*/  PRMT R88, R90, 0x7632, R88 ;  /* 0x000076325a587816 */ /* 0x000fe20000000058 */
[----:B------:R2:W-:Y:S01]  /*15690*/  STG.E.U16 desc[UR60][R6.64], R50 ;  /* 0x0000003206007986 */ /* 0x0005e2000c10153c */
[----:B------:R-:W-:-:S03]  /*156a0*/  LEA.HI.X.SX32 R5, R0, R17, 0x1, P0 ;  /* 0x0000001100057211 */ /* 0x000fc600000f0eff */
[----:B------:R-:W3:Y:S01]  /*156b0*/  LDC R51, c[0x0][0x278] ;  /* 0x00009e00ff337b82 */ /* 0x000ee20000000800 */
[----:B------:R-:W-:Y:S01]  /*156c0*/  PRMT R90, R91, 0x7632, R90 ;  /* 0x000076325b5a7816 */ /* 0x000fe2000000005a */
[----:B------:R4:W-:Y:S01]  /*156d0*/  STG.E.U16 desc[UR60][R12.64], R88 ;  /* 0x000000580c007986 */ /* 0x0009e2000c10153c */
[----:B--2---:R-:W-:-:S05]  /*156e0*/  LEA R6, P0, R48, R3, 0x1 ;  /* 0x0000000330067211 */ /* 0x004fca00078008ff */
[----:B------:R-:W2:Y:S01]  /*156f0*/  LDC R91, c[0x0][0x278] ;  /* 0x00009e00ff5b7b82 */ /* 0x000ea20000000800 */
[----:B------:R-:W-:Y:S02]  /*15700*/  LEA R14, P2, R2, R3, 0x1 ;  /* 0x00000003020e7211 */ /* 0x000fe400078408ff */
[-C--:B------:R-:W-:Y:S01]  /*15710*/  LEA.HI.X.SX32 R7, R48, R17.reuse, 0x1, P0 ;  /* 0x0000001130077211 */ /* 0x080fe200000f0eff */
[----:B------:R0:W-:Y:S01]  /*15720*/  STG.E.U16 desc[UR60][R18.64], R90 ;  /* 0x0000005a12007986 */ /* 0x0001e2000c10153c */
[----:B-1----:R-:W-:Y:S02]  /*15730*/  LEA R48, R93, R48, 0x1 ;  /* 0x000000305d307211 */ /* 0x002fe400078e08ff */
[----:B------:R-:W-:Y:S02]  /*15740*/  LEA.HI.X.SX32 R15, R2, R17, 0x1, P2 ;  /* 0x00000011020f7211 */ /* 0x000fe400010f0eff */
[----:B----4-:R-:W-:Y:S01]  /*15750*/  LEA R12, P0, R48, R3, 0x1 ;  /* 0x00000003300c7211 */ /* 0x010fe200078008ff */
[----:B-----5:R-:W-:-:S02]  /*15760*/  IMAD R0, R49, 0x2, R48 ;  /* 0x0000000231007824 */ /* 0x020fc400078e0230 */
[----:B------:R-:W1:Y:S01]  /*15770*/  LDC R49, c[0x0][0x278] ;  /* 0x00009e00ff317b82 */ /* 0x000e620000000800 */
[----:B------:R4:W-:Y:S07]  /*15780*/  STG.E.U16 desc[UR60][R4.64], R84 ;  /* 0x0000005404007986 */ /* 0x0009ee000c10153c */
[----:B0-----:R-:W0:Y:S01]  /*15790*/  LDC R19, c[0x0][0x278] ;  /* 0x00009e00ff137b82 */ /* 0x001e220000000800 */
[----:B------:R-:W-:Y:S01]  /*157a0*/  LEA.HI.X.SX32 R13, R48, R17, 0x1, P0 ;  /* 0x00000011300d7211 */ /* 0x000fe200000f0eff */
[----:B------:R5:W-:Y:S01]  /*157b0*/  STG.E.U16 desc[UR60][R14.64], R85 ;  /* 0x000000550e007986 */ /* 0x000be2000c10153c */
[----:B------:R-:W-:Y:S01]  /*157c0*/  PRMT R50, R85, 0x7632, R50 ;  /* 0x0000763255327816 */ /* 0x000fe20000000032 */
[----:B------:R-:W-:Y:S01]  /*157d0*/  IMAD R2, R89, 0x2, R0 ;  /* 0x0000000259027824 */ /* 0x000fe200078e0200 */
[C---:B----4-:R-:W-:Y:S01]  /*157e0*/  LEA R4, P0, R0.reuse, R3, 0x1 ;  /* 0x0000000300047211 */ /* 0x050fe200078008ff */
[----:B------:R4:W-:Y:S03]  /*157f0*/  STG.E.U16 desc[UR60][R6.64], R86 ;  /* 0x0000005606007986 */ /* 0x0009e6000c10153c */
[----:B------:R-:W-:Y:S01]  /*15800*/  LEA.HI.X.SX32 R5, R0, R17, 0x1, P0 ;  /* 0x0000001100057211 */ /* 0x000fe200000f0eff */
[----:B---3--:R-:W-:-:S02]  /*15810*/  IMAD R0, R51, 0x2, R2 ;  /* 0x0000000233007824 */ /* 0x008fc400078e0202 */
[----:B------:R-:W3:Y:S08]  /*15820*/  LDC R51, c[0x0][0x278] ;  /* 0x00009e00ff337b82 */ /* 0x000ef00000000800 */
[----:B-----5:R-:W5:Y:S01]  /*15830*/  LDC R85, c[0x0][0x278] ;  /* 0x00009e00ff557b82 */ /* 0x020f620000000800 */
[----:B----4-:R-:W-:Y:S02]  /*15840*/  LEA R6, P0, R2, R3, 0x1 ;  /* 0x0000000302067211 */ /* 0x010fe400078008ff */
[----:B------:R-:W-:-:S02]  /*15850*/  PRMT R15, R84, 0x7632, R15 ;  /* 0x00007632540f7816 */ /* 0x000fc4000000000f */
[----:B------:R-:W-:Y:S01]  /*15860*/  LEA.HI.X.SX32 R7, R2, R17, 0x1, P0 ;  /* 0x0000001102077211 */ /* 0x000fe200000f0eff */
[----:B--2---:R-:W-:Y:S01]  /*15870*/  IMAD R2, R91, 0x2, R0 ;  /* 0x000000025b027824 */ /* 0x004fe200078e0200 */
[----:B------:R-:W-:Y:S01]  /*15880*/  LEA R14, P0, R0, R3, 0x1 ;  /* 0x00000003000e7211 */ /* 0x000fe200078008ff */
[----:B------:R2:W-:Y:S04]  /*15890*/  STG.E.U16 desc[UR60][R12.64], R87 ;  /* 0x000000570c007986 */ /* 0x0005e8000c10153c */
[----:B------:R4:W-:Y:S01]  /*158a0*/  STG.E.U16 desc[UR60][R4.64], R15 ;  /* 0x0000000f04007986 */ /* 0x0009e2000c10153c */
[----:B------:R-:W-:Y:S02]  /*158b0*/  PRMT R84, R86, 0x7632, R84 ;  /* 0x0000763256547816 */ /* 0x000fe40000000054 */
[----:B------:R-:W-:-:S02]  /*158c0*/  PRMT R86, R87, 0x7632, R86 ;  /* 0x0000763257567816 */ /* 0x000fc40000000056 */
[----:B--2---:R-:W2:Y:S01]  /*158d0*/  LDC R87, c[0x0][0x278] ;  /* 0x00009e00ff577b82 */ /* 0x004ea20000000800 */
[----:B----4-:R-:W-:Y:S01]  /*158e0*/  LEA.HI.X.SX32 R15, R0, R17, 0x1, P0 ;  /* 0x00000011000f7211 */ /* 0x010fe200000f0eff */
[----:B0-----:R-:W-:Y:S01]  /*158f0*/  IMAD R0, R19, 0x2, R2 ;  /* 0x0000000213007824 */ /* 0x001fe200078e0202 */
[----:B------:R-:W-:-:S04]  /*15900*/  LEA R18, P0, R2, R3, 0x1 ;  /* 0x0000000302127211 */ /* 0x000fc800078008ff */
[----:B------:R-:W-:Y:S01]  /*15910*/  LEA.HI.X.SX32 R19, R2, R17, 0x1, P0 ;  /* 0x0000001102137211 */ /* 0x000fe200000f0eff */
[----:B-1----:R-:W-:Y:S01]  /*15920*/  IMAD R2, R49, 0x2, R0 ;  /* 0x0000000231027824 */ /* 0x002fe200078e0200 */
[C---:B------:R-:W-:Y:S01]  /*15930*/  LEA R4, P0, R0.reuse, R3, 0x1 ;  /* 0x0000000300047211 */ /* 0x040fe200078008ff */
[----:B------:R-:W0:Y:S03]  /*15940*/  LDC R49, c[0x0][0x278] ;  /* 0x00009e00ff317b82 */ /* 0x000e260000000800 */
[----:B-----5:R-:W-:Y:S01]  /*15950*/  LEA R48, R85, R2, 0x1 ;  /* 0x0000000255307211 */ /* 0x020fe200078e08ff */
[----:B------:R1:W-:Y:S01]  /*15960*/  STG.E.U16 desc[UR60][R6.64], R50 ;  /* 0x0000003206007986 */ /* 0x0003e2000c10153c */
[----:B------:R-:W-:-:S03]  /*15970*/  LEA.HI.X.SX32 R5, R0, R17, 0x1, P0 ;  /* 0x0000001100057211 */ /* 0x000fc600000f0eff */
[----:B------:R-:W4:Y:S01]  /*15980*/  LDC R85, c[0x0][0x278] ;  /* 0x00009e00ff557b82 */ /* 0x000f220000000800 */
[-C--:B------:R-:W-:Y:S02]  /*15990*/  LEA R12, P2, R2, R3.reuse, 0x1 ;  /* 0x00000003020c7211 */ /* 0x080fe400078408ff */
[----:B-1----:R-:W-:-:S04]  /*159a0*/  LEA R6, P0, R48, R3, 0x1 ;  /* 0x0000000330067211 */ /* 0x002fc800078008ff */
[-C--:B------:R-:W-:Y:S01]  /*159b0*/  LEA.HI.X.SX32 R7, R48, R17.reuse, 0x1, P0 ;  /* 0x0000001130077211 */ /* 0x080fe200000f0eff */
[----:B---3--:R-:W-:Y:S02]  /*159c0*/  IMAD R48, R51, 0x2, R48 ;  /* 0x0000000233307824 */ /* 0x008fe400078e0230 */
[----:B------:R-:W1:Y:S01]  /*159d0*/  LDC R51, c[0x0][0x278] ;  /* 0x00009e00ff337b82 */ /* 0x000e620000000800 */
[----:B------:R-:W-:Y:S01]  /*159e0*/  STG.E.U16 desc[UR60][R14.64], R84 ;  /* 0x000000540e007986 */ /* 0x000fe2000c10153c */
[----:B------:R-:W-:-:S03]  /*159f0*/  LEA.HI.X.SX32 R13, R2, R17, 0x1, P2 ;  /* 0x00000011020d7211 */ /* 0x000fc600010f0eff */
[----:B------:R3:W-:Y:S01]  /*15a00*/  STG.E.U16 desc[UR60][R18.64], R86 ;  /* 0x0000005612007986 */ /* 0x0007e2000c10153c */
[----:B------:R-:W-:Y:S01]  /*15a10*/  PRMT R50, R81, 0x7632, R50 ;  /* 0x0000763251327816 */ /* 0x000fe20000000032 */
[----:B--2---:R-:W-:Y:S02]  /*15a20*/  IMAD R0, R87, 0x2, R48 ;  /* 0x0000000257007824 */ /* 0x004fe400078e0230 */
[----:B------:R-:W-:Y:S04]  /*15a30*/  STG.E.U16 desc[UR60][R4.64], R80 ;  /* 0x0000005004007986 */ /* 0x000fe8000c10153c */
[----:B------:R2:W-:Y:S01]  /*15a40*/  STG.E.U16 desc[UR60][R12.64], R81 ;  /* 0x000000510c007986 */ /* 0x0005e2000c10153c */
[----:B---3--:R-:W3:Y:S01]  /*15a50*/  LDC R19, c[0x0][0x278] ;  /* 0x00009e00ff137b82 */ /* 0x008ee20000000800 */
[----:B------:R-:W-:Y:S01]  /*15a60*/  LEA R14, P0, R48, R3, 0x1 ;  /* 0x00000003300e7211 */ /* 0x000fe200078008ff */
[----:B0-----:R-:W-:-:S03]  /*15a70*/  IMAD R2, R49, 0x2, R0 ;  /* 0x0000000231027824 */ /* 0x001fc600078e0200 */
[----:B------:R-:W-:-:S03]  /*15a80*/  LEA.HI.X.SX32 R15, R48, R17, 0x1, P0 ;  /* 0x00000011300f7211 */ /* 0x000fc600000f0eff */
[----:B--2---:R-:W0:Y:S01]  /*15a90*/  LDC R81, c[0x0][0x278] ;  /* 0x00009e00ff517b82 */ /* 0x004e220000000800 */
[C---:B------:R-:W-:Y:S01]  /*15aa0*/  LEA R4, P0, R0.reuse, R3, 0x1 ;  /* 0x0000000300047211 */ /* 0x040fe200078008ff */
[----:B------:R2:W-:Y:S03]  /*15ab0*/  STG.E.U16 desc[UR60][R6.64], R82 ;  /* 0x0000005206007986 */ /* 0x0005e6000c10153c */
[----:B------:R-:W-:-:S03]  /*15ac0*/  LEA.HI.X.SX32 R5, R0, R17, 0x1, P0 ;  /* 0x0000001100057211 */ /* 0x000fc600000f0eff */
[----:B------:R-:W5:Y:S01]  /*15ad0*/  LDC R49, c[0x0][0x278] ;  /* 0x00009e00ff317b82 */ /* 0x000f620000000800 */
[----:B----4-:R-:W-:Y:S01]  /*15ae0*/  IMAD R0, R85, 0x2, R2 ;  /* 0x0000000255007824 */ /* 0x010fe200078e0202 */
[----:B------:R-:W-:Y:S02]  /*15af0*/  PRMT R13, R80, 0x7632, R13 ;  /* 0x00007632500d7816 */ /* 0x000fe4000000000d */
[C---:B--2---:R-:W-:Y:S01]  /*15b00*/  LEA R6, P0, R2.reuse, R3, 0x1 ;  /* 0x0000000302067211 */ /* 0x044fe200078008ff */
[----:B------:R-:W-:Y:S03]  /*15b10*/  STG.E.U16 desc[UR60][R14.64], R83 ;  /* 0x000000530e007986 */ /* 0x000fe6000c10153c */
[----:B------:R-:W2:Y:S01]  /*15b20*/  LDC R85, c[0x0][0x278] ;  /* 0x00009e00ff557b82 */ /* 0x000ea20000000800 */
[----:B------:R-:W-:Y:S01]  /*15b30*/  LEA.HI.X.SX32 R7, R2, R17, 0x1, P0 ;  /* 0x0000001102077211 */ /* 0x000fe200000f0eff */
[----:B-1----:R-:W-:Y:S01]  /*15b40*/  IMAD R2, R51, 0x2, R0 ;  /* 0x0000000233027824 */ /* 0x002fe200078e0200 */
[C---:B------:R-:W-:Y:S01]  /*15b50*/  LEA R12, P0, R0.reuse, R3, 0x1 ;  /* 0x00000003000c7211 */ /* 0x040fe200078008ff */
[----:B------:R1:W-:Y:S04]  /*15b60*/  STG.E.U16 desc[UR60][R4.64], R13 ;  /* 0x0000000d04007986 */ /* 0x0003e8000c10153c */
[----:B------:R-:W4:Y:S01]  /*15b70*/  LDC R51, c[0x0][0x278] ;  /* 0x00009e00ff337b82 */ /* 0x000f220000000800 */
[----:B-1----:R-:W-:Y:S01]  /*15b80*/  LEA.HI.X.SX32 R13, R0, R17, 0x1, P0 ;  /* 0x00000011000d7211 */ /* 0x002fe200000f0eff */
[----:B---3--:R-:W-:Y:S01]  /*15b90*/  IMAD R0, R19, 0x2, R2 ;  /* 0x0000000213007824 */ /* 0x008fe200078e0202 */
[----:B------:R-:W-:-:S04]  /*15ba0*/  LEA R18, P0, R2, R3, 0x1 ;  /* 0x0000000302127211 */ /* 0x000fc800078008ff */
[----:B------:R-:W-:Y:S02]  /*15bb0*/  LEA.HI.X.SX32 R19, R2, R17, 0x1, P0 ;  /* 0x0000001102137211 */ /* 0x000fe400000f0eff */
[----:B0-----:R-:W-:Y:S02]  /*15bc0*/  LEA R2, R81, R0, 0x1 ;  /* 0x0000000051027211 */ /* 0x001fe400078e08ff */
[----:B------:R-:W0:Y:S01]  /*15bd0*/  LDC R81, c[0x0][0x278] ;  /* 0x00009e00ff517b82 */ /* 0x000e220000000800 */
[----:B------:R-:W-:Y:S02]  /*15be0*/  LEA R4, P0, R0, R3, 0x1 ;  /* 0x0000000300047211 */ /* 0x000fe400078008ff */
[----:B-----5:R-:W-:Y:S01]  /*15bf0*/  IMAD R48, R49, 0x2, R2 ;  /* 0x0000000231307824 */ /* 0x020fe200078e0202 */
[----:B------:R-:W-:Y:S01]  /*15c00*/  PRMT R80, R82, 0x7632, R80 ;  /* 0x0000763252507816 */ /* 0x000fe20000000050 */
[----:B------:R1:W-:Y:S03]  /*15c10*/  STG.E.U16 desc[UR60][R6.64], R50 ;  /* 0x0000003206007986 */ /* 0x0003e6000c10153c */
[----:B------:R-:W3:Y:S01]  /*15c20*/  LDC R49, c[0x0][0x278] ;  /* 0x00009e00ff317b82 */ /* 0x000ee20000000800 */
[----:B------:R-:W-:-:S02]  /*15c30*/  LEA.HI.X.SX32 R5, R0, R17, 0x1, P0 ;  /* 0x0000001100057211 */ /* 0x000fc400000f0eff */
[----:B------:R-:W-:Y:S01]  /*15c40*/  PRMT R82, R83, 0x7632, R82 ;  /* 0x0000763253527816 */ /* 0x000fe20000000052 */
[----:B------:R-:W-:Y:S04]  /*15c50*/  STG.E.U16 desc[UR60][R12.64], R80 ;  /* 0x000000500c007986 */ /* 0x000fe8000c10153c */
[----:B------:R-:W5:Y:S01]  /*15c60*/  LDC R83, c[0x0][0x278] ;  /* 0x00009e00ff537b82 */ /* 0x000f620000000800 */
[-C--:B-1----:R-:W-:Y:S01]  /*15c70*/  LEA R6, P0, R48, R3.reuse, 0x1 ;  /* 0x0000000330067211 */ /* 0x082fe200078008ff */
[----:B------:R1:W-:Y:S01]  /*15c80*/  STG.E.U16 desc[UR60][R18.64], R82 ;  /* 0x0000005212007986 */ /* 0x0003e2000c10153c */
[----:B------:R-:W-:Y:S02]  /*15c90*/  LEA R14, P2, R2, R3, 0x1 ;  /* 0x00000003020e7211 */ /* 0x000fe400078408ff */
[-C--:B------:R-:W-:Y:S01]  /*15ca0*/  LEA.HI.X.SX32 R7, R48, R17.reuse, 0x1, P0 ;  /* 0x0000001130077211 */ /* 0x080fe200000f0eff */
[----:B--2---:R-:W-:Y:S01]  /*15cb0*/  IMAD R48, R85, 0x2, R48 ;  /* 0x0000000255307824 */ /* 0x004fe200078e0230 */
[----:B------:R-:W-:-:S03]  /*15cc0*/  LEA.HI.X.SX32 R15, R2, R17, 0x1, P2 ;  /* 0x00000011020f7211 */ /* 0x000fc600010f0eff */
[----:B----4-:R-:W-:Y:S01]  /*15cd0*/  IMAD R0, R51, 0x2, R48 ;  /* 0x0000000233007824 */ /* 0x010fe200078e0230 */
[----:B-1----:R-:W1:Y:S01]  /*15ce0*/  LDC R19, c[0x0][0x278] ;  /* 0x00009e00ff137b82 */ /* 0x002e620000000800 */
[C---:B------:R-:W-:Y:S01]  /*15cf0*/  LEA R12, P0, R48.reuse, R3, 0x1 ;  /* 0x00000003300c7211 */ /* 0x040fe200078008ff */
[----:B------:R2:W-:Y:S01]  /*15d00*/  STG.E.U16 desc[UR60][R4.64], R76 ;  /* 0x0000004c04007986 */ /* 0x0005e2000c10153c */
[----:B------:R-:W-:Y:S01]  /*15d10*/  PRMT R50, R77, 0x7632, R50 ;  /* 0x000076324d327816 */ /* 0x000fe20000000032 */
[----:B0-----:R-:W-:Y:S01]  /*15d20*/  IMAD R2, R81, 0x2, R0 ;  /* 0x0000000251027824 */ /* 0x001fe200078e0200 */
[----:B------:R-:W-:-:S03]  /*15d30*/  LEA.HI.X.SX32 R13, R48, R17, 0x1, P0 ;  /* 0x00000011300d7211 */ /* 0x000fc600000f0eff */
[----:B------:R-:W0:Y:S01]  /*15d40*/  LDC R51, c[0x0][0x278] ;  /* 0x00009e00ff337b82 */ /* 0x000e220000000800 */
[----:B------:R4:W-:Y:S01]  /*15d50*/  STG.E.U16 desc[UR60][R14.64], R77 ;  /* 0x0000004d0e007986 */ /* 0x0009e2000c10153c */
[----:B--2---:R-:W-:-:S03]  /*15d60*/  LEA R4, P0, R0, R3, 0x1 ;  /* 0x0000000300047211 */ /* 0x004fc600078008ff */
[----:B------:R2:W-:Y:S03]  /*15d70*/  STG.E.U16 desc[UR60][R6.64], R78 ;  /* 0x0000004e06007986 */ /* 0x0005e6000c10153c */
[----:B----4-:R-:W4:Y:S01]  /*15d80*/  LDC R77, c[0x0][0x278] ;  /* 0x00009e00ff4d7b82 */ /* 0x010f220000000800 */
[----:B------:R-:W-:Y:S01]  /*15d90*/  LEA.HI.X.SX32 R5, R0, R17, 0x1, P0 ;  /* 0x0000001100057211 */ /* 0x000fe200000f0eff */
[----:B---3--:R-:W-:Y:S01]  /*15da0*/  IMAD R0, R49, 0x2, R2 ;  /* 0x0000000231007824 */ /* 0x008fe200078e0202 */
[----:B------:R-:W-:Y:S02]  /*15db0*/  PRMT R15, R76, 0x7632, R15 ;  /* 0x000076324c0f7816 */ /* 0x000fe4000000000f */
[----:B--2---:R-:W-:-:S03]  /*15dc0*/  LEA R6, P0, R2, R3, 0x1 ;  /* 0x0000000302067211 */ /* 0x004fc600078008ff */
[----:B------:R-:W2:Y:S01]  /*15dd0*/  LDC R49, c[0x0][0x278] ;  /* 0x00009e00ff317b82 */ /* 0x000ea20000000800 */
[----:B------:R-:W-:Y:S01]  /*15de0*/  LEA.HI.X.SX32 R7, R2, R17, 0x1, P0 ;  /* 0x0000001102077211 */ /* 0x000fe200000f0eff */
[----:B-----5:R-:W-:Y:S01]  /*15df0*/  IMAD R2, R83, 0x2, R0 ;  /* 0x0000000253027824 */ /* 0x020fe200078e0200 */
[----:B------:R-:W-:Y:S01]  /*15e00*/  LEA R14, P0, R0, R3, 0x1 ;  /* 0x00000003000e7211 */ /* 0x000fe200078008ff */
[----:B------:R3:W-:Y:S04]  /*15e10*/  STG.E.U16 desc[UR60][R12.64], R79 ;  /* 0x0000004f0c007986 */ /* 0x0007e8000c10153c */
[----:B------:R5:W-:Y:S01]  /*15e20*/  STG.E.U16 desc[UR60][R4.64], R15 ;  /* 0x0000000f04007986 */ /* 0x000be2000c10153c */
[----:B------:R-:W-:Y:S02]  /*15e30*/  PRMT R76, R78, 0x7632, R76 ;  /* 0x000076324e4c7816 */ /* 0x000fe4000000004c */
[----:B------:R-:W-:-:S02]  /*15e40*/  PRMT R78, R79, 0x7632, R78 ;  /* 0x000076324f4e7816 */ /* 0x000fc4000000004e */
[----:B---3--:R-:W3:Y:S01]  /*15e50*/  LDC R79, c[0x0][0x278] ;  /* 0x00009e00ff4f7b82 */ /* 0x008ee20000000800 */
[----:B-----5:R-:W-:Y:S02]  /*15e60*/  LEA.HI.X.SX32 R15, R0, R17, 0x1, P0 ;  /* 0x00000011000f7211 */ /* 0x020fe400000f0eff */
[C---:B------:R-:W-:Y:S02]  /*15e70*/  LEA R18, P0, R2.reuse, R3, 0x1 ;  /* 0x0000000302127211 */ /* 0x040fe400078008ff */
[----:B-1----:R-:W-:Y:S02]  /*15e80*/  LEA R0, R19, R2, 0x1 ;  /* 0x0000000213007211 */ /* 0x002fe400078e08ff */
[----:B------:R-:W-:-:S03]  /*15e90*/  LEA.HI.X.SX32 R19, R2, R17, 0x1, P0 ;  /* 0x0000001102137211 */ /* 0x000fc600000f0eff */
[----:B0-----:R-:W-:Y:S01]  /*15ea0*/  IMAD R2, R51, 0x2, R0 ;  /* 0x0000000233027824 */ /* 0x001fe200078e0200 */
[C---:B------:R-:W-:Y:S01]  /*15eb0*/  LEA R4, P0, R0.reuse, R3, 0x1 ;  /* 0x0000000300047211 */ /* 0x040fe200078008ff */
[----:B------:R-:W0:Y:S02]  /*15ec0*/  LDC R51, c[0x0][0x278] ;  /* 0x00009e00ff337b82 */ /* 0x000e240000000800 */
[----:B----4-:R-:W-:Y:S01]  /*15ed0*/  IMAD R48, R77, 0x2, R2 ;  /* 0x000000024d307824 */ /* 0x010fe200078e0202 */
[----:B------:R1:W-:Y:S01]  /*15ee0*/  STG.E.U16 desc[UR60][R6.64], R50 ;  /* 0x0000003206007986 */ /* 0x0003e2000c10153c */
[----:B------:R-:W-:-:S04]  /*15ef0*/  LEA.HI.X.SX32 R5, R0, R17, 0x1, P0 ;  /* 0x0000001100057211 */ /* 0x000fc800000f0eff */
[----:B------:R-:W4:Y:S01]  /*15f00*/  LDC R77, c[0x0][0x278] ;  /* 0x00009e00ff4d7b82 */ /* 0x000f220000000800 */
[-C--:B------:R-:W-:Y:S02]  /*15f10*/  LEA R12, P2, R2, R3.reuse, 0x1 ;  /* 0x00000003020c7211 */ /* 0x080fe400078408ff */
[----:B-1----:R-:W-:-:S04]  /*15f20*/  LEA R6, P0, R48, R3, 0x1 ;  /* 0x0000000330067211 */ /* 0x002fc800078008ff */
[-C--:B------:R-:W-:Y:S01]  /*15f30*/  LEA.HI.X.SX32 R7, R48, R17.reuse, 0x1, P0 ;  /* 0x0000001130077211 */ /* 0x080fe200000f0eff */
[----:B--2---:R-:W-:Y:S02]  /*15f40*/  IMAD R48, R49, 0x2, R48 ;  /* 0x0000000231307824 */ /* 0x004fe400078e0230 */
[----:B------:R-:W1:Y:S01]  /*15f50*/  LDC R49, c[0x0][0x278] ;  /* 0x00009e00ff317b82 */ /* 0x000e620000000800 */
[----:B------:R2:W-:Y:S01]  /*15f60*/  STG.E.U16 desc[UR60][R14.64], R76 ;  /* 0x0000004c0e007986 */ /* 0x0005e2000c10153c */
[----:B------:R-:W-:-:S03]  /*15f70*/  LEA.HI.X.SX32 R13, R2, R17, 0x1, P2 ;  /* 0x00000011020d7211 */ /* 0x000fc600010f0eff */
[----:B------:R5:W-:Y:S01]  /*15f80*/  STG.E.U16 desc[UR60][R18.64], R78 ;  /* 0x0000004e12007986 */ /* 0x000be2000c10153c */
[----:B------:R-:W-:Y:S01]  /*15f90*/  PRMT R50, R73, 0x7632, R50 ;  /* 0x0000763249327816 */ /* 0x000fe20000000032 */
[----:B---3--:R-:W-:Y:S02]  /*15fa0*/  IMAD R0, R79, 0x2, R48 ;  /* 0x000000024f007824 */ /* 0x008fe400078e0230 */
[----:B------:R3:W-:Y:S04]  /*15fb0*/  STG.E.U16 desc[UR60][R4.64], R72 ;  /* 0x0000004804007986 */ /* 0x0007e8000c10153c */
[----:B------:R3:W-:Y:S01]  /*15fc0*/  STG.E.U16 desc[UR60][R12.64], R73 ;  /* 0x000000490c007986 */ /* 0x0007e2000c10153c */
[C---:B--2---:R-:W-:Y:S01]  /*15fd0*/  LEA R14, P0, R48.reuse, R3, 0x1 ;  /* 0x00000003300e7211 */ /* 0x044fe200078008ff */
[----:B-----5:R-:W2:Y:S03]  /*15fe0*/  LDC R19, c[0x0][0x278] ;  /* 0x00009e00ff137b82 */ /* 0x020ea60000000800 */
[----:B------:R-:W-:Y:S01]  /*15ff0*/  LEA.HI.X.SX32 R15, R48, R17, 0x1, P0 ;  /* 0x00000011300f7211 */ /* 0x000fe200000f0eff */
[----:B0-----:R-:W-:Y:S01]  /*16000*/  IMAD R2, R51, 0x2, R0 ;  /* 0x0000000233027824 */ /* 0x001fe200078e0200 */
[----:B---3--:R-:W-:-:S03]  /*16010*/  LEA R4, P0, R0, R3, 0x1 ;  /* 0x0000000300047211 */ /* 0x008fc600078008ff */
[----:B------:R-:W0:Y:S01]  /*16020*/  LDC R73, c[0x0][0x278] ;  /* 0x00009e00ff497b82 */ /* 0x000e220000000800 */
        /* <DEDUP_REMOVED lines=8> */
[----:B------:R-:W-:Y:S02]  /*160b0*/  LEA.HI.X.SX32 R7, R2, R17, 0x1, P0 ;  /* 0x0000001102077211 */ /* 0x000fe400000f0eff */
[----:B------:R-:W-:-:S02]  /*160c0*/  LEA R12, P0, R0, R3, 0x1 ;  /* 0x00000003000c7211 */ /* 0x000fc400078008ff */
[----:B-1----:R-:W-:Y:S01]  /*160d0*/  LEA R2, R49, R0, 0x1 ;  /* 0x0000000031027211 */ /* 0x002fe200078e08ff */
[----:B------:R1:W-:Y:S02]  /*160e0*/  STG.E.U16 desc[UR60][R4.64], R13 ;  /* 0x0000000d04007986 */ /* 0x0003e4000c10153c */
[----:B------:R-:W5:Y:S01]  /*160f0*/  LDC R49, c[0x0][0x278] ;  /* 0x00009e00ff317b82 */ /* 0x000f620000000800 */
[----:B-1----:R-:W-:Y:S01]  /*16100*/  LEA.HI.X.SX32 R13, R0, R17, 0x1, P0 ;  /* 0x00000011000d7211 */ /* 0x002fe200000f0eff */
[----:B--2---:R-:W-:Y:S01]  /*16110*/  IMAD R0, R19, 0x2, R2 ;  /* 0x0000000213007824 */ /* 0x004fe200078e0202 */
        /* <DEDUP_REMOVED lines=17> */
[----:B---3--:R-:W-:Y:S01]  /*16230*/  IMAD R48, R77, 0x2, R48 ;  /* 0x000000024d307824 */ /* 0x008fe200078e0230 */
[----:B------:R-:W-:-:S03]  /*16240*/  LEA.HI.X.SX32 R15, R2, R17, 0x1, P2 ;  /* 0x00000011020f7211 */ /* 0x000fc600010f0eff */
[----:B-----5:R-:W-:Y:S01]  /*16250*/  IMAD R0, R49, 0x2, R48 ;  /* 0x0000000231007824 */ /* 0x020fe200078e0230 */
[C---:B----4-:R-:W-:Y:S01]  /*16260*/  LEA R12, P0, R48.reuse, R3, 0x1 ;  /* 0x00000003300c7211 */ /* 0x050fe200078008ff */
[----:B------:R-:W3:Y:S01]  /*16270*/  LDC R49, c[0x0][0x278] ;  /* 0x00009e00ff317b82 */ /* 0x000ee20000000800 */
[----:B------:R4:W-:Y:S07]  /*16280*/  STG.E.U16 desc[UR60][R4.64], R68 ;  /* 0x0000004404007986 */ /* 0x0009ee000c10153c */
[----:B0-----:R-:W0:Y:S01]  /*16290*/  LDC R19, c[0x0][0x278] ;  /* 0x00009e00ff137b82 */ /* 0x001e220000000800 */
[----:B------:R5:W-:Y:S01]  /*162a0*/  STG.E.U16 desc[UR60][R14.64], R69 ;  /* 0x000000450e007986 */ /* 0x000be2000c10153c */
[----:B------:R-:W-:Y:S01]  /*162b0*/  PRMT R50, R69, 0x7632, R50 ;  /* 0x0000763245327816 */ /* 0x000fe20000000032 */
[----:B------:R-:W-:Y:S01]  /*162c0*/  IMAD R2, R73, 0x2, R0 ;  /* 0x0000000249027824 */ /* 0x000fe200078e0200 */
[----:B------:R-:W-:-:S02]  /*162d0*/  LEA.HI.X.SX32 R13, R48, R17, 0x1, P0 ;  /* 0x00000011300d7211 */ /* 0x000fc400000f0eff */
[C---:B----4-:R-:W-:Y:S01]  /*162e0*/  LEA R4, P0, R0.reuse, R3, 0x1 ;  /* 0x0000000300047211 */ /* 0x050fe200078008ff */
[----:B------:R4:W-:Y:S01]  /*162f0*/  STG.E.U16 desc[UR60][R6.64], R70 ;  /* 0x0000004606007986 */ /* 0x0009e2000c10153c */
[----:B-----5:R-:W5:Y:S02]  /*16300*/  LDC R69, c[0x0][0x278] ;  /* 0x00009e00ff457b82 */ /* 0x020f640000000800 */
[----:B------:R-:W-:Y:S02]  /*16310*/  LEA.HI.X.SX32 R5, R0, R17, 0x1, P0 ;  /* 0x0000001100057211 */ /* 0x000fe400000f0eff */
[----:B--2---:R-:W-:Y:S02]  /*16320*/  LEA R0, R51, R2, 0x1 ;  /* 0x0000000233007211 */ /* 0x004fe400078e08ff */
[----:B----4-:R-:W-:Y:S02]  /*16330*/  LEA R6, P0, R2, R3, 0x1 ;  /* 0x0000000302067211 */ /* 0x010fe400078008ff */
[----:B------:R-:W-:Y:S01]  /*16340*/  PRMT R15, R68, 0x7632, R15 ;  /* 0x00007632440f7816 */ /* 0x000fe2000000000f */
[----:B------:R-:W2:Y:S01]  /*16350*/  LDC R51, c[0x0][0x278] ;  /* 0x00009e00ff337b82 */ /* 0x000ea20000000800 */
        /* <DEDUP_REMOVED lines=27> */
[----:B------:R-:W-:Y:S01]  /*16510*/  PRMT R50, R65, 0x7632, R50 ;  /* 0x0000763241327816 */ /* 0x000fe20000000032 */
[----:B-1----:R-:W-:Y:S02]  /*16520*/  IMAD R0, R71, 0x2, R48 ;  /* 0x0000000247007824 */ /* 0x002fe400078e0230 */
[----:B------:R-:W-:Y:S04]  /*16530*/  STG.E.U16 desc[UR60][R4.64], R64 ;  /* 0x0000004004007986 */ /* 0x000fe8000c10153c */
[----:B------:R1:W-:Y:S01]  /*16540*/  STG.E.U16 desc[UR60][R12.64], R65 ;  /* 0x000000410c007986 */ /* 0x0003e2000c10153c */
[C---:B---3--:R-:W-:Y:S01]  /*16550*/  LEA R14, P0, R48.reuse, R3, 0x1 ;  /* 0x00000003300e7211 */ /* 0x048fe200078008ff */
[----:B-----5:R-:W3:Y:S03]  /*16560*/  LDC R19, c[0x0][0x278] ;  /* 0x00009e00ff137b82 */ /* 0x020ee60000000800 */
[----:B------:R-:W-:-:S02]  /*16570*/  LEA.HI.X.SX32 R15, R48, R17, 0x1, P0 ;  /* 0x00000011300f7211 */ /* 0x000fc400000f0eff */
[----:B0-----:R-:W-:-:S03]  /*16580*/  LEA R2, R49, R0, 0x1 ;  /* 0x0000000031027211 */ /* 0x001fc600078e08ff */
[----:B-1----:R-:W0:Y:S01]  /*16590*/  LDC R65, c[0x0][0x278] ;  /* 0x00009e00ff417b82 */ /* 0x002e220000000800 */
[C---:B------:R-:W-:Y:S01]  /*165a0*/  LEA R4, P0, R0.reuse, R3, 0x1 ;  /* 0x0000000300047211 */ /* 0x040fe200078008ff */
[----:B------:R1:W-:Y:S03]  /*165b0*/  STG.E.U16 desc[UR60][R6.64], R66 ;  /* 0x0000004206007986 */ /* 0x0003e6000c10153c */
[----:B------:R-:W-:-:S03]  /*165c0*/  LEA.HI.X.SX32 R5, R0, R17, 0x1, P0 ;  /* 0x0000001100057211 */ /* 0x000fc600000f0eff */
[----:B------:R-:W5:Y:S01]  /*165d0*/  LDC R49, c[0x0][0x278] ;  /* 0x00009e00ff317b82 */ /* 0x000f620000000800 */
[----:B----4-:R-:W-:Y:S01]  /*165e0*/  IMAD R0, R69, 0x2, R2 ;  /* 0x0000000245007824 */ /* 0x010fe200078e0202 */
[----:B------:R-:W-:Y:S02]  /*165f0*/  PRMT R13, R64, 0x7632, R13 ;  /* 0x00007632400d7816 */ /* 0x000fe4000000000d */
[C---:B-1----:R-:W-:Y:S01]  /*16600*/  LEA R6, P0, R2.reuse, R3, 0x1 ;  /* 0x0000000302067211 */ /* 0x042fe200078008ff */
[----:B------:R-:W-:Y:S03]  /*16610*/  STG.E.U16 desc[UR60][R14.64], R67 ;  /* 0x000000430e007986 */ /* 0x000fe6000c10153c */
[----:B------:R-:W1:Y:S01]  /*16620*/  LDC R69, c[0x0][0x278] ;  /* 0x00009e00ff457b82 */ /* 0x000e620000000800 */
[----:B------:R-:W-:Y:S01]  /*16630*/  LEA.HI.X.SX32 R7, R2, R17, 0x1, P0 ;  /* 0x0000001102077211 */ /* 0x000fe200000f0eff */
[----:B--2---:R-:W-:Y:S01]  /*16640*/  IMAD R2, R51, 0x2, R0 ;  /* 0x0000000233027824 */ /* 0x004fe200078e0200 */
[C---:B------:R-:W-:Y:S01]  /*16650*/  LEA R12, P0, R0.reuse, R3, 0x1 ;  /* 0x00000003000c7211 */ /* 0x040fe200078008ff */
[----:B------:R2:W-:Y:S04]  /*16660*/  STG.E.U16 desc[UR60][R4.64], R13 ;  /* 0x0000000d04007986 */ /* 0x0005e8000c10153c */
[----:B------:R-:W4:Y:S01]  /*16670*/  LDC R51, c[0x0][0x278] ;  /* 0x00009e00ff337b82 */ /* 0x000f220000000800 */
[----:B--2---:R-:W-:Y:S01]  /*16680*/  LEA.HI.X.SX32 R13, R0, R17, 0x1, P0 ;  /* 0x00000011000d7211 */ /* 0x004fe200000f0eff */
[----:B---3--:R-:W-:Y:S01]  /*16690*/  IMAD R0, R19, 0x2, R2 ;  /* 0x0000000213007824 */ /* 0x008fe200078e0202 */
[----:B------:R-:W-:-:S04]  /*166a0*/  LEA R18, P0, R2, R3, 0x1 ;  /* 0x0000000302127211 */ /* 0x000fc800078008ff */
[----:B------:R-:W-:Y:S01]  /*166b0*/  LEA.HI.X.SX32 R19, R2, R17, 0x1, P0 ;  /* 0x0000001102137211 */ /* 0x000fe200000f0eff */
[----:B0-----:R-:W-:Y:S02]  /*166c0*/  IMAD R2, R65, 0x2, R0 ;  /* 0x0000000241027824 */ /* 0x001fe400078e0200 */
[----:B------:R-:W0:Y:S01]  /*166d0*/  LDC R65, c[0x0][0x278] ;  /* 0x00009e00ff417b82 */ /* 0x000e220000000800 */
[----:B------:R-:W-:Y:S01]  /*166e0*/  LEA R4, P0, R0, R3, 0x1 ;  /* 0x0000000300047211 */ /* 0x000fe200078008ff */
[----:B-----5:R-:W-:Y:S01]  /*166f0*/  IMAD R48, R49, 0x2, R2 ;  /* 0x0000000231307824 */ /* 0x020fe200078e0202 */
[----:B------:R-:W-:Y:S01]  /*16700*/  PRMT R64, R66, 0x7632, R64 ;  /* 0x0000763242407816 */ /* 0x000fe20000000040 */
[----:B------:R2:W-:Y:S01]  /*16710*/  STG.E.U16 desc[UR60][R6.64], R50 ;  /* 0x0000003206007986 */ /* 0x0005e2000c10153c */
[----:B------:R-:W-:-:S03]  /*16720*/  LEA.HI.X.SX32 R5, R0, R17, 0x1, P0 ;  /* 0x0000001100057211 */ /* 0x000fc600000f0eff */
[----:B------:R-:W3:Y:S01]  /*16730*/  LDC R49, c[0x0][0x278] ;  /* 0x00009e00ff317b82 */ /* 0x000ee20000000800 */
[----:B------:R-:W-:Y:S01]  /*16740*/  PRMT R66, R67, 0x7632, R66 ;  /* 0x0000763243427816 */ /* 0x000fe20000000042 */
[----:B------:R5:W-:Y:S01]  /*16750*/  STG.E.U16 desc[UR60][R12.64], R64 ;  /* 0x000000400c007986 */ /* 0x000be2000c10153c */
[-C--:B------:R-:W-:Y:S02]  /*16760*/  LEA R14, P2, R2, R3.reuse, 0x1 ;  /* 0x00000003020e7211 */ /* 0x080fe400078408ff */
[----:B--2---:R-:W-:-:S03]  /*16770*/  LEA R6, P0, R48, R3, 0x1 ;  /* 0x0000000330067211 */ /* 0x004fc600078008ff */
[----:B------:R-:W2:Y:S01]  /*16780*/  LDC R67, c[0x0][0x278] ;  /* 0x00009e00ff437b82 */ /* 0x000ea20000000800 */
[----:B------:R4:W-:Y:S01]  /*16790*/  STG.E.U16 desc[UR60][R18.64], R66 ;  /* 0x0000004212007986 */ /* 0x0009e2000c10153c */
[-C--:B------:R-:W-:Y:S01]  /*167a0*/  LEA.HI.X.SX32 R7, R48, R17.reuse, 0x1, P0 ;  /* 0x0000001130077211 */ /* 0x080fe200000f0eff */
[----:B-1----:R-:W-:Y:S01]  /*167b0*/  IMAD R48, R69, 0x2, R48 ;  /* 0x0000000245307824 */ /* 0x002fe200078e0230 */
[----:B------:R-:W-:Y:S01]  /*167c0*/  LEA.HI.X.SX32 R15, R2, R17, 0x1, P2 ;  /* 0x00000011020f7211 */ /* 0x000fe200010f0eff */
[----:B------:R1:W-:Y:S03]  /*167d0*/  STG.E.U16 desc[UR60][R4.64], R60 ;  /* 0x0000003c04007986 */ /* 0x0003e6000c10153c */
[----:B-----5:R-:W-:Y:S01]  /*167e0*/  LEA R12, P0, R48, R3, 0x1 ;  /* 0x00000003300c7211 */ /* 0x020fe200078008ff */
[----:B----4-:R-:W4:Y:S01]  /*167f0*/  LDC R19, c[0x0][0x278] ;  /* 0x00009e00ff137b82 */ /* 0x010f220000000800 */
[----:B------:R-:W-:Y:S01]  /*16800*/  LEA R0, R51, R48, 0x1 ;  /* 0x0000003033007211 */ /* 0x000fe200078e08ff */
[----:B------:R5:W-:Y:S01]  /*16810*/  STG.E.U16 desc[UR60][R14.64], R61 ;  /* 0x0000003d0e007986 */ /* 0x000be2000c10153c */
[----:B------:R-:W-:-:S02]  /*16820*/  PRMT R50, R61, 0x7632, R50 ;  /* 0x000076323d327816 */ /* 0x000fc40000000032 */
[----:B------:R-:W-:-:S03]  /*16830*/  LEA.HI.X.SX32 R13, R48, R17, 0x1, P0 ;  /* 0x00000011300d7211 */ /* 0x000fc600000f0eff */
[----:B------:R-:W4:Y:S01]  /*16840*/  LDC R51, c[0x0][0x278] ;  /* 0x00009e00ff337b82 */ /* 0x000f220000000800 */
[C---:B-1----:R-:W-:Y:S01]  /*16850*/  LEA R4, P0, R0.reuse, R3, 0x1 ;  /* 0x0000000300047211 */ /* 0x042fe200078008ff */
[----:B0-----:R-:W-:Y:S01]  /*16860*/  IMAD R2, R65, 0x2, R0 ;  /* 0x0000000241027824 */ /* 0x001fe200078e0200 */
[----:B------:R0:W-:Y:S05]  /*16870*/  STG.E.U16 desc[UR60][R6.64], R62 ;  /* 0x0000003e06007986 */ /* 0x0001ea000c10153c */
[----:B-----5:R-:W1:Y:S01]  /*16880*/  LDC R61, c[0x0][0x278] ;  /* 0x00009e00ff3d7b82 */ /* 0x020e620000000800 */
[----:B------:R-:W-:Y:S01]  /*16890*/  LEA.HI.X.SX32 R5, R0, R17, 0x1, P0 ;  /* 0x0000001100057211 */ /* 0x000fe200000f0eff */
[----:B---3--:R-:W-:Y:S01]  /*168a0*/  IMAD R0, R49, 0x2, R2 ;  /* 0x0000000231007824 */ /* 0x008fe200078e0202 */
[----:B------:R-:W-:-:S02]  /*168b0*/  PRMT R15, R60, 0x7632, R15 ;  /* 0x000076323c0f7816 */ /* 0x000fc4000000000f */
[----:B0-----:R-:W-:-:S03]  /*168c0*/  LEA R6, P0, R2, R3, 0x1 ;  /* 0x0000000302067211 */ /* 0x001fc600078008ff */
[----:B------:R-:W0:Y:S01]  /*168d0*/  LDC R49, c[0x0][0x278] ;  /* 0x00009e00ff317b82 */ /* 0x000e220000000800 */
        /* <DEDUP_REMOVED lines=8> */
[----:B---3--:R-:W-:Y:S01]  /*16960*/  LEA.HI.X.SX32 R15, R0, R17, 0x1, P0 ;  /* 0x00000011000f7211 */ /* 0x008fe200000f0eff */
[----:B----4-:R-:W-:Y:S01]  /*16970*/  IMAD R0, R19, 0x2, R2 ;  /* 0x0000000213007824 */ /* 0x010fe200078e0202 */
[----:B------:R-:W-:-:S04]  /*16980*/  LEA R18, P0, R2, R3, 0x1 ;  /* 0x0000000302127211 */ /* 0x000fc800078008ff */
[----:B------:R-:W-:Y:S01]  /*16990*/  LEA.HI.X.SX32 R19, R2, R17, 0x1, P0 ;  /* 0x0000001102137211 */ /* 0x000fe200000f0eff */
[----:B------:R-:W-:Y:S01]  /*169a0*/  IMAD R2, R51, 0x2, R0 ;  /* 0x0000000233027824 */ /* 0x000fe200078e0200 */
[C---:B------:R-:W-:Y:S01]  /*169b0*/  LEA R4, P0, R0.reuse, R3, 0x1 ;  /* 0x0000000300047211 */ /* 0x040fe200078008ff */
[----:B------:R-:W3:Y:S02]  /*169c0*/  LDC R51, c[0x0][0x278] ;  /* 0x00009e00ff337b82 */ /* 0x000ee40000000800 */
[----:B-1----:R-:W-:Y:S01]  /*169d0*/  IMAD R48, R61, 0x2, R2 ;  /* 0x000000023d307824 */ /* 0x002fe200078e0202 */
[----:B------:R1:W-:Y:S01]  /*169e0*/  STG.E.U16 desc[UR60][R6.64], R50 ;  /* 0x0000003206007986 */ /* 0x0003e2000c10153c */
[----:B------:R-:W-:-:S04]  /*169f0*/  LEA.HI.X.SX32 R5, R0, R17, 0x1, P0 ;  /* 0x0000001100057211 */ /* 0x000fc800000f0eff */
[----:B------:R-:W4:Y:S01]  /*16a00*/  LDC R61, c[0x0][0x278] ;  /* 0x00009e00ff3d7b82 */ /* 0x000f220000000800 */
[-C--:B------:R-:W-:Y:S02]  /*16a10*/  LEA R12, P2, R2, R3.reuse, 0x1 ;  /* 0x00000003020c7211 */ /* 0x080fe400078408ff */
[----:B-1----:R-:W-:-:S04]  /*16a20*/  LEA R6, P0, R48, R3, 0x1 ;  /* 0x0000000330067211 */ /* 0x002fc800078008ff */
[-C--:B------:R-:W-:Y:S02]  /*16a30*/  LEA.HI.X.SX32 R7, R48, R17.reuse, 0x1, P0 ;  /* 0x0000001130077211 */ /* 0x080fe400000f0eff */
[----:B0-----:R-:W-:Y:S02]  /*16a40*/  LEA R48, R49, R48, 0x1 ;  /* 0x0000003031307211 */ /* 0x001fe400078e08ff */
[----:B------:R-:W0:Y:S01]  /*16a50*/  LDC R49, c[0x0][0x278] ;  /* 0x00009e00ff317b82 */ /* 0x000e220000000800 */
[----:B------:R1:W-:Y:S01]  /*16a60*/  STG.E.U16 desc[UR60][R14.64], R60 ;  /* 0x0000003c0e007986 */ /* 0x0003e2000c10153c */
[----:B------:R-:W-:-:S03]  /*16a70*/  LEA.HI.X.SX32 R13, R2, R17, 0x1, P2 ;  /* 0x00000011020d7211 */ /* 0x000fc600010f0eff */
[----:B------:R5:W-:Y:S01]  /*16a80*/  STG.E.U16 desc[UR60][R18.64], R62 ;  /* 0x0000003e12007986 */ /* 0x000be2000c10153c */
[----:B------:R-:W-:Y:S01]  /*16a90*/  PRMT R50, R57, 0x7632, R50 ;  /* 0x0000763239327816 */ /* 0x000fe20000000032 */
[----:B--2---:R-:W-:Y:S02]  /*16aa0*/  IMAD R0, R63, 0x2, R48 ;  /* 0x000000023f007824 */ /* 0x004fe400078e0230 */
[----:B------:R2:W-:Y:S04]  /*16ab0*/  STG.E.U16 desc[UR60][R4.64], R56 ;  /* 0x0000003804007986 */ /* 0x0005e8000c10153c */
[----:B------:R2:W-:Y:S01]  /*16ac0*/  STG.E.U16 desc[UR60][R12.64], R57 ;  /* 0x000000390c007986 */ /* 0x0005e2000c10153c */
[C---:B-1----:R-:W-:Y:S01]  /*16ad0*/  LEA R14, P0, R48.reuse, R3, 0x1 ;  /* 0x00000003300e7211 */ /* 0x042fe200078008ff */
[----:B-----5:R-:W1:Y:S03]  /*16ae0*/  LDC R19, c[0x0][0x278] ;  /* 0x00009e00ff137b82 */ /* 0x020e660000000800 */
[----:B------:R-:W-:Y:S01]  /*16af0*/  LEA.HI.X.SX32 R15, R48, R17, 0x1, P0 ;  /* 0x00000011300f7211 */ /* 0x000fe200000f0eff */
[----:B---3--:R-:W-:Y:S01]  /*16b00*/  IMAD R2, R51, 0x2, R0 ;  /* 0x0000000233027824 */ /* 0x008fe200078e0200 */
[----:B--2---:R-:W-:-:S03]  /*16b10*/  LEA R4, P0, R0, R3, 0x1 ;  /* 0x0000000300047211 */ /* 0x004fc600078008ff */
[----:B------:R-:W2:Y:S01]  /*16b20*/  LDC R57, c[0x0][0x278] ;  /* 0x00009e00ff397b82 */ /* 0x000ea20000000800 */
        /* <DEDUP_REMOVED lines=14> */
[----:B-1----:R-:W-:Y:S01]  /*16c10*/  IMAD R0, R19, 0x2, R2 ;  /* 0x0000000213007824 */ /* 0x002fe200078e0202 */
[----:B------:R-:W-:-:S04]  /*16c20*/  LEA R18, P0, R2, R3, 0x1 ;  /* 0x0000000302127211 */ /* 0x000fc800078008ff */
[----:B------:R-:W-:Y:S01]  /*16c30*/  LEA.HI.X.SX32 R19, R2, R17, 0x1, P0 ;  /* 0x0000001102137211 */ /* 0x000fe200000f0eff */
[----:B--2---:R-:W-:Y:S02]  /*16c40*/  IMAD R2, R57, 0x2, R0 ;  /* 0x0000000239027824 */ /* 0x004fe400078e0200 */
        /* <DEDUP_REMOVED lines=16> */
[----:B----4-:R-:W-:Y:S01]  /*16d50*/  LEA R12, P0, R48, R3, 0x1 ;  /* 0x00000003300c7211 */ /* 0x010fe200078008ff */
[----:B------:R-:W3:Y:S01]  /*16d60*/  LDC R49, c[0x0][0x278] ;  /* 0x00009e00ff317b82 */ /* 0x000ee20000000800 */
[----:B------:R-:W-:-:S07]  /*16d70*/  LEA.HI.X.SX32 R15, R2, R17, 0x1, P2 ;  /* 0x00000011020f7211 */ /* 0x000fce00010f0eff */
[----:B------:R-:W4:Y:S01]  /*16d80*/  LDC R19, c[0x0][0x278] ;  /* 0x00009e00ff137b82 */ /* 0x000f220000000800 */
[----:B------:R5:W-:Y:S01]  /*16d90*/  STG.E.U16 desc[UR60][R4.64], R8 ;  /* 0x0000000804007986 */ /* 0x000be2000c10153c */
[----:B------:R-:W-:Y:S01]  /*16da0*/  LEA.HI.X.SX32 R13, R48, R17, 0x1, P0 ;  /* 0x00000011300d7211 */ /* 0x000fe200000f0eff */
[----:B0-----:R-:W-:Y:S02]  /*16db0*/  IMAD R2, R57, 0x2, R0 ;  /* 0x0000000239027824 */ /* 0x001fe400078e0200 */
[----:B------:R0:W-:Y:S03]  /*16dc0*/  STG.E.U16 desc[UR60][R14.64], R9 ;  /* 0x000000090e007986 */ /* 0x0001e6000c10153c */
[----:B------:R-:W3:Y:S01]  /*16dd0*/  LDC R57, c[0x0][0x278] ;  /* 0x00009e00ff397b82 */ /* 0x000ee20000000800 */
[----:B------:R0:W-:Y:S01]  /*16de0*/  STG.E.U16 desc[UR60][R6.64], R10 ;  /* 0x0000000a06007986 */ /* 0x0001e2000c10153c */
[----:B-----5:R-:W-:-:S04]  /*16df0*/  LEA R4, P0, R0, R3, 0x1 ;  /* 0x0000000300047211 */ /* 0x020fc800078008ff */
[----:B------:R-:W-:Y:S01]  /*16e00*/  LEA.HI.X.SX32 R5, R0, R17, 0x1, P0 ;  /* 0x0000001100057211 */ /* 0x000fe200000f0eff */
[----:B--2---:R-:W-:Y:S01]  /*16e10*/  IMAD R0, R51, 0x2, R2 ;  /* 0x0000000233007824 */ /* 0x004fe200078e0202 */
[----:B0-----:R-:W-:Y:S01]  /*16e20*/  PRMT R15, R8, 0x7632, R15 ;  /* 0x00007632080f7816 */ /* 0x001fe2000000000f */
[----:B------:R-:W0:Y:S01]  /*16e30*/  LDC R51, c[0x0][0x278] ;  /* 0x00009e00ff337b82 */ /* 0x000e220000000800 */
[----:B------:R-:W-:-:S04]  /*16e40*/  LEA R6, P0, R2, R3, 0x1 ;  /* 0x0000000302067211 */ /* 0x000fc800078008ff */
[----:B------:R-:W-:Y:S01]  /*16e50*/  LEA.HI.X.SX32 R7, R2, R17, 0x1, P0 ;  /* 0x0000001102077211 */ /* 0x000fe200000f0eff */
[----:B-1----:R-:W-:Y:S01]  /*16e60*/  IMAD R2, R59, 0x2, R0 ;  /* 0x000000023b027824 */ /* 0x002fe200078e0200 */
[C---:B------:R-:W-:Y:S02]  /*16e70*/  LEA R8, P0, R0.reuse, R3, 0x1 ;  /* 0x0000000300087211 */ /* 0x040fe400078008ff */
[----:B------:R-:W-:Y:S02]  /*16e80*/  PRMT R18, R9, 0x7632, R18 ;  /* 0x0000763209127816 */ /* 0x000fe40000000012 */
[----:B------:R-:W-:Y:S01]  /*16e90*/  LEA.HI.X.SX32 R9, R0, R17, 0x1, P0 ;  /* 0x0000001100097211 */ /* 0x000fe200000f0eff */
[----:B----4-:R-:W-:Y:S01]  /*16ea0*/  IMAD R0, R19, 0x2, R2 ;  /* 0x0000000213007824 */ /* 0x010fe200078e0202 */
[C---:B------:R-:W-:Y:S01]  /*16eb0*/  LEA R14, P0, R2.reuse, R3, 0x1 ;  /* 0x00000003020e7211 */ /* 0x040fe200078008ff */
[----:B------:R1:W-:Y:S01]  /*16ec0*/  STG.E.U16 desc[UR60][R12.64], R11 ;  /* 0x0000000b0c007986 */ /* 0x0003e2000c10153c */
[----:B------:R-:W2:Y:S03]  /*16ed0*/  LDC R19, c[0x0][0x278] ;  /* 0x00009e00ff137b82 */ /* 0x000ea60000000800 */
[----:B------:R4:W-:Y:S05]  /*16ee0*/  STG.E.U16 desc[UR60][R4.64], R15 ;  /* 0x0000000f04007986 */ /* 0x0009ea000c10153c */
[----:B-1----:R-:W1:Y:S01]  /*16ef0*/  LDC R13, c[0x0][0x278] ;  /* 0x00009e00ff0d7b82 */ /* 0x002e620000000800 */
[----:B----4-:R-:W-:-:S02]  /*16f00*/  LEA.HI.X.SX32 R15, R2, R17, 0x1, P0 ;  /* 0x00000011020f7211 */ /* 0x010fc400000f0eff */
[----:B---3--:R-:W-:Y:S02]  /*16f10*/  LEA R2, R49, R0, 0x1 ;  /* 0x0000000031027211 */ /* 0x008fe400078e08ff */
[C---:B------:R-:W-:Y:S01]  /*16f20*/  LEA R4, P0, R0.reuse, R3, 0x1 ;  /* 0x0000000300047211 */ /* 0x040fe200078008ff */
[----:B------:R3:W-:Y:S02]  /*16f30*/  STG.E.U16 desc[UR60][R6.64], R18 ;  /* 0x0000001206007986 */ /* 0x0007e4000c10153c */
[----:B------:R-:W4:Y:S01]  /*16f40*/  LDC R49, c[0x0][0x278] ;  /* 0x00009e00ff317b82 */ /* 0x000f220000000800 */
[----:B------:R-:W-:Y:S01]  /*16f50*/  IMAD R12, R57, 0x2, R2 ;  /* 0x00000002390c7824 */ /* 0x000fe200078e0202 */
[----:B------:R-:W-:Y:S02]  /*16f60*/  LEA.HI.X.SX32 R5, R0, R17, 0x1, P0 ;  /* 0x0000001100057211 */ /* 0x000fe400000f0eff */
[----:B------:R-:W-:Y:S02]  /*16f70*/  PRMT R50, R10, 0x7632, R50 ;  /* 0x000076320a327816 */ /* 0x000fe40000000032 */
[----:B------:R-:W-:-:S02]  /*16f80*/  PRMT R48, R11, 0x7632, R48 ;  /* 0x000076320b307816 */ /* 0x000fc40000000030 */
[----:B------:R-:W5:Y:S01]  /*16f90*/  LDC R57, c[0x0][0x278] ;  /* 0x00009e00ff397b82 */ /* 0x000f620000000800 */
[----:B---3--:R-:W-:-:S04]  /*16fa0*/  LEA R6, P0, R12, R3, 0x1 ;  /* 0x000000030c067211 */ /* 0x008fc800078008ff */
[----:B------:R-:W-:Y:S01]  /*16fb0*/  LEA.HI.X.SX32 R7, R12, R17, 0x1, P0 ;  /* 0x000000110c077211 */ /* 0x000fe200000f0eff */
[----:B0-----:R-:W-:Y:S02]  /*16fc0*/  IMAD R12, R51, 0x2, R12 ;  /* 0x00000002330c7824 */ /* 0x001fe400078e020c */
[----:B------:R-:W0:Y:S01]  /*16fd0*/  LDC R51, c[0x0][0x278] ;  /* 0x00009e00ff337b82 */ /* 0x000e220000000800 */
[----:B------:R3:W-:Y:S01]  /*16fe0*/  STG.E.U16 desc[UR60][R8.64], R50 ;  /* 0x0000003208007986 */ /* 0x0007e2000c10153c */
[----:B------:R-:W-:-:S03]  /*16ff0*/  LEA R10, P2, R2, R3, 0x1 ;  /* 0x00000003020a7211 */ /* 0x000fc600078408ff */
[----:B------:R2:W-:Y:S01]  /*17000*/  STG.E.U16 desc[UR60][R14.64], R48 ;  /* 0x000000300e007986 */ /* 0x0005e2000c10153c */
[----:B-1----:R-:W-:Y:S01]  /*17010*/  IMAD R0, R13, 0x2, R12 ;  /* 0x000000020d007824 */ /* 0x002fe200078e020c */
[----:B------:R-:W-:Y:S02]  /*17020*/  LEA.HI.X.SX32 R11, R2, R17, 0x1, P2 ;  /* 0x00000011020b7211 */ /* 0x000fe400010f0eff */
[----:B------:R1:W-:Y:S01]  /*17030*/  STG.E.U16 desc[UR60][R4.64], R128 ;  /* 0x0000008004007986 */ /* 0x0003e2000c10153c */
[C---:B---3--:R-:W-:Y:S01]  /*17040*/  LEA R8, P0, R12.reuse, R3, 0x1 ;  /* 0x000000030c087211 */ /* 0x048fe200078008ff */
[----:B--2---:R-:W2:Y:S03]  /*17050*/  LDC R15, c[0x0][0x278] ;  /* 0x00009e00ff0f7b82 */ /* 0x004ea60000000800 */
[----:B------:R-:W-:Y:S01]  /*17060*/  LEA.HI.X.SX32 R9, R12, R17, 0x1, P0 ;  /* 0x000000110c097211 */ /* 0x000fe200000f0eff */
[----:B------:R-:W-:Y:S01]  /*17070*/  IMAD R2, R19, 0x2, R0 ;  /* 0x0000000213027824 */ /* 0x000fe200078e0200 */
[C---:B-1----:R-:W-:Y:S01]  /*17080*/  LEA R4, P0, R0.reuse, R3, 0x1 ;  /* 0x0000000300047211 */ /* 0x042fe200078008ff */
[----:B------:R1:W-:Y:S02]  /*17090*/  STG.E.U16 desc[UR60][R10.64], R129 ;  /* 0x000000810a007986 */ /* 0x0003e4000c10153c */
[----:B------:R-:W3:Y:S02]  /*170a0*/  LDC R19, c[0x0][0x278] ;  /* 0x00009e00ff137b82 */ /* 0x000ee40000000800 */
[----:B------:R5:W-:Y:S01]  /*170b0*/  STG.E.U16 desc[UR60][R6.64], R130 ;  /* 0x0000008206007986 */ /* 0x000be2000c10153c */
[----:B------:R-:W-:Y:S01]  /*170c0*/  LEA.HI.X.SX32 R5, R0, R17, 0x1, P0 ;  /* 0x0000001100057211 */ /* 0x000fe200000f0eff */
[----:B----4-:R-:W-:Y:S01]  /*170d0*/  IMAD R0, R49, 0x2, R2 ;  /* 0x0000000231007824 */ /* 0x010fe200078e0202 */
[----:B------:R-:W-:Y:S01]  /*170e0*/  PRMT R18, R129, 0x7632, R18 ;  /* 0x0000763281127816 */ /* 0x000fe20000000012 */
[----:B------:R-:W-:Y:S02]  /*170f0*/  STG.E.U16 desc[UR60][R8.64], R131 ;  /* 0x0000008308007986 */ /* 0x000fe4000c10153c */
[----:B------:R-:W4:Y:S01]  /*17100*/  LDC R49, c[0x0][0x278] ;  /* 0x00009e00ff317b82 */ /* 0x000f220000000800 */
[----:B-1----:R-:W-:-:S02]  /*17110*/  PRMT R11, R128, 0x7632, R11 ;  /* 0x00007632800b7816 */ /* 0x002fc4000000000b */
[----:B-----5:R-:W-:-:S04]  /*17120*/  LEA R6, P0, R2, R3, 0x1 ;  /* 0x0000000302067211 */ /* 0x020fc800078008ff */
[----:B------:R-:W-:Y:S01]  /*17130*/  LEA.HI.X.SX32 R7, R2, R17, 0x1, P0 ;  /* 0x0000001102077211 */ /* 0x000fe200000f0eff */
[----:B0-----:R-:W-:Y:S01]  /*17140*/  IMAD R2, R51, 0x2, R0 ;  /* 0x0000000233027824 */ /* 0x001fe200078e0200 */
[----:B------:R-:W-:Y:S01]  /*17150*/  LEA R10, P0, R0, R3, 0x1 ;  /* 0x00000003000a7211 */ /* 0x000fe200078008ff */
[----:B------:R0:W-:Y:S01]  /*17160*/  STG.E.U16 desc[UR60][R4.64], R11 ;  /* 0x0000000b04007986 */ /* 0x0001e2000c10153c */
[----:B------:R-:W-:Y:S01]  /*17170*/  PRMT R13, R130, 0x7632, R13 ;  /* 0x00007632820d7816 */ /* 0x000fe2000000000d */
[----:B------:R-:W1:Y:S02]  /*17180*/  LDC R51, c[0x0][0x278] ;  /* 0x00009e00ff337b82 */ /* 0x000e640000000800 */
[----:B------:R-:W-:Y:S01]  /*17190*/  STG.E.U16 desc[UR60][R6.64], R18 ;  /* 0x0000001206007986 */ /* 0x000fe2000c10153c */
[----:B0-----:R-:W-:Y:S02]  /*171a0*/  LEA.HI.X.SX32 R11, R0, R17, 0x1, P0 ;  /* 0x00000011000b7211 */ /* 0x001fe400000f0eff */
[----:B------:R-:W-:-:S02]  /*171b0*/  LEA R12, P0, R2, R3, 0x1 ;  /* 0x00000003020c7211 */ /* 0x000fc400078008ff */
[----:B--2---:R-:W-:Y:S01]  /*171c0*/  LEA R0, R15, R2, 0x1 ;  /* 0x000000020f007211 */ /* 0x004fe200078e08ff */
[----:B------:R0:W-:Y:S01]  /*171d0*/  STG.E.U16 desc[UR60][R10.64], R13 ;  /* 0x0000000d0a007986 */ /* 0x0001e2000c10153c */
[----:B------:R-:W2:Y:S01]  /*171e0*/  LDC R15, c[0x0][0x278] ;  /* 0x00009e00ff0f7b82 */ /* 0x000ea20000000800 */
[----:B0-----:R-:W-:Y:S02]  /*171f0*/  LEA.HI.X.SX32 R13, R2, R17, 0x1, P0 ;  /* 0x00000011020d7211 */ /* 0x001fe400000f0eff */
[----:B------:R-:W-:Y:S01]  /*17200*/  IMAD R2, R57, 0x2, R0 ;  /* 0x0000000239027824 */ /* 0x000fe200078e0200 */
[----:B------:R-:W-:-:S03]  /*17210*/  LEA R4, P0, R0, R3, 0x1 ;  /* 0x0000000300047211 */ /* 0x000fc600078008ff */
[----:B---3--:R-:W-:Y:S01]  /*17220*/  IMAD R14, R19, 0x2, R2 ;  /* 0x00000002130e7824 */ /* 0x008fe200078e0202 */
[----:B------:R-:W-:Y:S01]  /*17230*/  LEA.HI.X.SX32 R5, R0, R17, 0x1, P0 ;  /* 0x0000001100057211 */ /* 0x000fe200000f0eff */
[----:B------:R-:W0:Y:S03]  /*17240*/  LDC R19, c[0x0][0x278] ;  /* 0x00009e00ff137b82 */ /* 0x000e260000000800 */
[C---:B------:R-:W-:Y:S02]  /*17250*/  LEA R6, P0, R14.reuse, R3, 0x1 ;  /* 0x000000030e067211 */ /* 0x040fe400078008ff */
[----:B------:R-:W-:Y:S02]  /*17260*/  PRMT R48, R131, 0x7632, R48 ;  /* 0x0000763283307816 */ /* 0x000fe40000000030 */
[----:B------:R-:W-:Y:S01]  /*17270*/  LEA.HI.X.SX32 R7, R14, R17, 0x1, P0 ;  /* 0x000000110e077211 */ /* 0x000fe200000f0eff */
[----:B----4-:R-:W-:-:S02]  /*17280*/  IMAD R14, R49, 0x2, R14 ;  /* 0x00000002310e7824 */ /* 0x010fc400078e020e */
[----:B------:R-:W3:Y:S01]  /*17290*/  LDC R49, c[0x0][0x278] ;  /* 0x00009e00ff317b82 */ /* 0x000ee20000000800 */
[----:B------:R4:W-:Y:S01]  /*172a0*/  STG.E.U16 desc[UR60][R12.64], R48 ;  /* 0x000000300c007986 */ /* 0x0009e2000c10153c */
[-C--:B------:R-:W-:Y:S01]  /*172b0*/  LEA R8, P2, R2, R3.reuse, 0x1 ;  /* 0x0000000302087211 */ /* 0x080fe200078408ff */
[----:B--2---:R-:W-:Y:S01]  /*172c0*/  IMAD R0, R15, 0x2, R14 ;  /* 0x000000020f007824 */ /* 0x004fe200078e020e */
[----:B------:R-:W-:Y:S01]  /*172d0*/  LEA R10, P0, R14, R3, 0x1 ;  /* 0x000000030e0a7211 */ /* 0x000fe200078008ff */
[----:B------:R2:W-:Y:S01]  /*172e0*/  STG.E.U16 desc[UR60][R4.64], R132 ;  /* 0x0000008404007986 */ /* 0x0005e2000c10153c */
[-C--:B------:R-:W-:Y:S02]  /*172f0*/  LEA.HI.X.SX32 R9, R2, R17.reuse, 0x1, P2 ;  /* 0x0000001102097211 */ /* 0x080fe400010f0eff */
[----:B------:R-:W5:Y:S01]  /*17300*/  LDC R15, c[0x0][0x278] ;  /* 0x00009e00ff0f7b82 */ /* 0x000f620000000800 */
[----:B------:R-:W-:-:S07]  /*17310*/  LEA.HI.X.SX32 R11, R14, R17, 0x1, P0 ;  /* 0x000000110e0b7211 */ /* 0x000fce00000f0eff */
[----:B----4-:R-:W4:Y:S01]  /*17320*/  LDC R13, c[0x0][0x278] ;  /* 0x00009e00ff0d7b82 */ /* 0x010f220000000800 */
[----:B-1----:R-:W-:Y:S01]  /*17330*/  IMAD R2, R51, 0x2, R0 ;  /* 0x0000000233027824 */ /* 0x002fe200078e0200 */
[C---:B--2---:R-:W-:Y:S01]  /*17340*/  LEA R4, P0, R0.reuse, R3, 0x1 ;  /* 0x0000000300047211 */ /* 0x044fe200078008ff */
[----:B------:R1:W-:Y:S05]  /*17350*/  STG.E.U16 desc[UR60][R8.64], R133 ;  /* 0x0000008508007986 */ /* 0x0003ea000c10153c */
[----:B------:R-:W2:Y:S01]  /*17360*/  LDC R51, c[0x0][0x278] ;  /* 0x00009e00ff337b82 */ /* 0x000ea20000000800 */
[----:B------:R3:W-:Y:S01]  /*17370*/  STG.E.U16 desc[UR60][R6.64], R134 ;  /* 0x0000008606007986 */ /* 0x0007e2000c10153c */
[----:B------:R-:W-:Y:S01]  /*17380*/  LEA.HI.X.SX32 R5, R0, R17, 0x1, P0 ;  /* 0x0000001100057211 */ /* 0x000fe200000f0eff */
[----:B0-----:R-:W-:Y:S01]  /*17390*/  IMAD R0, R19, 0x2, R2 ;  /* 0x0000000213007824 */ /* 0x001fe200078e0202 */
[----:B-1----:R-:W-:-:S04]  /*173a0*/  PRMT R9, R132, 0x7632, R9 ;  /* 0x0000763284097816 */ /* 0x002fc80000000009 */
[----:B------:R-:W0:Y:S01]  /*173b0*/  LDC R19, c[0x0][0x278] ;  /* 0x00009e00ff137b82 */ /* 0x000e220000000800 */
[C---:B---3--:R-:W-:Y:S01]  /*173c0*/  LEA R6, P0, R2.reuse, R3, 0x1 ;  /* 0x0000000302067211 */ /* 0x048fe200078008ff */
[----:B------:R-:W-:Y:S03]  /*173d0*/  STG.E.U16 desc[UR60][R10.64], R135 ;  /* 0x000000870a007986 */ /* 0x000fe6000c10153c */
[----:B------:R-:W-:Y:S02]  /*173e0*/  LEA.HI.X.SX32 R7, R2, R17, 0x1, P0 ;  /* 0x0000001102077211 */ /* 0x000fe400000f0eff */
[----:B------:R-:W-:Y:S02]  /*173f0*/  LEA R8, P0, R0, R3, 0x1 ;  /* 0x0000000300087211 */ /* 0x000fe400078008ff */
[----:B------:R-:W-:Y:S01]  /*17400*/  LEA R2, R49, R0, 0x1 ;  /* 0x0000000031027211 */ /* 0x000fe200078e08ff */
[----:B------:R1:W-:Y:S01]  /*17410*/  STG.E.U16 desc[UR60][R4.64], R9 ;  /* 0x0000000904007986 */ /* 0x0003e2000c10153c */
[----:B------:R-:W3:Y:S01]  /*17420*/  LDC R49, c[0x0][0x278] ;  /* 0x00009e00ff317b82 */ /* 0x000ee20000000800 */
[----:B------:R-:W-:-:S02]  /*17430*/  PRMT R18, R133, 0x7632, R18 ;  /* 0x0000763285127816 */ /* 0x000fc40000000012 */
[----:B-1----:R-:W-:Y:S01]  /*17440*/  LEA.HI.X.SX32 R9, R0, R17, 0x1, P0 ;  /* 0x0000001100097211 */ /* 0x002fe200000f0eff */
[----:B----4-:R-:W-:Y:S01]  /*17450*/  IMAD R0, R13, 0x2, R2 ;  /* 0x000000020d007824 */ /* 0x010fe200078e0202 */
[----:B------:R-:W-:-:S04]  /*17460*/  LEA R12, P0, R2, R3, 0x1 ;  /* 0x00000003020c7211 */ /* 0x000fc800078008ff */
[----:B------:R-:W-:Y:S01]  /*17470*/  LEA.HI.X.SX32 R13, R2, R17, 0x1, P0 ;  /* 0x00000011020d7211 */ /* 0x000fe200000f0eff */
[----:B-----5:R-:W-:Y:S01]  /*17480*/  IMAD R2, R15, 0x2, R0 ;  /* 0x000000020f027824 */ /* 0x020fe200078e0200 */
[C---:B------:R-:W-:Y:S01]  /*17490*/  LEA R4, P0, R0.reuse, R3, 0x1 ;  /* 0x0000000300047211 */ /* 0x040fe200078008ff */
[----:B------:R-:W1:Y:S02]  /*174a0*/  LDC R15, c[0x0][0x278] ;  /* 0x00009e00ff0f7b82 */ /* 0x000e640000000800 */
[----:B--2---:R-:W-:Y:S01]  /*174b0*/  IMAD R14, R51, 0x2, R2 ;  /* 0x00000002330e7824 */ /* 0x004fe200078e0202 */
[----:B------:R2:W-:Y:S01]  /*174c0*/  STG.E.U16 desc[UR60][R6.64], R18 ;  /* 0x0000001206007986 */ /* 0x0005e2000c10153c */
[----:B------:R-:W-:-:S04]  /*174d0*/  LEA.HI.X.SX32 R5, R0, R17, 0x1, P0 ;  /* 0x0000001100057211 */ /* 0x000fc800000f0eff */
[----:B------:R-:W4:Y:S01]  /*174e0*/  LDC R51, c[0x0][0x278] ;  /* 0x00009e00ff337b82 */ /* 0x000f220000000800 */
[----:B------:R-:W-:Y:S02]  /*174f0*/  PRMT R48, R134, 0x7632, R48 ;  /* 0x0000763286307816 */ /* 0x000fe40000000030 */
[C---:B--2---:R-:W-:Y:S02]  /*17500*/  LEA R6, P0, R14.reuse, R3, 0x1 ;  /* 0x000000030e067211 */ /* 0x044fe400078008ff */
[----:B------:R-:W-:Y:S02]  /*17510*/  PRMT R50, R135, 0x7632, R50 ;  /* 0x0000763287327816 */ /* 0x000fe40000000032 */
[----:B------:R-:W-:Y:S01]  /*17520*/  LEA.HI.X.SX32 R7, R14, R17, 0x1, P0 ;  /* 0x000000110e077211 */ /* 0x000fe200000f0eff */
[----:B0-----:R-:W-:Y:S01]  /*17530*/  IMAD R14, R19, 0x2, R14 ;  /* 0x00000002130e7824 */ /* 0x001fe200078e020e */
[C---:B------:R-:W-:Y:S01]  /*17540*/  LEA R10, P2, R2.reuse, R3, 0x1 ;  /* 0x00000003020a7211 */ /* 0x040fe200078408ff */
[----:B------:R-:W0:Y:S01]  /*17550*/  LDC R19, c[0x0][0x278] ;  /* 0x00009e00ff137b82 */ /* 0x000e220000000800 */
[----:B------:R2:W-:Y:S02]  /*17560*/  STG.E.U16 desc[UR60][R8.64], R48 ;  /* 0x0000003008007986 */ /* 0x0005e4000c10153c */
[----:B------:R-:W-:-:S02]  /*17570*/  LEA.HI.X.SX32 R11, R2, R17, 0x1, P2 ;  /* 0x00000011020b7211 */ /* 0x000fc400010f0eff */
[----:B------:R5:W-:Y:S01]  /*17580*/  STG.E.U16 desc[UR60][R12.64], R50 ;  /* 0x000000320c007986 */ /* 0x000be2000c10153c */
[----:B------:R-:W-:Y:S01]  /*17590*/  PRMT R18, R21, 0x7632, R18 ;  /* 0x0000763215127816 */ /* 0x000fe20000000012 */
[----:B---3--:R-:W-:Y:S02]  /*175a0*/  IMAD R0, R49, 0x2, R14 ;  /* 0x0000000231007824 */ /* 0x008fe400078e020e */
[----:B------:R3:W-:Y:S01]  /*175b0*/  STG.E.U16 desc[UR60][R4.64], R20 ;  /* 0x0000001404007986 */ /* 0x0007e2000c10153c */
[----:B------:R-:W0:Y:S03]  /*175c0*/  LDC R49, c[0x0][0x278] ;  /* 0x00009e00ff317b82 */ /* 0x000e260000000800 */
[----:B------:R1:W-:Y:S01]  /*175d0*/  STG.E.U16 desc[UR60][R10.64], R21 ;  /* 0x000000150a007986 */ /* 0x0003e2000c10153c */
[----:B--2---:R-:W-:-:S04]  /*175e0*/  LEA R8, P0, R14, R3, 0x1 ;  /* 0x000000030e087211 */ /* 0x004fc800078008ff */
[----:B-----5:R-:W2:Y:S01]  /*175f0*/  LDC R13, c[0x0][0x278] ;  /* 0x00009e00ff0d7b82 */ /* 0x020ea20000000800 */
[----:B------:R-:W-:Y:S02]  /*17600*/  LEA.HI.X.SX32 R9, R14, R17, 0x1, P0 ;  /* 0x000000110e097211 */ /* 0x000fe400000f0eff */
[----:B---3--:R-:W-:-:S05]  /*17610*/  LEA R4, P0, R0, R3, 0x1 ;  /* 0x0000000300047211 */ /* 0x008fca00078008ff */
[----:B-1----:R-:W1:Y:S01]  /*17620*/  LDC R21, c[0x0][0x278] ;  /* 0x00009e00ff157b82 */ /* 0x002e620000000800 */
[----:B------:R-:W-:Y:S01]  /*17630*/  LEA R2, R15, R0, 0x1 ;  /* 0x000000000f027211 */ /* 0x000fe200078e08ff */
[----:B------:R3:W-:Y:S01]  /*17640*/  STG.E.U16 desc[UR60][R6.64], R22 ;  /* 0x0000001606007986 */ /* 0x0007e2000c10153c */
[----:B------:R-:W-:-:S05]  /*17650*/  LEA.HI.X.SX32 R5, R0, R17, 0x1, P0 ;  /* 0x0000001100057211 */ /* 0x000fca00000f0eff */
[----:B------:R-:W5:Y:S01]  /*17660*/  LDC R15, c[0x0][0x278] ;  /* 0x00009e00ff0f7b82 */ /* 0x000f620000000800 */
[----:B----4-:R-:W-:Y:S01]  /*17670*/  IMAD R0, R51, 0x2, R2 ;  /* 0x0000000233007824 */ /* 0x010fe200078e0202 */
[----:B------:R-:W-:Y:S02]  /*17680*/  PRMT R11, R20, 0x7632, R11 ;  /* 0x00007632140b7816 */ /* 0x000fe4000000000b */
[C---:B---3--:R-:W-:Y:S01]  /*17690*/  LEA R6, P0, R2.reuse, R3, 0x1 ;  /* 0x0000000302067211 */ /* 0x048fe200078008ff */
[----:B------:R-:W-:Y:S03]  /*176a0*/  STG.E.U16 desc[UR60][R8.64], R23 ;  /* 0x0000001708007986 */ /* 0x000fe6000c10153c */
[----:B------:R-:W-:Y:S01]  /*176b0*/  LEA.HI.X.SX32 R7, R2, R17, 0x1, P0 ;  /* 0x0000001102077211 */ /* 0x000fe200000f0eff */
[----:B0-----:R-:W-:Y:S01]  /*176c0*/  IMAD R2, R19, 0x2, R0 ;  /* 0x0000000213027824 */ /* 0x001fe200078e0200 */
[C---:B------:R-:W-:Y:S01]  /*176d0*/  LEA R10, P0, R0.reuse, R3, 0x1 ;  /* 0x00000003000a7211 */ /* 0x040fe200078008ff */
[----:B------:R0:W-:Y:S01]  /*176e0*/  STG.E.U16 desc[UR60][R4.64], R11 ;  /* 0x0000000b04007986 */ /* 0x0001e2000c10153c */
[----:B------:R-:W3:Y:S02]  /*176f0*/  LDC R19, c[0x0][0x278] ;  /* 0x00009e00ff137b82 */ /* 0x000ee40000000800 */
[----:B0-----:R-:W-:Y:S01]  /*17700*/  LEA.HI.X.SX32 R11, R0, R17, 0x1, P0 ;  /* 0x00000011000b7211 */ /* 0x001fe200000f0eff */
[----:B--2---:R-:W-:Y:S01]  /*17710*/  IMAD R0, R13, 0x2, R2 ;  /* 0x000000020d007824 */ /* 0x004fe200078e0202 */
[----:B------:R-:W-:-:S04]  /*17720*/  LEA R12, P0, R2, R3, 0x1 ;  /* 0x00000003020c7211 */ /* 0x000fc800078008ff */
[----:B------:R-:W-:Y:S01]  /*17730*/  LEA.HI.X.SX32 R13, R2, R17, 0x1, P0 ;  /* 0x00000011020d7211 */ /* 0x000fe200000f0eff */
[----:B-1----:R-:W-:Y:S02]  /*17740*/  IMAD R2, R21, 0x2, R0 ;  /* 0x0000000215027824 */ /* 0x002fe400078e0200 */
[----:B------:R-:W0:Y:S01]  /*17750*/  LDC R21, c[0x0][0x278] ;  /* 0x00009e00ff157b82 */ /* 0x000e220000000800 */
[----:B------:R-:W-:Y:S01]  /*17760*/  LEA R4, P0, R0, R3, 0x1 ;  /* 0x0000000300047211 */ /* 0x000fe200078008ff */
[----:B-----5:R-:W-:Y:S01]  /*17770*/  IMAD R14, R15, 0x2, R2 ;  /* 0x000000020f0e7824 */ /* 0x020fe200078e0202 */
[----:B------:R-:W-:Y:S01]  /*17780*/  PRMT R20, R22, 0x7632, R20 ;  /* 0x0000763216147816 */ /* 0x000fe20000000014 */
[----:B------:R1:W-:Y:S01]  /*17790*/  STG.E.U16 desc[UR60][R6.64], R18 ;  /* 0x0000001206007986 */ /* 0x0003e2000c10153c */
[----:B------:R-:W-:-:S03]  /*177a0*/  LEA.HI.X.SX32 R5, R0, R17, 0x1, P0 ;  /* 0x0000001100057211 */ /* 0x000fc600000f0eff */
[----:B------:R-:W2:Y:S01]  /*177b0*/  LDC R15, c[0x0][0x278] ;  /* 0x00009e00ff0f7b82 */ /* 0x000ea20000000800 */
[----:B------:R-:W-:Y:S01]  /*177c0*/  PRMT R22, R23, 0x7632, R22 ;  /* 0x0000763217167816 */ /* 0x000fe20000000016 */
[----:B------:R4:W-:Y:S01]  /*177d0*/  STG.E.U16 desc[UR60][R10.64], R20 ;  /* 0x000000140a007986 */ /* 0x0009e2000c10153c */
[----:B-1----:R-:W-:-:S05]  /*177e0*/  LEA R6, P0, R14, R3, 0x1 ;  /* 0x000000030e067211 */ /* 0x002fca00078008ff */
[----:B------:R-:W1:Y:S01]  /*177f0*/  LDC R23, c[0x0][0x278] ;  /* 0x00009e00ff177b82 */ /* 0x000e620000000800 */
[----:B------:R5:W-:Y:S01]  /*17800*/  STG.E.U16 desc[UR60][R12.64], R22 ;  /* 0x000000160c007986 */ /* 0x000be2000c10153c */
[----:B------:R-:W-:Y:S02]  /*17810*/  LEA.HI.X.SX32 R7, R14, R17, 0x1, P0 ;  /* 0x000000110e077211 */ /* 0x000fe400000f0eff */
[----:B------:R-:W-:Y:S02]  /*17820*/  LEA R14, R49, R14, 0x1 ;  /* 0x0000000e310e7211 */ /* 0x000fe400078e08ff */
[-C--:B------:R-:W-:Y:S02]  /*17830*/  LEA R8, P2, R2, R3.reuse, 0x1 ;  /* 0x0000000302087211 */ /* 0x080fe400078408ff */
[----:B----4-:R-:W-:Y:S01]  /*17840*/  LEA R10, P0, R14, R3, 0x1 ;  /* 0x000000030e0a7211 */ /* 0x010fe200078008ff */
[----:B-----5:R-:W4:Y:S01]  /*17850*/  LDC R13, c[0x0][0x278] ;  /* 0x00009e00ff0d7b82 */ /* 0x020f220000000800 */
[----:B---3--:R-:W-:Y:S01]  /*17860*/  IMAD R0, R19, 0x2, R14 ;  /* 0x0000000213007824 */ /* 0x008fe200078e020e */
[-C--:B------:R-:W-:Y:S01]  /*17870*/  LEA.HI.X.SX32 R9, R2, R17.reuse, 0x1, P2 ;  /* 0x0000001102097211 */ /* 0x080fe200010f0eff */
[----:B------:R3:W-:Y:S01]  /*17880*/  STG.E.U16 desc[UR60][R4.64], R124 ;  /* 0x0000007c04007986 */ /* 0x0007e2000c10153c */
[----:B------:R-:W-:-:S04]  /*17890*/  LEA.HI.X.SX32 R11, R14, R17, 0x1, P0 ;  /* 0x000000110e0b7211 */ /* 0x000fc800000f0eff */
[----:B------:R-:W5:Y:S01]  /*178a0*/  LDC R19, c[0x0][0x278] ;  /* 0x00009e00ff137b82 */ /* 0x000f620000000800 */
[----:B0-----:R-:W-:Y:S01]  /*178b0*/  IMAD R2, R21, 0x2, R0 ;  /* 0x0000000215027824 */ /* 0x001fe200078e0200 */
[----:B------:R0:W-:Y:S01]  /*178c0*/  STG.E.U16 desc[UR60][R8.64], R125 ;  /* 0x0000007d08007986 */ /* 0x0001e2000c10153c */
[----:B---3--:R-:W-:-:S05]  /*178d0*/  LEA R4, P0, R0, R3, 0x1 ;  /* 0x0000000300047211 */ /* 0x008fca00078008ff */
[----:B------:R-:W3:Y:S01]  /*178e0*/  LDC R21, c[0x0][0x278] ;  /* 0x00009e00ff157b82 */ /* 0x000ee20000000800 */
[----:B------:R1:W-:Y:S01]  /*178f0*/  STG.E.U16 desc[UR60][R6.64], R126 ;  /* 0x0000007e06007986 */ /* 0x0003e2000c10153c */
[----:B------:R-:W-:Y:S01]  /*17900*/  LEA.HI.X.SX32 R5, R0, R17, 0x1, P0 ;  /* 0x0000001100057211 */ /* 0x000fe200000f0eff */
[----:B--2---:R-:W-:Y:S01]  /*17910*/  IMAD R0, R15, 0x2, R2 ;  /* 0x000000020f007824 */ /* 0x004fe200078e0202 */
[----:B0-----:R-:W-:Y:S01]  /*17920*/  PRMT R9, R124, 0x7632, R9 ;  /* 0x000076327c097816 */ /* 0x001fe20000000009 */
[----:B------:R-:W-:Y:S03]  /*17930*/  STG.E.U16 desc[UR60][R10.64], R127 ;  /* 0x0000007f0a007986 */ /* 0x000fe6000c10153c */
[----:B------:R-:W0:Y:S01]  /*17940*/  LDC R15, c[0x0][0x278] ;  /* 0x00009e00ff0f7b82 */ /* 0x000e220000000800 */
[----:B-1----:R-:W-:-:S04]  /*17950*/  LEA R6, P0, R2, R3, 0x1 ;  /* 0x0000000302067211 */ /* 0x002fc800078008ff */
[----:B------:R-:W-:Y:S01]  /*17960*/  LEA.HI.X.SX32 R7, R2, R17, 0x1, P0 ;  /* 0x0000001102077211 */ /* 0x000fe200000f0eff */
[----:B------:R-:W-:Y:S01]  /*17970*/  IMAD R2, R23, 0x2, R0 ;  /* 0x0000000217027824 */ /* 0x000fe200078e0200 */
[C---:B------:R-:W-:Y:S01]  /*17980*/  LEA R8, P0, R0.reuse, R3, 0x1 ;  /* 0x0000000300087211 */ /* 0x040fe200078008ff */
[----:B------:R1:W-:Y:S01]  /*17990*/  STG.E.U16 desc[UR60][R4.64], R9 ;  /* 0x0000000904007986 */ /* 0x0003e2000c10153c */
[----:B------:R-:W2:Y:S01]  /*179a0*/  LDC R23, c[0x0][0x278] ;  /* 0x00009e00ff177b82 */ /* 0x000ea20000000800 */
[----:B------:R-:W-:Y:S02]  /*179b0*/  PRMT R18, R125, 0x7632, R18 ;  /* 0x000076327d127816 */ /* 0x000fe40000000012 */
[----:B-1----:R-:W-:Y:S01]  /*179c0*/  LEA.HI.X.SX32 R9, R0, R17, 0x1, P0 ;  /* 0x0000001100097211 */ /* 0x002fe200000f0eff */
[----:B----4-:R-:W-:Y:S01]  /*179d0*/  IMAD R0, R13, 0x2, R2 ;  /* 0x000000020d007824 */ /* 0x010fe200078e0202 */
[----:B------:R-:W-:-:S04]  /*179e0*/  LEA R12, P0, R2, R3, 0x1 ;  /* 0x00000003020c7211 */ /* 0x000fc800078008ff */
[----:B------:R-:W-:Y:S02]  /*179f0*/  LEA.HI.X.SX32 R13, R2, R17, 0x1, P0 ;  /* 0x00000011020d7211 */ /* 0x000fe400000f0eff */
[----:B-----5:R-:W-:Y:S02]  /*17a00*/  LEA R2, R19, R0, 0x1 ;  /* 0x0000000013027211 */ /* 0x020fe400078e08ff */
[----:B------:R-:W1:Y:S01]  /*17a10*/  LDC R19, c[0x0][0x278] ;  /* 0x00009e00ff137b82 */ /* 0x000e620000000800 */
[C---:B------:R-:W-:Y:S02]  /*17a20*/  LEA R4, P0, R0.reuse, R3, 0x1 ;  /* 0x0000000300047211 */ /* 0x040fe400078008ff */
[----:B---3--:R-:W-:Y:S01]  /*17a30*/  IMAD R14, R21, 0x2, R2 ;  /* 0x00000002150e7824 */ /* 0x008fe200078e0202 */
[----:B------:R3:W-:Y:S01]  /*17a40*/  STG.E.U16 desc[UR60][R6.64], R18 ;  /* 0x0000001206007986 */ /* 0x0007e2000c10153c */
[----:B------:R-:W-:-:S03]  /*17a50*/  LEA.HI.X.SX32 R5, R0, R17, 0x1, P0 ;  /* 0x0000001100057211 */ /* 0x000fc600000f0eff */
[----:B------:R-:W4:Y:S01]  /*17a60*/  LDC R21, c[0x0][0x278] ;  /* 0x00009e00ff157b82 */ /* 0x000f220000000800 */
[----:B------:R-:W-:Y:S02]  /*17a70*/  PRMT R20, R126, 0x7632, R20 ;  /* 0x000076327e147816 */ /* 0x000fe40000000014 */
[----:B------:R-:W-:Y:S02]  /*17a80*/  PRMT R22, R127, 0x7632, R22 ;  /* 0x000076327f167816 */ /* 0x000fe40000000016 */
[----:B---3--:R-:W-:-:S04]  /*17a90*/  LEA R6, P0, R14, R3, 0x1 ;  /* 0x000000030e067211 */ /* 0x008fc800078008ff */
[----:B------:R-:W-:Y:S01]  /*17aa0*/  LEA.HI.X.SX32 R7, R14, R17, 0x1, P0 ;  /* 0x000000110e077211 */ /* 0x000fe200000f0eff */
[----:B0-----:R-:W-:Y:S02]  /*17ab0*/  IMAD R14, R15, 0x2, R14 ;  /* 0x000000020f0e7824 */ /* 0x001fe400078e020e */
[----:B------:R-:W0:Y:S01]  /*17ac0*/  LDC R15, c[0x0][0x278] ;  /* 0x00009e00ff0f7b82 */ /* 0x000e220000000800 */
[----:B------:R3:W-:Y:S01]  /*17ad0*/  STG.E.U16 desc[UR60][R8.64], R20 ;  /* 0x0000001408007986 */ /* 0x0007e2000c10153c */
[----:B------:R-:W-:-:S03]  /*17ae0*/  LEA R10, P2, R2, R3, 0x1 ;  /* 0x00000003020a7211 */ /* 0x000fc600078408ff */
[----:B------:R5:W-:Y:S01]  /*17af0*/  STG.E.U16 desc[UR60][R12.64], R22 ;  /* 0x000000160c007986 */ /* 0x000be2000c10153c */
[----:B--2---:R-:W-:Y:S02]  /*17b00*/  IMAD R0, R23, 0x2, R14 ;  /* 0x0000000217007824 */ /* 0x004fe400078e020e */
[----:B------:R-:W2:Y:S01]  /*17b10*/  LDC R23, c[0x0][0x278] ;  /* 0x00009e00ff177b82 */ /* 0x000ea20000000800 */
[----:B------:R-:W-:Y:S02]  /*17b20*/  LEA.HI.X.SX32 R11, R2, R17, 0x1, P2 ;  /* 0x00000011020b7211 */ /* 0x000fe400010f0eff */
[----:B---3--:R-:W-:-:S05]  /*17b30*/  LEA R8, P0, R14, R3, 0x1 ;  /* 0x000000030e087211 */ /* 0x008fca00078008ff */
[----:B-----5:R-:W3:Y:S01]  /*17b40*/  LDC R13, c[0x0][0x278] ;  /* 0x00009e00ff0d7b82 */ /* 0x020ee20000000800 */
[----:B------:R5:W-:Y:S01]  /*17b50*/  STG.E.U16 desc[UR60][R4.64], R28 ;  /* 0x0000001c04007986 */ /* 0x000be2000c10153c */
[----:B------:R-:W-:Y:S01]  /*17b60*/  LEA.HI.X.SX32 R9, R14, R17, 0x1, P0 ;  /* 0x000000110e097211 */ /* 0x000fe200000f0eff */
[----:B-1----:R-:W-:Y:S02]  /*17b70*/  IMAD R2, R19, 0x2, R0 ;  /* 0x0000000213027824 */ /* 0x002fe400078e0200 */
[----:B------:R1:W-:Y:S03]  /*17b80*/  STG.E.U16 desc[UR60][R10.64], R29 ;  /* 0x0000001d0a007986 */ /* 0x0003e6000c10153c */
[----:B------:R-:W2:Y:S01]  /*17b90*/  LDC R19, c[0x0][0x278] ;  /* 0x00009e00ff137b82 */ /* 0x000ea20000000800 */
[----:B------:R1:W-:Y:S01]  /*17ba0*/  STG.E.U16 desc[UR60][R6.64], R30 ;  /* 0x0000001e06007986 */ /* 0x0003e2000c10153c */
[----:B-----5:R-:W-:-:S04]  /*17bb0*/  LEA R4, P0, R0, R3, 0x1 ;  /* 0x0000000300047211 */ /* 0x020fc800078008ff */
[----:B------:R-:W-:Y:S01]  /*17bc0*/  LEA.HI.X.SX32 R5, R0, R17, 0x1, P0 ;  /* 0x0000001100057211 */ /* 0x000fe200000f0eff */
[----:B----4-:R-:W-:Y:S01]  /*17bd0*/  IMAD R0, R21, 0x2, R2 ;  /* 0x0000000215007824 */ /* 0x010fe200078e0202 */
[----:B-1----:R-:W-:Y:S01]  /*17be0*/  PRMT R11, R28, 0x7632, R11 ;  /* 0x000076321c0b7816 */ /* 0x002fe2000000000b */
[----:B------:R-:W1:Y:S01]  /*17bf0*/  LDC R21, c[0x0][0x278] ;  /* 0x00009e00ff157b82 */ /* 0x000e620000000800 */
[C---:B------:R-:W-:Y:S01]  /*17c00*/  LEA R6, P0, R2.reuse, R3, 0x1 ;  /* 0x0000000302067211 */ /* 0x040fe200078008ff */
[----:B------:R-:W-:Y:S03]  /*17c10*/  STG.E.U16 desc[UR60][R8.64], R31 ;  /* 0x0000001f08007986 */ /* 0x000fe6000c10153c */
[----:B------:R-:W-:Y:S02]  /*17c20*/  LEA.HI.X.SX32 R7, R2, R17, 0x1, P0 ;  /* 0x0000001102077211 */ /* 0x000fe400000f0eff */
[----:B------:R-:W-:-:S02]  /*17c30*/  LEA R10, P0, R0, R3, 0x1 ;  /* 0x00000003000a7211 */ /* 0x000fc400078008ff */
[----:B0-----:R-:W-:Y:S01]  /*17c40*/  LEA R2, R15, R0, 0x1 ;  /* 0x000000000f027211 */ /* 0x001fe200078e08ff */
[----:B------:R0:W-:Y:S01]  /*17c50*/  STG.E.U16 desc[UR60][R4.64], R11 ;  /* 0x0000000b04007986 */ /* 0x0001e2000c10153c */
[----:B------:R-:W4:Y:S01]  /*17c60*/  LDC R15, c[0x0][0x278] ;  /* 0x00009e00ff0f7b82 */ /* 0x000f220000000800 */
[----:B------:R-:W-:Y:S02]  /*17c70*/  PRMT R18, R29, 0x7632, R18 ;  /* 0x000076321d127816 */ /* 0x000fe40000000012 */
[----:B0-----:R-:W-:Y:S01]  /*17c80*/  LEA.HI.X.SX32 R11, R0, R17, 0x1, P0 ;  /* 0x00000011000b7211 */ /* 0x001fe200000f0eff */
[----:B---3--:R-:W-:Y:S01]  /*17c90*/  IMAD R0, R13, 0x2, R2 ;  /* 0x000000020d007824 */ /* 0x008fe200078e0202 */
[----:B------:R-:W-:-:S03]  /*17ca0*/  LEA R12, P0, R2, R3, 0x1 ;  /* 0x00000003020c7211 */ /* 0x000fc600078008ff */
[----:B------:R-:W0:Y:S01]  /*17cb0*/  LDC R29, c[0x0][0x278] ;  /* 0x00009e00ff1d7b82 */ /* 0x000e220000000800 */
[----:B------:R-:W-:Y:S01]  /*17cc0*/  LEA.HI.X.SX32 R13, R2, R17, 0x1, P0 ;  /* 0x00000011020d7211 */ /* 0x000fe200000f0eff */
[----:B--2---:R-:W-:Y:S01]  /*17cd0*/  IMAD R2, R23, 0x2, R0 ;  /* 0x0000000217027824 */ /* 0x004fe200078e0200 */
[----:B------:R-:W-:-:S05]  /*17ce0*/  LEA R4, P0, R0, R3, 0x1 ;  /* 0x0000000300047211 */ /* 0x000fca00078008ff */
[----:B------:R-:W2:Y:S01]  /*17cf0*/  LDC R23, c[0x0][0x278] ;  /* 0x00009e00ff177b82 */ /* 0x000ea20000000800 */
[----:B------:R-:W-:Y:S01]  /*17d00*/  IMAD R14, R19, 0x2, R2 ;  /* 0x00000002130e7824 */ /* 0x000fe200078e0202 */
[----:B------:R3:W-:Y:S01]  /*17d10*/  STG.E.U16 desc[UR60][R6.64], R18 ;  /* 0x0000001206007986 */ /* 0x0007e2000c10153c */
[----:B------:R-:W-:-:S05]  /*17d20*/  LEA.HI.X.SX32 R5, R0, R17, 0x1, P0 ;  /* 0x0000001100057211 */ /* 0x000fca00000f0eff */
[----:B------:R-:W5:Y:S01]  /*17d30*/  LDC R19, c[0x0][0x278] ;  /* 0x00009e00ff137b82 */ /* 0x000f620000000800 */
[----:B------:R-:W-:Y:S02]  /*17d40*/  PRMT R20, R30, 0x7632, R20 ;  /* 0x000076321e147816 */ /* 0x000fe40000000014 */
[C---:B---3--:R-:W-:Y:S02]  /*17d50*/  LEA R6, P0, R14.reuse, R3, 0x1 ;  /* 0x000000030e067211 */ /* 0x048fe400078008ff */
[----:B------:R-:W-:Y:S02]  /*17d60*/  PRMT R22, R31, 0x7632, R22 ;  /* 0x000076321f167816 */ /* 0x000fe40000000016 */
[----:B------:R-:W-:Y:S01]  /*17d70*/  LEA.HI.X.SX32 R7, R14, R17, 0x1, P0 ;  /* 0x000000110e077211 */ /* 0x000fe200000f0eff */
[----:B-1----:R-:W-:Y:S02]  /*17d80*/  IMAD R14, R21, 0x2, R14 ;  /* 0x00000002150e7824 */ /* 0x002fe400078e020e */
[----:B------:R-:W1:Y:S01]  /*17d90*/  LDC R21, c[0x0][0x278] ;  /* 0x00009e00ff157b82 */ /* 0x000e620000000800 */
[----:B------:R3:W-:Y:S01]  /*17da0*/  STG.E.U16 desc[UR60][R10.64], R20 ;  /* 0x000000140a007986 */ /* 0x0007e2000c10153c */
[----:B------:R-:W-:-:S03]  /*17db0*/  LEA R8, P2, R2, R3, 0x1 ;  /* 0x0000000302087211 */ /* 0x000fc600078408ff */
[----:B------:R0:W-:Y:S01]  /*17dc0*/  STG.E.U16 desc[UR60][R12.64], R22 ;  /* 0x000000160c007986 */ /* 0x0001e2000c10153c */
[----:B----4-:R-:W-:Y:S02]  /*17dd0*/  IMAD R0, R15, 0x2, R14 ;  /* 0x000000020f007824 */ /* 0x010fe400078e020e */
[----:B------:R-:W4:Y:S01]  /*17de0*/  LDC R15, c[0x0][0x278] ;  /* 0x00009e00ff0f7b82 */ /* 0x000f220000000800 */
[----:B------:R-:W-:Y:S02]  /*17df0*/  LEA.HI.X.SX32 R9, R2, R17, 0x1, P2 ;  /* 0x0000001102097211 */ /* 0x000fe400010f0eff */
[----:B---3--:R-:W-:-:S05]  /*17e00*/  LEA R10, P0, R14, R3, 0x1 ;  /* 0x000000030e0a7211 */ /* 0x008fca00078008ff */
[----:B0-----:R-:W0:Y:S01]  /*17e10*/  LDC R13, c[0x0][0x278] ;  /* 0x00009e00ff0d7b82 */ /* 0x001e220000000800 */
[----:B------:R3:W-:Y:S01]  /*17e20*/  STG.E.U16 desc[UR60][R4.64], R52 ;  /* 0x0000003404007986 */ /* 0x0007e2000c10153c */
[----:B------:R-:W-:Y:S02]  /*17e30*/  LEA.HI.X.SX32 R11, R14, R17, 0x1, P0 ;  /* 0x000000110e0b7211 */ /* 0x000fe400000f0eff */
[----:B--2---:R-:W-:Y:S01]  /*17e40*/  LEA R2, R23, R0, 0x1 ;  /* 0x0000000017027211 */ /* 0x004fe200078e08ff */
[----:B------:R2:W-:Y:S03]  /*17e50*/  STG.E.U16 desc[UR60][R8.64], R53 ;  /* 0x0000003508007986 */ /* 0x0005e6000c10153c */
[----:B------:R-:W4:Y:S01]  /*17e60*/  LDC R23, c[0x0][0x278] ;  /* 0x00009e00ff177b82 */ /* 0x000f220000000800 */
[----:B------:R1:W-:Y:S01]  /*17e70*/  STG.E.U16 desc[UR60][R6.64], R54 ;  /* 0x0000003606007986 */ /* 0x0003e2000c10153c */
[----:B---3--:R-:W-:-:S04]  /*17e80*/  LEA R4, P0, R0, R3, 0x1 ;  /* 0x0000000300047211 */ /* 0x008fc800078008ff */
[----:B------:R-:W-:Y:S01]  /*17e90*/  LEA.HI.X.SX32 R5, R0, R17, 0x1, P0 ;  /* 0x0000001100057211 */ /* 0x000fe200000f0eff */
[----:B-----5:R-:W-:Y:S01]  /*17ea0*/  IMAD R0, R19, 0x2, R2 ;  /* 0x0000000213007824 */ /* 0x020fe200078e0202 */
[----:B--2---:R-:W-:Y:S01]  /*17eb0*/  PRMT R9, R52, 0x7632, R9 ;  /* 0x0000763234097816 */ /* 0x004fe20000000009 */
[----:B------:R-:W2:Y:S01]  /*17ec0*/  LDC R19, c[0x0][0x278] ;  /* 0x00009e00ff137b82 */ /* 0x000ea20000000800 */
[C---:B-1----:R-:W-:Y:S01]  /*17ed0*/  LEA R6, P0, R2.reuse, R3, 0x1 ;  /* 0x0000000302067211 */ /* 0x042fe200078008ff */
[----:B------:R-:W-:Y:S03]  /*17ee0*/  STG.E.U16 desc[UR60][R10.64], R55 ;  /* 0x000000370a007986 */ /* 0x000fe6000c10153c */
[----:B------:R-:W-:Y:S01]  /*17ef0*/  LEA.HI.X.SX32 R7, R2, R17, 0x1, P0 ;  /* 0x0000001102077211 */ /* 0x000fe200000f0eff */
[----:B------:R-:W-:Y:S01]  /*17f00*/  IMAD R2, R21, 0x2, R0 ;  /* 0x0000000215027824 */ /* 0x000fe200078e0200 */
[----:B------:R-:W-:Y:S01]  /*17f10*/  LEA R8, P0, R0, R3, 0x1 ;  /* 0x0000000300087211 */ /* 0x000fe200078008ff */
[----:B------:R1:W-:Y:S01]  /*17f20*/  STG.E.U16 desc[UR60][R4.64], R9 ;  /* 0x0000000904007986 */ /* 0x0003e2000c10153c */
[----:B------:R-:W3:Y:S01]  /*17f30*/  LDC R21, c[0x0][0x278] ;  /* 0x00009e00ff157b82 */ /* 0x000ee20000000800 */
[----:B------:R-:W-:-:S02]  /*17f40*/  PRMT R18, R53, 0x7632, R18 ;  /* 0x0000763235127816 */ /* 0x000fc40000000012 */
[----:B-1----:R-:W-:Y:S01]  /*17f50*/  LEA.HI.X.SX32 R9, R0, R17, 0x1, P0 ;  /* 0x0000001100097211 */ /* 0x002fe200000f0eff */
[----:B0-----:R-:W-:Y:S01]  /*17f60*/  IMAD R0, R13, 0x2, R2 ;  /* 0x000000020d007824 */ /* 0x001fe200078e0202 */
[----:B------:R-:W-:-:S04]  /*17f70*/  LEA R12, P0, R2, R3, 0x1 ;  /* 0x00000003020c7211 */ /* 0x000fc800078008ff */
[----:B------:R-:W-:Y:S01]  /*17f80*/  LEA.HI.X.SX32 R13, R2, R17, 0x1, P0 ;  /* 0x00000011020d7211 */ /* 0x000fe200000f0eff */
[----:B----4-:R-:W-:Y:S01]  /*17f90*/  IMAD R2, R15, 0x2, R0 ;  /* 0x000000020f027824 */ /* 0x010fe200078e0200 */
[C---:B------:R-:W-:Y:S01]  /*17fa0*/  LEA R4, P0, R0.reuse, R3, 0x1 ;  /* 0x0000000300047211 */ /* 0x040fe200078008ff */
[----:B------:R-:W0:Y:S02]  /*17fb0*/  LDC R15, c[0x0][0x278] ;  /* 0x00009e00ff0f7b82 */ /* 0x000e240000000800 */
[----:B------:R-:W-:Y:S01]  /*17fc0*/  IMAD R14, R23, 0x2, R2 ;  /* 0x00000002170e7824 */ /* 0x000fe200078e0202 */
[----:B------:R1:W-:Y:S01]  /*17fd0*/  STG.E.U16 desc[UR60][R6.64], R18 ;  /* 0x0000001206007986 */ /* 0x0003e2000c10153c */
[----:B------:R-:W-:-:S04]  /*17fe0*/  LEA.HI.X.SX32 R5, R0, R17, 0x1, P0 ;  /* 0x0000001100057211 */ /* 0x000fc800000f0eff */
[----:B------:R-:W4:Y:S01]  /*17ff0*/  LDC R23, c[0x0][0x278] ;  /* 0x00009e00ff177b82 */ /* 0x000f220000000800 */
[----:B------:R-:W-:Y:S02]  /*18000*/  PRMT R20, R54, 0x7632, R20 ;  /* 0x0000763236147816 */ /* 0x000fe40000000014 */
[C---:B-1----:R-:W-:Y:S02]  /*18010*/  LEA R6, P0, R14.reuse, R3, 0x1 ;  /* 0x000000030e067211 */ /* 0x042fe400078008ff */
[----:B------:R-:W-:Y:S02]  /*18020*/  PRMT R22, R55, 0x7632, R22 ;  /* 0x0000763237167816 */ /* 0x000fe40000000016 */
[----:B------:R-:W-:Y:S02]  /*18030*/  LEA.HI.X.SX32 R7, R14, R17, 0x1, P0 ;  /* 0x000000110e077211 */ /* 0x000fe400000f0eff */
[----:B--2---:R-:W-:Y:S02]  /*18040*/  LEA R14, R19, R14, 0x1 ;  /* 0x0000000e130e7211 */ /* 0x004fe400078e08ff */
[----:B------:R-:W1:Y:S01]  /*18050*/  LDC R19, c[0x0][0x278] ;  /* 0x00009e00ff137b82 */ /* 0x000e620000000800 */
[----:B------:R2:W-:Y:S04]  /*18060*/  STG.E.U16 desc[UR60][R8.64], R20 ;  /* 0x0000001408007986 */ /* 0x0005e8000c10153c */
[----:B------:R5:W-:Y:S01]  /*18070*/  STG.E.U16 desc[UR60][R12.64], R22 ;  /* 0x000000160c007986 */ /* 0x000be2000c10153c */
[----:B------:R-:W-:Y:S01]  /*18080*/  LEA R10, P2, R2, R3, 0x1 ;  /* 0x00000003020a7211 */ /* 0x000fe200078408ff */
[----:B---3--:R-:W-:-:S02]  /*18090*/  IMAD R0, R21, 0x2, R14 ;  /* 0x0000000215007824 */ /* 0x008fc400078e020e */
[----:B------:R-:W3:Y:S01]  /*180a0*/  LDC R21, c[0x0][0x278] ;  /* 0x00009e00ff157b82 */ /* 0x000ee20000000800 */
[----:B------:R-:W-:Y:S02]  /*180b0*/  LEA.HI.X.SX32 R11, R2, R17, 0x1, P2 ;  /* 0x00000011020b7211 */ /* 0x000fe400010f0eff */
[----:B--2---:R-:W-:-:S05]  /*180c0*/  LEA R8, P0, R14, R3, 0x1 ;  /* 0x000000030e087211 */ /* 0x004fca00078008ff */
[----:B-----5:R-:W2:Y:S01]  /*180d0*/  LDC R13, c[0x0][0x278] ;  /* 0x00009e00ff0d7b82 */ /* 0x020ea20000000800 */
        /* <DEDUP_REMOVED lines=8> */
[----:B----4-:R-:W-:Y:S01]  /*18160*/  IMAD R0, R23, 0x2, R2 ;  /* 0x0000000217007824 */ /* 0x010fe200078e0202 */
[----:B0-----:R-:W-:Y:S01]  /*18170*/  PRMT R11, R24, 0x7632, R11 ;  /* 0x00007632180b7816 */ /* 0x001fe2000000000b */
[----:B------:R-:W0:Y:S01]  /*18180*/  LDC R23, c[0x0][0x278] ;  /* 0x00009e00ff177b82 */ /* 0x000e220000000800 */
[C---:B------:R-:W-:Y:S01]  /*18190*/  LEA R6, P0, R2.reuse, R3, 0x1 ;  /* 0x0000000302067211 */ /* 0x040fe200078008ff */
[----:B------:R-:W-:Y:S03]  /*181a0*/  STG.E.U16 desc[UR60][R8.64], R27 ;  /* 0x0000001b08007986 */ /* 0x000fe6000c10153c */
[----:B------:R-:W-:Y:S01]  /*181b0*/  LEA.HI.X.SX32 R7, R2, R17, 0x1, P0 ;  /* 0x0000001102077211 */ /* 0x000fe200000f0eff */
[----:B-1----:R-:W-:Y:S01]  /*181c0*/  IMAD R2, R19, 0x2, R0 ;  /* 0x0000000213027824 */ /* 0x002fe200078e0200 */
[----:B------:R-:W-:Y:S01]  /*181d0*/  LEA R10, P0, R0, R3, 0x1 ;  /* 0x00000003000a7211 */ /* 0x000fe200078008ff */
[----:B------:R1:W-:Y:S01]  /*181e0*/  STG.E.U16 desc[UR60][R4.64], R11 ;  /* 0x0000000b04007986 */ /* 0x0003e2000c10153c */
[----:B------:R-:W4:Y:S01]  /*181f0*/  LDC R19, c[0x0][0x278] ;  /* 0x00009e00ff137b82 */ /* 0x000f220000000800 */
[----:B------:R-:W-:-:S02]  /*18200*/  PRMT R18, R25, 0x7632, R18 ;  /* 0x0000763219127816 */ /* 0x000fc40000000012 */
[----:B-1----:R-:W-:Y:S01]  /*18210*/  LEA.HI.X.SX32 R11, R0, R17, 0x1, P0 ;  /* 0x00000011000b7211 */ /* 0x002fe200000f0eff */
[----:B--2---:R-:W-:Y:S01]  /*18220*/  IMAD R0, R13, 0x2, R2 ;  /* 0x000000020d007824 */ /* 0x004fe200078e0202 */
[----:B------:R-:W-:-:S03]  /*18230*/  LEA R12, P0, R2, R3, 0x1 ;  /* 0x00000003020c7211 */ /* 0x000fc600078008ff */
[----:B------:R-:W1:Y:S01]  /*18240*/  LDC R25, c[0x0][0x278] ;  /* 0x00009e00ff197b82 */ /* 0x000e620000000800 */
[----:B------:R-:W-:Y:S02]  /*18250*/  LEA.HI.X.SX32 R13, R2, R17, 0x1, P0 ;  /* 0x00000011020d7211 */ /* 0x000fe400000f0eff */
[----:B---3--:R-:W-:Y:S02]  /*18260*/  LEA R2, R21, R0, 0x1 ;  /* 0x0000000015027211 */ /* 0x008fe400078e08ff */
[----:B------:R-:W-:-:S03]  /*18270*/  LEA R4, P0, R0, R3, 0x1 ;  /* 0x0000000300047211 */ /* 0x000fc600078008ff */
        /* <DEDUP_REMOVED lines=9> */
[----:B0-----:R-:W-:Y:S01]  /*18310*/  IMAD R14, R23, 0x2, R14 ;  /* 0x00000002170e7824 */ /* 0x001fe200078e020e */
[----:B------:R0:W-:Y:S01]  /*18320*/  STG.E.U16 desc[UR60][R10.64], R20 ;  /* 0x000000140a007986 */ /* 0x0001e2000c10153c */
[----:B------:R-:W3:Y:S03]  /*18330*/  LDC R23, c[0x0][0x278] ;  /* 0x00009e00ff177b82 */ /* 0x000ee60000000800 */
[----:B------:R1:W-:Y:S01]  /*18340*/  STG.E.U16 desc[UR60][R12.64], R22 ;  /* 0x000000160c007986 */ /* 0x0003e2000c10153c */
[----:B------:R-:W-:Y:S01]  /*18350*/  LEA R8, P2, R2, R3, 0x1 ;  /* 0x0000000302087211 */ /* 0x000fe200078408ff */
[----:B----4-:R-:W-:-:S03]  /*18360*/  IMAD R0, R19, 0x2, R14 ;  /* 0x0000000213007824 */ /* 0x010fc600078e020e */
[----:B------:R-:W4:Y:S01]  /*18370*/  LDC R19, c[0x0][0x278] ;  /* 0x00009e00ff137b82 */ /* 0x000f220000000800 */
[----:B0-----:R-:W-:-:S07]  /*18380*/  LEA R10, P0, R14, R3, 0x1 ;  /* 0x000000030e0a7211 */ /* 0x001fce00078008ff */
[----:B-1----:R-:W0:Y:S01]  /*18390*/  LDC R13, c[0x0][0x278] ;  /* 0x00009e00ff0d7b82 */ /* 0x002e220000000800 */
[-C--:B------:R-:W-:Y:S01]  /*183a0*/  LEA.HI.X.SX32 R9, R2, R17.reuse, 0x1, P2 ;  /* 0x0000001102097211 */ /* 0x080fe200010f0eff */
[----:B------:R1:W-:Y:S01]  /*183b0*/  STG.E.U16 desc[UR60][R4.64], R36 ;  /* 0x0000002404007986 */ /* 0x0003e2000c10153c */
[----:B------:R-:W-:Y:S01]  /*183c0*/  LEA.HI.X.SX32 R11, R14, R17, 0x1, P0 ;  /* 0x000000110e0b7211 */ /* 0x000fe200000f0eff */
[----:B--2---:R-:W-:-:S04]  /*183d0*/  IMAD R2, R21, 0x2, R0 ;  /* 0x0000000215027824 */ /* 0x004fc800078e0200 */
[----:B------:R-:W2:Y:S01]  /*183e0*/  LDC R21, c[0x0][0x278] ;  /* 0x00009e00ff157b82 */ /* 0x000ea20000000800 */
[----:B------:R5:W-:Y:S01]  /*183f0*/  STG.E.U16 desc[UR60][R8.64], R37 ;  /* 0x0000002508007986 */ /* 0x000be2000c10153c */
[----:B-1----:R-:W-:-:S03]  /*18400*/  LEA R4, P0, R0, R3, 0x1 ;  /* 0x0000000300047211 */ /* 0x002fc600078008ff */
[----:B------:R1:W-:Y:S01]  /*18410*/  STG.E.U16 desc[UR60][R6.64], R38 ;  /* 0x0000002606007986 */ /* 0x0003e2000c10153c */
[----:B------:R-:W-:Y:S02]  /*18420*/  PRMT R18, R37, 0x7632, R18 ;  /* 0x0000763225127816 */ /* 0x000fe40000000012 */
[----:B------:R-:W2:Y:S01]  /*18430*/  LDC R27, c[0x0][0x278] ;  /* 0x00009e00ff1b7b82 */ /* 0x000ea20000000800 */
[----:B------:R-:W-:Y:S01]  /*18440*/  LEA.HI.X.SX32 R5, R0, R17, 0x1, P0 ;  /* 0x0000001100057211 */ /* 0x000fe200000f0eff */
[----:B-----5:R-:W-:Y:S01]  /*18450*/  IMAD R0, R15, 0x2, R2 ;  /* 0x000000020f007824 */ /* 0x020fe200078e0202 */
[----:B------:R-:W-:Y:S01]  /*18460*/  PRMT R9, R36, 0x7632, R9 ;  /* 0x0000763224097816 */ /* 0x000fe20000000009 */
[----:B------:R-:W-:Y:S04]  /*18470*/  STG.E.U16 desc[UR60][R10.64], R39 ;  /* 0x000000270a007986 */ /* 0x000fe8000c10153c */
[----:B------:R-:W5:Y:S01]  /*18480*/  LDC R15, c[0x0][0x278] ;  /* 0x00009e00ff0f7b82 */ /* 0x000f620000000800 */
[----:B-1----:R-:W-:-:S04]  /*18490*/  LEA R6, P0, R2, R3, 0x1 ;  /* 0x0000000302067211 */ /* 0x002fc800078008ff */
[----:B------:R-:W-:Y:S02]  /*184a0*/  LEA.HI.X.SX32 R7, R2, R17, 0x1, P0 ;  /* 0x0000001102077211 */ /* 0x000fe400000f0eff */
[C---:B------:R-:W-:Y:S02]  /*184b0*/  LEA R8, P0, R0.reuse, R3, 0x1 ;  /* 0x0000000300087211 */ /* 0x040fe400078008ff */
[----:B---3--:R-:W-:Y:S01]  /*184c0*/  LEA R2, R23, R0, 0x1 ;  /* 0x0000000017027211 */ /* 0x008fe200078e08ff */
[----:B------:R1:W-:Y:S01]  /*184d0*/  STG.E.U16 desc[UR60][R4.64], R9 ;  /* 0x0000000904007986 */ /* 0x0003e2000c10153c */
[----:B------:R-:W3:Y:S01]  /*184e0*/  LDC R23, c[0x0][0x278] ;  /* 0x00009e00ff177b82 */ /* 0x000ee20000000800 */
[----:B-1----:R-:W-:Y:S02]  /*184f0*/  LEA.HI.X.SX32 R9, R0, R17, 0x1, P0 ;  /* 0x0000001100097211 */ /* 0x002fe400000f0eff */
[----:B0-----:R-:W-:Y:S01]  /*18500*/  IMAD R0, R13, 0x2, R2 ;  /* 0x000000020d007824 */ /* 0x001fe200078e0202 */
[----:B------:R-:W-:-:S04]  /*18510*/  LEA R12, P0, R2, R3, 0x1 ;  /* 0x00000003020c7211 */ /* 0x000fc800078008ff */
[----:B------:R-:W-:Y:S01]  /*18520*/  LEA.HI.X.SX32 R13, R2, R17, 0x1, P0 ;  /* 0x00000011020d7211 */ /* 0x000fe200000f0eff */
[----:B----4-:R-:W-:Y:S01]  /*18530*/  IMAD R2, R19, 0x2, R0 ;  /* 0x0000000213027824 */ /* 0x010fe200078e0200 */
[C---:B------:R-:W-:Y:S01]  /*18540*/  LEA R4, P0, R0.reuse, R3, 0x1 ;  /* 0x0000000300047211 */ /* 0x040fe200078008ff */
[----:B------:R-:W0:Y:S02]  /*18550*/  LDC R19, c[0x0][0x278] ;  /* 0x00009e00ff137b82 */ /* 0x000e240000000800 */
[----:B--2---:R-:W-:Y:S01]  /*18560*/  IMAD R14, R21, 0x2, R2 ;  /* 0x00000002150e7824 */ /* 0x004fe200078e0202 */
[----:B------:R1:W-:Y:S01]  /*18570*/  STG.E.U16 desc[UR60][R6.64], R18 ;  /* 0x0000001206007986 */ /* 0x0003e2000c10153c */
[----:B------:R-:W-:-:S04]  /*18580*/  LEA.HI.X.SX32 R5, R0, R17, 0x1, P0 ;  /* 0x0000001100057211 */ /* 0x000fc800000f0eff */
[----:B------:R-:W2:Y:S01]  /*18590*/  LDC R21, c[0x0][0x278] ;  /* 0x00009e00ff157b82 */ /* 0x000ea20000000800 */
[----:B------:R-:W-:Y:S02]  /*185a0*/  PRMT R20, R38, 0x7632, R20 ;  /* 0x0000763226147816 */ /* 0x000fe40000000014 */
[C---:B-1----:R-:W-:Y:S02]  /*185b0*/  LEA R6, P0, R14.reuse, R3, 0x1 ;  /* 0x000000030e067211 */ /* 0x042fe400078008ff */
[----:B------:R-:W-:Y:S02]  /*185c0*/  PRMT R22, R39, 0x7632, R22 ;  /* 0x0000763227167816 */ /* 0x000fe40000000016 */
[----:B------:R-:W-:Y:S01]  /*185d0*/  LEA.HI.X.SX32 R7, R14, R17, 0x1, P0 ;  /* 0x000000110e077211 */ /* 0x000fe200000f0eff */
[----:B-----5:R-:W-:Y:S02]  /*185e0*/  IMAD R14, R15, 0x2, R14 ;  /* 0x000000020f0e7824 */ /* 0x020fe400078e020e */
[----:B------:R-:W1:Y:S01]  /*185f0*/  LDC R15, c[0x0][0x278] ;  /* 0x00009e00ff0f7b82 */ /* 0x000e620000000800 */
[----:B------:R4:W-:Y:S01]  /*18600*/  STG.E.U16 desc[UR60][R8.64], R20 ;  /* 0x0000001408007986 */ /* 0x0009e2000c10153c */
[----:B------:R-:W-:-:S03]  /*18610*/  LEA R10, P2, R2, R3, 0x1 ;  /* 0x00000003020a7211 */ /* 0x000fc600078408ff */
[----:B------:R5:W-:Y:S01]  /*18620*/  STG.E.U16 desc[UR60][R12.64], R22 ;  /* 0x000000160c007986 */ /* 0x000be2000c10153c */
[----:B---3--:R-:W-:Y:S02]  /*18630*/  IMAD R0, R23, 0x2, R14 ;  /* 0x0000000217007824 */ /* 0x008fe400078e020e */
[----:B------:R-:W3:Y:S01]  /*18640*/  LDC R23, c[0x0][0x278] ;  /* 0x00009e00ff177b82 */ /* 0x000ee20000000800 */
[----:B------:R-:W-:Y:S02]  /*18650*/  LEA.HI.X.SX32 R11, R2, R17, 0x1, P2 ;  /* 0x00000011020b7211 */ /* 0x000fe400010f0eff */
[----:B----4-:R-:W-:-:S05]  /*18660*/  LEA R8, P0, R14, R3, 0x1 ;  /* 0x000000030e087211 */ /* 0x010fca00078008ff */
[----:B-----5:R-:W4:Y:S01]  /*18670*/  LDC R13, c[0x0][0x278] ;  /* 0x00009e00ff0d7b82 */ /* 0x020f220000000800 */
[----:B------:R5:W-:Y:S01]  /*18680*/  STG.E.U16 desc[UR60][R4.64], R40 ;  /* 0x0000002804007986 */ /* 0x000be2000c10153c */
[----:B------:R-:W-:Y:S02]  /*18690*/  LEA.HI.X.SX32 R9, R14, R17, 0x1, P0 ;  /* 0x000000110e097211 */ /* 0x000fe400000f0eff */
[----:B0-----:R-:W-:Y:S01]  /*186a0*/  LEA R2, R19, R0, 0x1 ;  /* 0x0000000013027211 */ /* 0x001fe200078e08ff */
        /* <DEDUP_REMOVED lines=14> */
[----:B------:R-:W2:Y:S01]  /*18790*/  LDC R15, c[0x0][0x278] ;  /* 0x00009e00ff0f7b82 */ /* 0x000ea20000000800 */
[----:B------:R-:W-:-:S02]  /*187a0*/  PRMT R18, R41, 0x7632, R18 ;  /* 0x0000763229127816 */ /* 0x000fc40000000012 */
[----:B-1----:R-:W-:Y:S01]  /*187b0*/  LEA.HI.X.SX32 R11, R0, R17, 0x1, P0 ;  /* 0x00000011000b7211 */ /* 0x002fe200000f0eff */
[----:B----4-:R-:W-:Y:S01]  /*187c0*/  IMAD R0, R13, 0x2, R2 ;  /* 0x000000020d007824 */ /* 0x010fe200078e0202 */
[----:B------:R-:W-:-:S04]  /*187d0*/  LEA R12, P0, R2, R3, 0x1 ;  /* 0x00000003020c7211 */ /* 0x000fc800078008ff */
[----:B------:R-:W-:Y:S01]  /*187e0*/  LEA.HI.X.SX32 R13, R2, R17, 0x1, P0 ;  /* 0x00000011020d7211 */ /* 0x000fe200000f0eff */
[----:B---3--:R-:W-:Y:S01]  /*187f0*/  IMAD R2, R23, 0x2, R0 ;  /* 0x0000000217027824 */ /* 0x008fe200078e0200 */
[C---:B------:R-:W-:Y:S01]  /*18800*/  LEA R4, P0, R0.reuse, R3, 0x1 ;  /* 0x0000000300047211 */ /* 0x040fe200078008ff */
[----:B------:R-:W1:Y:S02]  /*18810*/  LDC R23, c[0x0][0x278] ;  /* 0x00009e00ff177b82 */ /* 0x000e640000000800 */
[----:B------:R-:W-:Y:S01]  /*18820*/  IMAD R14, R19, 0x2, R2 ;  /* 0x00000002130e7824 */ /* 0x000fe200078e0202 */
[----:B------:R3:W-:Y:S01]  /*18830*/  STG.E.U16 desc[UR60][R6.64], R18 ;  /* 0x0000001206007986 */ /* 0x0007e2000c10153c */
[----:B------:R-:W-:-:S04]  /*18840*/  LEA.HI.X.SX32 R5, R0, R17, 0x1, P0 ;  /* 0x0000001100057211 */ /* 0x000fc800000f0eff */
[----:B------:R-:W4:Y:S01]  /*18850*/  LDC R19, c[0x0][0x278] ;  /* 0x00009e00ff137b82 */ /* 0x000f220000000800 */
[----:B------:R-:W-:Y:S02]  /*18860*/  PRMT R20, R42, 0x7632, R20 ;  /* 0x000076322a147816 */ /* 0x000fe40000000014 */
[----:B------:R-:W-:Y:S02]  /*18870*/  PRMT R22, R43, 0x7632, R22 ;  /* 0x000076322b167816 */ /* 0x000fe40000000016 */
[----:B---3--:R-:W-:-:S04]  /*18880*/  LEA R6, P0, R14, R3, 0x1 ;  /* 0x000000030e067211 */ /* 0x008fc800078008ff */
[----:B------:R-:W-:Y:S02]  /*18890*/  LEA.HI.X.SX32 R7, R14, R17, 0x1, P0 ;  /* 0x000000110e077211 */ /* 0x000fe400000f0eff */
[----:B0-----:R-:W-:Y:S02]  /*188a0*/  LEA R14, R21, R14, 0x1 ;  /* 0x0000000e150e7211 */ /* 0x001fe400078e08ff */
[----:B------:R-:W0:Y:S01]  /*188b0*/  LDC R21, c[0x0][0x278] ;  /* 0x00009e00ff157b82 */ /* 0x000e220000000800 */
[----:B------:R3:W-:Y:S04]  /*188c0*/  STG.E.U16 desc[UR60][R10.64], R20 ;  /* 0x000000140a007986 */ /* 0x0007e8000c10153c */
[----:B------:R5:W-:Y:S01]  /*188d0*/  STG.E.U16 desc[UR60][R12.64], R22 ;  /* 0x000000160c007986 */ /* 0x000be2000c10153c */
[----:B------:R-:W-:Y:S01]  /*188e0*/  LEA R8, P2, R2, R3, 0x1 ;  /* 0x0000000302087211 */ /* 0x000fe200078408ff */
[----:B--2---:R-:W-:-:S02]  /*188f0*/  IMAD R0, R15, 0x2, R14 ;  /* 0x000000020f007824 */ /* 0x004fc400078e020e */
        /* <DEDUP_REMOVED lines=17> */
[----:B------:R-:W-:Y:S01]  /*18a10*/  LEA.HI.X.SX32 R7, R2, R17, 0x1, P0 ;  /* 0x0000001102077211 */ /* 0x000fe200000f0eff */
[----:B0-----:R-:W-:Y:S01]  /*18a20*/  IMAD R2, R21, 0x2, R0 ;  /* 0x0000000215027824 */ /* 0x001fe200078e0200 */
[----:B------:R-:W-:Y:S01]  /*18a30*/  LEA R8, P0, R0, R3, 0x1 ;  /* 0x0000000300087211 */ /* 0x000fe200078008ff */
[----:B------:R0:W-:Y:S01]  /*18a40*/  STG.E.U16 desc[UR60][R4.64], R9 ;  /* 0x0000000904007986 */ /* 0x0001e2000c10153c */
[----:B------:R-:W4:Y:S01]  /*18a50*/  LDC R21, c[0x0][0x278] ;  /* 0x00009e00ff157b82 */ /* 0x000f220000000800 */
[----:B------:R-:W-:-:S02]  /*18a60*/  PRMT R18, R33, 0x7632, R18 ;  /* 0x0000763221127816 */ /* 0x000fc40000000012 */
[----:B0-----:R-:W-:Y:S01]  /*18a70*/  LEA.HI.X.SX32 R9, R0, R17, 0x1, P0 ;  /* 0x0000001100097211 */ /* 0x001fe200000f0eff */
[----:B---3--:R-:W-:Y:S01]  /*18a80*/  IMAD R0, R13, 0x2, R2 ;  /* 0x000000020d007824 */ /* 0x008fe200078e0202 */
[----:B------:R-:W-:-:S04]  /*18a90*/  LEA R12, P0, R2, R3, 0x1 ;  /* 0x00000003020c7211 */ /* 0x000fc800078008ff */
[----:B--2---:R-:W-:Y:S02]  /*18aa0*/  LEA R14, R15, R0, 0x1 ;  /* 0x000000000f0e7211 */ /* 0x004fe400078e08ff */
[----:B------:R-:W-:Y:S01]  /*18ab0*/  LEA.HI.X.SX32 R13, R2, R17, 0x1, P0 ;  /* 0x00000011020d7211 */ /* 0x000fe200000f0eff */
[----:B------:R-:W0:Y:S01]  /*18ac0*/  LDC R15, c[0x0][0x278] ;  /* 0x00009e00ff0f7b82 */ /* 0x000e220000000800 */
[C---:B------:R-:W-:Y:S01]  /*18ad0*/  LEA R10, P2, R0.reuse, R3, 0x1 ;  /* 0x00000003000a7211 */ /* 0x040fe200078408ff */
[----:B------:R-:W-:Y:S01]  /*18ae0*/  IMAD R2, R23, 0x2, R14 ;  /* 0x0000000217027824 */ /* 0x000fe200078e020e */
[----:B------:R2:W-:Y:S02]  /*18af0*/  STG.E.U16 desc[UR60][R6.64], R18 ;  /* 0x0000001206007986 */ /* 0x0005e4000c10153c */
[----:B------:R-:W-:Y:S02]  /*18b00*/  LEA.HI.X.SX32 R11, R0, R17, 0x1, P2 ;  /* 0x00000011000b7211 */ /* 0x000fe400010f0eff */
[----:B------:R-:W-:-:S02]  /*18b10*/  PRMT R20, R34, 0x7632, R20 ;  /* 0x0000763222147816 */ /* 0x000fc40000000014 */
[----:B------:R-:W-:Y:S02]  /*18b20*/  PRMT R22, R35, 0x7632, R22 ;  /* 0x0000763223167816 */ /* 0x000fe40000000016 */
[----:B--2---:R-:W-:-:S04]  /*18b30*/  LEA R6, P2, R2, R3, 0x1 ;  /* 0x0000000302067211 */ /* 0x004fc800078408ff */
[----:B------:R-:W-:Y:S01]  /*18b40*/  LEA.HI.X.SX32 R7, R2, R17, 0x1, P2 ;  /* 0x0000001102077211 */ /* 0x000fe200010f0eff */
[----:B-1----:R-:W-:Y:S02]  /*18b50*/  IMAD R2, R19, 0x2, R2 ;  /* 0x0000000213027824 */ /* 0x002fe400078e0202 */
[----:B------:R-:W1:Y:S01]  /*18b60*/  LDC R19, c[0x0][0x278] ;  /* 0x00009e00ff137b82 */ /* 0x000e620000000800 */
[----:B------:R2:W-:Y:S01]  /*18b70*/  STG.E.U16 desc[UR60][R8.64], R20 ;  /* 0x0000001408007986 */ /* 0x0005e2000c10153c */
[----:B------:R-:W-:-:S03]  /*18b80*/  LEA R4, P0, R14, R3, 0x1 ;  /* 0x000000030e047211 */ /* 0x000fc600078008ff */
[----:B------:R3:W-:Y:S01]  /*18b90*/  STG.E.U16 desc[UR60][R12.64], R22 ;  /* 0x000000160c007986 */ /* 0x0007e2000c10153c */
[----:B------:R-:W-:Y:S01]  /*18ba0*/  LEA.HI.X.SX32 R5, R14, R17, 0x1, P0 ;  /* 0x000000110e057211 */ /* 0x000fe200000f0eff */
[----:B----4-:R-:W-:Y:S02]  /*18bb0*/  IMAD R0, R21, 0x2, R2 ;  /* 0x0000000215007824 */ /* 0x010fe400078e0202 */
[----:B------:R-:W-:Y:S01]  /*18bc0*/  STG.E.U16 desc[UR60][R10.64], R44 ;  /* 0x0000002c0a007986 */ /* 0x000fe2000c10153c */
[C---:B--2---:R-:W-:Y:S01]  /*18bd0*/  LEA R8, P0, R2.reuse, R3, 0x1 ;  /* 0x0000000302087211 */ /* 0x044fe200078008ff */
[----:B---3--:R-:W2:Y:S02]  /*18be0*/  LDC R13, c[0x0][0x278] ;  /* 0x00009e00ff0d7b82 */ /* 0x008ea40000000800 */
[----:B------:R3:W-:Y:S01]  /*18bf0*/  STG.E.U16 desc[UR60][R4.64], R45 ;  /* 0x0000002d04007986 */ /* 0x0007e2000c10153c */
[----:B------:R-:W-:Y:S01]  /*18c00*/  LEA.HI.X.SX32 R9, R2, R17, 0x1, P0 ;  /* 0x0000001102097211 */ /* 0x000fe200000f0eff */
[----:B0-----:R-:W-:-:S02]  /*18c10*/  IMAD R2, R15, 0x2, R0 ;  /* 0x000000020f027824 */ /* 0x001fc400078e0200 */
[----:B------:R0:W-:Y:S02]  /*18c20*/  STG.E.U16 desc[UR60][R6.64], R46 ;  /* 0x0000002e06007986 */ /* 0x0001e4000c10153c */
[----:B------:R-:W4:Y:S02]  /*18c30*/  LDC R15, c[0x0][0x278] ;  /* 0x00009e00ff0f7b82 */ /* 0x000f240000000800 */
[----:B------:R-:W5:Y:S01]  /*18c40*/  LDS.128 R20, [R16] ;  /* 0x0000000010147984 */ /* 0x000f620000000c00 */
[----:B---3--:R-:W-:-:S04]  /*18c50*/  LEA R4, P0, R0, R3, 0x1 ;  /* 0x0000000300047211 */ /* 0x008fc800078008ff */
[----:B------:R-:W-:Y:S01]  /*18c60*/  LEA.HI.X.SX32 R5, R0, R17, 0x1, P0 ;  /* 0x0000001100057211 */ /* 0x000fe200000f0eff */
[----:B------:R-:W-:Y:S01]  /*18c70*/  IMAD R0, R25, 0x2, R2 ;  /* 0x0000000219007824 */ /* 0x000fe200078e0202 */
[----:B0-----:R-:W-:Y:S01]  /*18c80*/  LEA R6, P0, R2, R3, 0x1 ;  /* 0x0000000302067211 */ /* 0x001fe200078008ff */
[----:B------:R-:W0:Y:S01]  /*18c90*/  LDC R25, c[0x0][0x278] ;  /* 0x00009e00ff197b82 */ /* 0x000e220000000800 */
[----:B------:R-:W-:Y:S02]  /*18ca0*/  PRMT R11, R44, 0x7632, R11 ;  /* 0x000076322c0b7816 */ /* 0x000fe4000000000b */
[----:B------:R-:W-:Y:S02]  /*18cb0*/  LEA.HI.X.SX32 R7, R2, R17, 0x1, P0 ;  /* 0x0000001102077211 */ /* 0x000fe400000f0eff */
[----:B------:R-:W-:Y:S02]  /*18cc0*/  LEA R10, P0, R0, R3, 0x1 ;  /* 0x00000003000a7211 */ /* 0x000fe400078008ff */
[----:B-1----:R-:W-:Y:S01]  /*18cd0*/  LEA R2, R19, R0, 0x1 ;  /* 0x0000000013027211 */ /* 0x002fe200078e08ff */
[----:B------:R-:W-:Y:S01]  /*18ce0*/  STG.E.U16 desc[UR60][R8.64], R47 ;  /* 0x0000002f08007986 */ /* 0x000fe2000c10153c */
[----:B------:R-:W1:Y:S03]  /*18cf0*/  LDC R19, c[0x0][0x278] ;  /* 0x00009e00ff137b82 */ /* 0x000e660000000800 */
[----:B------:R3:W-:Y:S01]  /*18d00*/  STG.E.U16 desc[UR60][R4.64], R11 ;  /* 0x0000000b04007986 */ /* 0x0007e2000c10153c */
[----:B------:R-:W-:-:S02]  /*18d10*/  PRMT R14, R45, 0x7632, R14 ;  /* 0x000076322d0e7816 */ /* 0x000fc4000000000e */
[----:B---3--:R-:W-:Y:S01]  /*18d20*/  LEA.HI.X.SX32 R11, R0, R17, 0x1, P0 ;  /* 0x00000011000b7211 */ /* 0x008fe200000f0eff */
[----:B--2---:R-:W-:Y:S01]  /*18d30*/  IMAD R0, R13, 0x2, R2 ;  /* 0x000000020d007824 */ /* 0x004fe200078e0202 */
[----:B------:R-:W-:-:S04]  /*18d40*/  LEA R12, P0, R2, R3, 0x1 ;  /* 0x00000003020c7211 */ /* 0x000fc800078008ff */
[----:B------:R-:W-:Y:S01]  /*18d50*/  LEA.HI.X.SX32 R13, R2, R17, 0x1, P0 ;  /* 0x00000011020d7211 */ /* 0x000fe200000f0eff */
[----:B------:R-:W-:Y:S01]  /*18d60*/  IMAD R2, R27, 0x2, R0 ;  /* 0x000000021b027824 */ /* 0x000fe200078e0200 */
[C---:B------:R-:W-:Y:S01]  /*18d70*/  LEA R4, P0, R0.reuse, R3, 0x1 ;  /* 0x0000000300047211 */ /* 0x040fe200078008ff */
[----:B------:R-:W2:Y:S01]  /*18d80*/  LDC R27, c[0x0][0x278] ;  /* 0x00009e00ff1b7b82 */ /* 0x000ea20000000800 */
[----:B------:R3:W-:Y:S02]  /*18d90*/  STG.E.U16 desc[UR60][R6.64], R14 ;  /* 0x0000000e06007986 */ /* 0x0007e4000c10153c */
[----:B------:R-:W-:Y:S01]  /*18da0*/  LEA.HI.X.SX32 R5, R0, R17, 0x1, P0 ;  /* 0x0000001100057211 */ /* 0x000fe200000f0eff */
[----:B----4-:R-:W-:-:S04]  /*18db0*/  IMAD R0, R15, 0x2, R2 ;  /* 0x000000020f007824 */ /* 0x010fc800078e0202 */
[----:B------:R-:W4:Y:S01]  /*18dc0*/  LDC R15, c[0x0][0x278] ;  /* 0x00009e00ff0f7b82 */ /* 0x000f220000000800 */
[----:B------:R-:W-:Y:S02]  /*18dd0*/  PRMT R18, R46, 0x7632, R18 ;  /* 0x000076322e127816 */ /* 0x000fe40000000012 */
[-C--:B---3--:R-:W-:Y:S02]  /*18de0*/  LEA R6, P0, R2, R3.reuse, 0x1 ;  /* 0x0000000302067211 */ /* 0x088fe400078008ff */
[----:B------:R-:W-:Y:S02]  /*18df0*/  LEA R8, P2, R0, R3, 0x1 ;  /* 0x0000000300087211 */ /* 0x000fe400078408ff */
[-C--:B------:R-:W-:Y:S01]  /*18e00*/  LEA.HI.X.SX32 R7, R2, R17.reuse, 0x1, P0 ;  /* 0x0000001102077211 */ /* 0x080fe200000f0eff */
[----:B0-----:R-:W-:Y:S01]  /*18e10*/  IMAD R2, R25, 0x2, R0 ;  /* 0x0000000219027824 */ /* 0x001fe200078e0200 */
[----:B------:R0:W-:Y:S01]  /*18e20*/  STG.E.U16 desc[UR60][R10.64], R18 ;  /* 0x000000120a007986 */ /* 0x0001e2000c10153c */
[----:B------:R-:W-:-:S02]  /*18e30*/  LEA.HI.X.SX32 R9, R0, R17, 0x1, P2 ;  /* 0x0000001100097211 */ /* 0x000fc400010f0eff */
[----:B-1----:R-:W-:Y:S01]  /*18e40*/  IMAD R0, R19, 0x2, R2 ;  /* 0x0000000213007824 */ /* 0x002fe200078e0202 */
[----:B------:R-:W-:Y:S02]  /*18e50*/  PRMT R24, R47, 0x7632, R24 ;  /* 0x000076322f187816 */ /* 0x000fe40000000018 */
[----:B0-----:R-:W-:-:S03]  /*18e60*/  LEA R10, P0, R2, R3, 0x1 ;  /* 0x00000003020a7211 */ /* 0x001fc600078008ff */
[----:B------:R0:W-:Y:S01]  /*18e70*/  STG.E.U16 desc[UR60][R12.64], R24 ;  /* 0x000000180c007986 */ /* 0x0001e2000c10153c */
[----:B------:R-:W-:Y:S02]  /*18e80*/  LEA.HI.X.SX32 R11, R2, R17, 0x1, P0 ;  /* 0x00000011020b7211 */ /* 0x000fe400000f0eff */
[----:B------:R-:W-:Y:S01]  /*18e90*/  LEA R2, R29, R0, 0x1 ;  /* 0x000000001d027211 */ /* 0x000fe200078e08ff */
[----:B-----5:R1:W-:Y:S04]  /*18ea0*/  STG.E.U16 desc[UR60][R4.64], R20 ;  /* 0x0000001404007986 */ /* 0x0203e8000c10153c */
[----:B--2---:R-:W-:Y:S01]  /*18eb0*/  IMAD R14, R27, 0x2, R2 ;  /* 0x000000021b0e7824 */ /* 0x004fe200078e0202 */
[C---:B0-----:R-:W-:Y:S01]  /*18ec0*/  LEA R12, P0, R0.reuse, R3, 0x1 ;  /* 0x00000003000c7211 */ /* 0x041fe200078008ff */
[----:B------:R0:W-:Y:S03]  /*18ed0*/  STG.E.U16 desc[UR60][R6.64], R21 ;  /* 0x0000001506007986 */ /* 0x0001e6000c10153c */
[----:B------:R-:W-:Y:S01]  /*18ee0*/  LEA.HI.X.SX32 R13, R0, R17, 0x1, P0 ;  /* 0x00000011000d7211 */ /* 0x000fe200000f0eff */
[----:B------:R4:W-:Y:S01]  /*18ef0*/  STG.E.U16 desc[UR60][R8.64], R22 ;  /* 0x0000001608007986 */ /* 0x0009e2000c10153c */
[----:B-1----:R-:W-:-:S04]  /*18f00*/  LEA R4, P0, R2, R3, 0x1 ;  /* 0x0000000302047211 */ /* 0x002fc800078008ff */
[----:B------:R-:W-:Y:S02]  /*18f10*/  LEA.HI.X.SX32 R5, R2, R17, 0x1, P0 ;  /* 0x0000001102057211 */ /* 0x000fe400000f0eff */
[-C--:B------:R-:W-:Y:S02]  /*18f20*/  LEA R2, P0, R14, R3.reuse, 0x1 ;  /* 0x000000030e027211 */ /* 0x080fe400078008ff */
[----:B0-----:R-:W-:Y:S01]  /*18f30*/  PRMT R7, R20, 0x7632, R7 ;  /* 0x0000763214077816 */ /* 0x001fe20000000007 */
[----:B----4-:R-:W-:Y:S01]  /*18f40*/  IMAD R8, R15, 0x2, R14 ;  /* 0x000000020f087824 */ /* 0x010fe200078e020e */
[----:B------:R-:W-:Y:S01]  /*18f50*/  PRMT R16, R21, 0x7632, R16 ;  /* 0x0000763215107816 */ /* 0x000fe20000000010 */
[----:B------:R-:W-:Y:S03]  /*18f60*/  STG.E.U16 desc[UR60][R10.64], R23 ;  /* 0x000000170a007986 */ /* 0x000fe6000c10153c */
[----:B------:R-:W-:Y:S01]  /*18f70*/  LEA R6, P2, R8, R3, 0x1 ;  /* 0x0000000308067211 */ /* 0x000fe200078408ff */
[----:B------:R0:W-:Y:S01]  /*18f80*/  STG.E.U16 desc[UR60][R12.64], R7 ;  /* 0x000000070c007986 */ /* 0x0001e2000c10153c */
[----:B------:R-:W-:-:S02]  /*18f90*/  PRMT R18, R22, 0x7632, R18 ;  /* 0x0000763216127816 */ /* 0x000fc40000000012 */
[-C--:B------:R-:W-:Y:S02]  /*18fa0*/  LEA.HI.X.SX32 R3, R14, R17.reuse, 0x1, P0 ;  /* 0x000000110e037211 */ /* 0x080fe400000f0eff */
[----:B------:R-:W-:Y:S01]  /*18fb0*/  PRMT R19, R23, 0x7632, R19 ;  /* 0x0000763217137816 */ /* 0x000fe20000000013 */
[----:B------:R1:W-:Y:S01]  /*18fc0*/  STG.E.U16 desc[UR60][R4.64], R16 ;  /* 0x0000001004007986 */ /* 0x0003e2000c10153c */
[----:B0-----:R-:W-:-:S03]  /*18fd0*/  LEA.HI.X.SX32 R7, R8, R17, 0x1, P2 ;  /* 0x0000001108077211 */ /* 0x001fc600010f0eff */
[----:B------:R1:W-:Y:S04]  /*18fe0*/  STG.E.U16 desc[UR60][R2.64], R18 ;  /* 0x0000001202007986 */ /* 0x0003e8000c10153c */
[----:B------:R1:W-:Y:S01]  /*18ff0*/  STG.E.U16 desc[UR60][R6.64], R19 ;  /* 0x0000001306007986 */ /* 0x0003e2000c10153c */
[----:B------:R-:W-:Y:S02]  /*19000*/  FSEL R0, R159, -INF , P1 ;  /* 0xff8000009f007808 */ /* 0x000fe40000800000 */
[----:B------:R-:W-:-:S03]  /*19010*/  FSEL R9, R158, -INF , P5 ;  /* 0xff8000009e097808 */ /* 0x000fc60002800000 */
[----:B------:R-:W-:Y:S02]  /*19020*/  FFMA R8, R0, 0.69314718246459960938, R153 ;  /* 0x3f31721800087823 */ /* 0x000fe40000000099 */
[----:B------:R-:W-:Y:S01]  /*19030*/  FFMA R9, R9, 0.69314718246459960938, R152 ;  /* 0x3f31721809097823 */ /* 0x000fe20000000098 */
[----:B------:R-:W-:Y:S08]  /*19040*/  BAR.SYNC.DEFER_BLOCKING 0x0 ;  /* 0x0000000000007b1d */ /* 0x000ff00000010000 */
[----:B------:R-:W0:Y:S01]  /*19050*/  LDC R0, c[0x0][0x27c] ;  /* 0x00009f00ff007b82 */ /* 0x000e220000000800 */
[----:B------:R1:W-:Y:S07]  /*19060*/  STS.64 [R157], R8 ;  /* 0x000000089d007388 */ /* 0x0003ee0000000a00 */
[----:B------:R-:W-:Y:S06]  /*19070*/  BAR.SYNC.DEFER_BLOCKING 0x0 ;  /* 0x0000000000007b1d */ /* 0x000fec0000010000 */
[----:B------:R-:W-:Y:S05]  /*19080*/  @P4 EXIT ;  /* 0x000000000000494d */ /* 0x000fea0003800000 */
[----:B-1----:R-:W2:Y:S01]  /*19090*/  LDL.LU R157, [R1+0x208] ;  /* 0x00020800019d7983 */ /* 0x002ea20000300800 */
[----:B------:R-:W1:Y:S01]  /*190a0*/  LDC.64 R6, c[0x0][0x230] ;  /* 0x00008c00ff067b82 */ /* 0x000e620000000a00 */
[----:B0-----:R-:W-:Y:S02]  /*190b0*/  IMAD R0, R149, R0, RZ ;  /* 0x0000000095007224 */ /* 0x001fe400078e02ff */
[----:B------:R-:W-:Y:S02]  /*190c0*/  IMAD.SHL.U32 R2, R146, 0x4, RZ ;  /* 0x0000000492027824 */ /* 0x000fe400078e00ff */
[C---:B------:R-:W-:Y:S02]  /*190d0*/  IMAD.SHL.U32 R3, R0.reuse, 0x4, RZ ;  /* 0x0000000400037824 */ /* 0x040fe400078e00ff */
[----:B------:R-:W-:-:S04]  /*190e0*/  IMAD.HI R0, R0, 0x4, RZ ;  /* 0x0000000400007827 */ /* 0x000fc800078e02ff */
[----:B------:R-:W-:Y:S01]  /*190f0*/  IMAD.HI R4, R146, 0x4, RZ ;  /* 0x0000000492047827 */ /* 0x000fe200078e02ff */
[----:B-1----:R-:W-:-:S04]  /*19100*/  IADD3 R2, P0, P1, R2, R6, R3 ;  /* 0x0000000602027210 */ /* 0x002fc8000791e003 */
[----:B------:R-:W-:Y:S01]  /*19110*/  IADD3.X R3, R4, R7, R0, P0, P1 ;  /* 0x0000000704037210 */ /* 0x000fe200007e2400 */
[----:B--2---:R-:W0:Y:S04]  /*19120*/  LDS R5, [R157] ;  /* 0x000000009d057984 */ /* 0x004e280000000800 */
[----:B0-----:R-:W-:Y:S01]  /*19130*/  STG.E desc[UR60][R2.64], R5 ;  /* 0x0000000502007986 */ /* 0x001fe2000c10193c */
[----:B------:R-:W-:Y:S05]  /*19140*/  EXIT ;  /* 0x000000000000794d */ /* 0x000fea0003800000 */
.L_x_2:
[----:B------:R-:W-:-:S00]  /*19150*/  BRA `(.L_x_2) ;  /* 0xfffffffc00fc7947 */ /* 0x000fc0000383ffff */
[----:B------:R-:W-:-:S00]  /*19160*/  NOP ;  /* 0x0000000000007918 */ /* 0x000fc00000000000 */
        /* <DEDUP_REMOVED lines=9> */
.L_x_3:


//--------------------- .nv.global.init           --------------------------
	.section	.nv.global.init,"aw",@progbits
.nv.global.init:
	.type		_$_str,@object
	.size		_$_str,(.L_0 - _$_str)
_$_str:
        /*0000*/ 	.byte	0x5f, 0x5f, 0x43, 0x55, 0x44, 0x41, 0x5f, 0x46, 0x54, 0x5a, 0x00
.L_0:


//--------------------- .nv.shared.attn_fwd       --------------------------
	.section	.nv.shared.attn_fwd,"aw",@nobits
	.sectionflags	@""
	.align	16
	.zero		1024


//--------------------- .nv.shared.reserved.0     --------------------------
	.section	.nv.shared.reserved.0,"aw",@nobits
	.weak		__nv_reservedSMEM_offset_0_alias
	.size		__nv_reservedSMEM_offset_0_alias, 0, 0
	.other		__nv_reservedSMEM_offset_0_alias,@"STO_CUDA_RESERVED_SHARED STV_DEFAULT"
__nv_reservedSMEM_offset_0_alias:
	.zero		0


//--------------------- .nv.constant0.attn_fwd    --------------------------
	.section	.nv.constant0.attn_fwd,"a",@progbits
	.sectionflags	@""
	.align	4
.nv.constant0.attn_fwd:
	.zero		664


//--------------------- SYMBOLS --------------------------

	.type		.nv.reservedSmem.offset0,@object
	.size		.nv.reservedSmem.offset0,0x4
